def matmul_kernel(
    a_ptr,
    b_ptr,
    c_ptr,
    M,
    N,
    K,
    stride_am,
    stride_ak,
    stride_bk,
    stride_bn,
    stride_cm,
    stride_cn,
    BLOCK_M: tl.constexpr,
    BLOCK_N: tl.constexpr,
    BLOCK_K: tl.constexpr,
    GROUP_M: tl.constexpr,
):
    pid = tl.program_id(axis=0)
    num_pid_m = tl.cdiv(M, BLOCK_M)
    num_pid_n = tl.cdiv(N, BLOCK_N)
    num_pid_in_group = GROUP_M * num_pid_n
    group_id = pid // num_pid_in_group
    first_pid_m = group_id * GROUP_M
    group_size_m = min(num_pid_m - first_pid_m, GROUP_M)
    pid_m = first_pid_m + ((pid % num_pid_in_group) % group_size_m)
    pid_n = (pid % num_pid_in_group) // group_size_m

    offs_am = (pid_m * BLOCK_M + tl.arange(0, BLOCK_M)) % M
    offs_bn = (pid_n * BLOCK_N + tl.arange(0, BLOCK_N)) % N
    offs_k = tl.arange(0, BLOCK_K)
    a_ptrs = a_ptr + offs_am[:, None] * stride_am + offs_k[None, :] * stride_ak
    b_ptrs = b_ptr + offs_k[:, None] * stride_bk + offs_bn[None, :] * stride_bn

    acc = tl.zeros((BLOCK_M, BLOCK_N), dtype=tl.float32)
    for kk in range(0, tl.cdiv(K, BLOCK_K)):
        a = tl.load(a_ptrs, mask=offs_k[None, :] < K - kk * BLOCK_K, other=0.0)
        b = tl.load(b_ptrs, mask=offs_k[:, None] < K - kk * BLOCK_K, other=0.0)
        acc = tl.dot(a, b, acc)
        a_ptrs += BLOCK_K * stride_ak
        b_ptrs += BLOCK_K * stride_bk

    c = acc.to(c_ptr.dtype.element_ty)
    offs_cm = pid_m * BLOCK_M + tl.arange(0, BLOCK_M)
    offs_cn = pid_n * BLOCK_N + tl.arange(0, BLOCK_N)
    c_ptrs = c_ptr + offs_cm[:, None] * stride_cm + offs_cn[None, :] * stride_cn
    mask = (offs_cm[:, None] < M) & (offs_cn[None, :] < N)
    tl.store(c_ptrs, c, mask=mask)

# config = {"BLOCK_K": 64, "BLOCK_M": 512, "BLOCK_N": 64, "GROUP_M": 8, "arch": "sm_100", "dtype": "fp16", "num_ctas": 1, "num_stages": 3, "num_warps": 2}
# arch = sm_100


// ===== COMPILED SASS (sm_100a) =====

	.target	sm_100a

	.elftype	@"ET_EXEC"


//--------------------- .note.nv.tkinfo           --------------------------
	.section	.note.nv.tkinfo,"",@"SHT_NOTE"
	.sectionflags	@"SHF_NOTE_NV_TKINFO"
	.tkinfo
        /*0018*/ 	.word	0x00000081
        /*0030*/ 	.string	""
        /*0030*/ 	.string	"ptxas-blackwell"
        /*0030*/ 	.string	"Cuda compilation tools, release 12.9, V12.9.86"
        /*0030*/ 	.string	"Build cuda_12.9.r12.9/compiler.36037853_0"
        /*0030*/ 	.string	"-v  -suppress-debug-info  -lineinfo  -arch sm_100a "



//--------------------- .note.nv.cuver            --------------------------
	.section	.note.nv.cuver,"",@"SHT_NOTE"
	.sectionflags	@"SHF_NOTE_NV_CUVER"
        /*0018*/ 	.short	0x0001
        /*001a*/ 	.short	0x0064
        /*001c*/ 	.short	0x0001
        /*001e*/ 	.short	0x0000
        /*0020*/ 	.short	0x0001
        /*0022*/ 	.short	0x0000


//--------------------- .nv.info                  --------------------------
	.section	.nv.info,"",@"SHT_CUDA_INFO"
	.align	4


	//----- nvinfo : EIATTR_REGCOUNT
	.align		4
        /*0000*/ 	.byte	0x04, 0x2f
        /*0002*/ 	.short	(.L_1 - .L_0)
	.align		4
.L_0:
        /*0004*/ 	.word	index@(matmul_kernel)
        /*0008*/ 	.word	0x00000020


	//----- nvinfo : EIATTR_FRAME_SIZE
	.align		4
.L_1:
        /*000c*/ 	.byte	0x04, 0x11
        /*000e*/ 	.short	(.L_3 - .L_2)
	.align		4
.L_2:
        /*0010*/ 	.word	index@(matmul_kernel)
        /*0014*/ 	.word	0x00004a80


	//----- nvinfo : EIATTR_MIN_STACK_SIZE
	.align		4
.L_3:
        /*0018*/ 	.byte	0x04, 0x12
        /*001a*/ 	.short	(.L_5 - .L_4)
	.align		4
.L_4:
        /*001c*/ 	.word	index@(matmul_kernel)
        /*0020*/ 	.word	0x00004a80
.L_5:


//--------------------- .nv.info.matmul_kernel    --------------------------
	.section	.nv.info.matmul_kernel,"",@"SHT_CUDA_INFO"
	.sectionflags	@""
	.align	4


	//----- nvinfo : EIATTR_CUDA_API_VERSION
	.align		4
        /*0000*/ 	.byte	0x04, 0x37
        /*0002*/ 	.short	(.L_7 - .L_6)
.L_6:
        /*0004*/ 	.word	0x00000081


	//----- nvinfo : EIATTR_KPARAM_INFO
	.align		4
.L_7:
        /*0008*/ 	.byte	0x04, 0x17
        /*000a*/ 	.short	(.L_9 - .L_8)
.L_8:
        /*000c*/ 	.word	0x00000000
        /*0010*/ 	.short	0x000d
        /*0012*/ 	.short	0x0048
        /*0014*/ 	.byte	0x00, 0xf4, 0x21, 0x00


	//----- nvinfo : EIATTR_KPARAM_INFO
	.align		4
.L_9:
        /*0018*/ 	.byte	0x04, 0x17
        /*001a*/ 	.short	(.L_11 - .L_10)
.L_10:
        /*001c*/ 	.word	0x00000000
        /*0020*/ 	.short	0x000c
        /*0022*/ 	.short	0x0040
        /*0024*/ 	.byte	0x00, 0xf4, 0x21, 0x00


	//----- nvinfo : EIATTR_KPARAM_INFO
	.align		4
.L_11:
        /*0028*/ 	.byte	0x04, 0x17
        /*002a*/ 	.short	(.L_13 - .L_12)
.L_12:
        /*002c*/ 	.word	0x00000000
        /*0030*/ 	.short	0x000b
        /*0032*/ 	.short	0x0038
        /*0034*/ 	.byte	0x00, 0xf0, 0x11, 0x00


	//----- nvinfo : EIATTR_KPARAM_INFO
	.align		4
.L_13:
        /*0038*/ 	.byte	0x04, 0x17
        /*003a*/ 	.short	(.L_15 - .L_14)
.L_14:
        /*003c*/ 	.word	0x00000000
        /*0040*/ 	.short	0x000a
        /*0042*/ 	.short	0x0034
        /*0044*/ 	.byte	0x00, 0xf0, 0x11, 0x00


	//----- nvinfo : EIATTR_KPARAM_INFO
	.align		4
.L_15:
        /*0048*/ 	.byte	0x04, 0x17
        /*004a*/ 	.short	(.L_17 - .L_16)
.L_16:
        /*004c*/ 	.word	0x00000000
        /*0050*/ 	.short	0x0009
        /*0052*/ 	.short	0x0030
        /*0054*/ 	.byte	0x00, 0xf0, 0x11, 0x00


	//----- nvinfo : EIATTR_KPARAM_INFO
	.align		4
.L_17:
        /*0058*/ 	.byte	0x04, 0x17
        /*005a*/ 	.short	(.L_19 - .L_18)
.L_18:
        /*005c*/ 	.word	0x00000000
        /*0060*/ 	.short	0x0008
        /*0062*/ 	.short	0x002c
        /*0064*/ 	.byte	0x00, 0xf0, 0x11, 0x00


	//----- nvinfo : EIATTR_KPARAM_INFO
	.align		4
.L_19:
        /*0068*/ 	.byte	0x04, 0x17
        /*006a*/ 	.short	(.L_21 - .L_20)
.L_20:
        /*006c*/ 	.word	0x00000000
        /*0070*/ 	.short	0x0007
        /*0072*/ 	.short	0x0028
        /*0074*/ 	.byte	0x00, 0xf0, 0x11, 0x00


	//----- nvinfo : EIATTR_KPARAM_INFO
	.align		4
.L_21:
        /*0078*/ 	.byte	0x04, 0x17
        /*007a*/ 	.short	(.L_23 - .L_22)
.L_22:
        /*007c*/ 	.word	0x00000000
        /*0080*/ 	.short	0x0006
        /*0082*/ 	.short	0x0024
        /*0084*/ 	.byte	0x00, 0xf0, 0x11, 0x00


	//----- nvinfo : EIATTR_KPARAM_INFO
	.align		4
.L_23:
        /*0088*/ 	.byte	0x04, 0x17
        /*008a*/ 	.short	(.L_25 - .L_24)
.L_24:
        /*008c*/ 	.word	0x00000000
        /*0090*/ 	.short	0x0005
        /*0092*/ 	.short	0x0020
        /*0094*/ 	.byte	0x00, 0xf0, 0x11, 0x00


	//----- nvinfo : EIATTR_KPARAM_INFO
	.align		4
.L_25:
        /*0098*/ 	.byte	0x04, 0x17
        /*009a*/ 	.short	(.L_27 - .L_26)
.L_26:
        /*009c*/ 	.word	0x00000000
        /*00a0*/ 	.short	0x0004
        /*00a2*/ 	.short	0x001c
        /*00a4*/ 	.byte	0x00, 0xf0, 0x11, 0x00


	//----- nvinfo : EIATTR_KPARAM_INFO
	.align		4
.L_27:
        /*00a8*/ 	.byte	0x04, 0x17
        /*00aa*/ 	.short	(.L_29 - .L_28)
.L_28:
        /*00ac*/ 	.word	0x00000000
        /*00b0*/ 	.short	0x0003
        /*00b2*/ 	.short	0x0018
        /*00b4*/ 	.byte	0x00, 0xf0, 0x11, 0x00


	//----- nvinfo : EIATTR_KPARAM_INFO
	.align		4
.L_29:
        /*00b8*/ 	.byte	0x04, 0x17
        /*00ba*/ 	.short	(.L_31 - .L_30)
.L_30:
        /*00bc*/ 	.word	0x00000000
        /*00c0*/ 	.short	0x0002
        /*00c2*/ 	.short	0x0010
        /*00c4*/ 	.byte	0x00, 0xf4, 0x21, 0x00


	//----- nvinfo : EIATTR_KPARAM_INFO
	.align		4
.L_31:
        /*00c8*/ 	.byte	0x04, 0x17
        /*00ca*/ 	.short	(.L_33 - .L_32)
.L_32:
        /*00cc*/ 	.word	0x00000000
        /*00d0*/ 	.short	0x0001
        /*00d2*/ 	.short	0x0008
        /*00d4*/ 	.byte	0x00, 0xf4, 0x21, 0x00


	//----- nvinfo : EIATTR_KPARAM_INFO
	.align		4
.L_33:
        /*00d8*/ 	.byte	0x04, 0x17
        /*00da*/ 	.short	(.L_35 - .L_34)
.L_34:
        /*00dc*/ 	.word	0x00000000
        /*00e0*/ 	.short	0x0000
        /*00e2*/ 	.short	0x0000
        /*00e4*/ 	.byte	0x00, 0xf4, 0x21, 0x00


	//----- nvinfo : EIATTR_SPARSE_MMA_MASK
	.align		4
.L_35:
        /*00e8*/ 	.byte	0x03, 0x50
        /*00ea*/ 	.short	0x0000


	//----- nvinfo : EIATTR_MAXREG_COUNT
	.align		4
        /*00ec*/ 	.byte	0x03, 0x1b
        /*00ee*/ 	.short	0x00ff


	//----- nvinfo : EIATTR_NUM_BARRIERS
	.align		4
        /*00f0*/ 	.byte	0x02, 0x4c
        /*00f2*/ 	.byte	0x01
	.zero		1


	//----- nvinfo : EIATTR_ANNOTATIONS
	.align		4
        /*00f4*/ 	.byte	0x04, 0x55
        /*00f6*/ 	.short	(.L_37 - .L_36)


	//   ....[0]....
.L_36:
        /*00f8*/ 	.word	0x00000001
        /*00fc*/ 	.byte	0x10, 0x01, 0x00, 0x00, 0x01, 0x00, 0x00, 0x00, 0x40, 0x01, 0x00, 0x00, 0x01, 0x00, 0x00, 0x00
        /* <DEDUP_REMOVED lines=3780> */
        /*ed4c*/ 	.byte	0xc0, 0x4d, 0x03, 0x00, 0x01, 0x00, 0x00, 0x00, 0xd0, 0x4d, 0x03, 0x00


	//----- nvinfo : EIATTR_VRC_CTA_INIT_COUNT
	.align		4
.L_37:
        /*ed58*/ 	.byte	0x02, 0x4a
	.zero		1
	.zero		1


	//----- nvinfo : EIATTR_EXIT_INSTR_OFFSETS
	.align		4
        /*ed5c*/ 	.byte	0x04, 0x1c
        /*ed5e*/ 	.short	(.L_39 - .L_38)


	//   ....[0]....
.L_38:
        /*ed60*/ 	.word	0x0006a050


	//   ....[1]....
        /*ed64*/ 	.word	0x0006a080


	//----- nvinfo : EIATTR_REQNTID
	.align		4
.L_39:
        /*ed68*/ 	.byte	0x04, 0x10
        /*ed6a*/ 	.short	(.L_41 - .L_40)
.L_40:
        /*ed6c*/ 	.word	0x00000040
        /*ed70*/ 	.word	0x00000001
        /*ed74*/ 	.word	0x00000001


	//----- nvinfo : EIATTR_CBANK_PARAM_SIZE
	.align		4
.L_41:
        /*ed78*/ 	.byte	0x03, 0x19
        /*ed7a*/ 	.short	0x0050


	//----- nvinfo : EIATTR_PARAM_CBANK
	.align		4
        /*ed7c*/ 	.byte	0x04, 0x0a
        /*ed7e*/ 	.short	(.L_43 - .L_42)
	.align		4
.L_42:
        /*ed80*/ 	.word	index@(.nv.constant0.matmul_kernel)
        /*ed84*/ 	.short	0x0380
        /*ed86*/ 	.short	0x0050


	//----- nvinfo : EIATTR_SW_WAR
	.align		4
.L_43:
        /*ed88*/ 	.byte	0x04, 0x36
        /*ed8a*/ 	.short	(.L_45 - .L_44)
.L_44:
        /*ed8c*/ 	.word	0x00000008
.L_45:


//--------------------- .nv.compat                --------------------------
	.section	.nv.compat,"",@"SHT_CUDA_COMPAT_INFO"
	.align	4
        /*0000*/ 	.byte	0x02, 0x02, 0x01, 0x00, 0x02, 0x05, 0x05, 0x00, 0x02, 0x03, 0x00, 0x00, 0x02, 0x06, 0x01, 0x00


//--------------------- .nv.callgraph             --------------------------
	.section	.nv.callgraph,"",@"SHT_CUDA_CALLGRAPH"
	.align	4
	.sectionentsize	8
	.align		4
        /*0000*/ 	.word	0x00000000
	.align		4
        /*0004*/ 	.word	0xffffffff
	.align		4
        /*0008*/ 	.word	0x00000000
	.align		4
        /*000c*/ 	.word	0xfffffffe
	.align		4
        /*0010*/ 	.word	0x00000000
	.align		4
        /*0014*/ 	.word	0xfffffffd
	.align		4
        /*0018*/ 	.word	0x00000000
	.align		4
        /*001c*/ 	.word	0xfffffffc


//--------------------- .text.matmul_kernel       --------------------------
	.section	.text.matmul_kernel,"ax",@progbits
	.align	128
        .global         matmul_kernel
        .type           matmul_kernel,@function
        .size           matmul_kernel,(.L_x_3 - matmul_kernel)
        .other          matmul_kernel,@"STO_CUDA_ENTRY STV_DEFAULT"
matmul_kernel:
.text.matmul_kernel:
[----:B------:R-:W0:Y:S08]  /*0000*/  LDC R1, c[0x0][0x37c] ;  /* 0x0000df00ff017b82 */ /* 0x000e300000000800 */
[----:B------:R-:W1:Y:S01]  /*0010*/  LDC.64 R2, c[0x0][0x398] ;  /* 0x0000e600ff027b82 */ /* 0x000e620000000a00 */
[----:B0-----:R-:W-:Y:S01]  /*0020*/  VIADD R1, R1, 0xffffb580 ;  /* 0xffffb58001017836 */ /* 0x001fe20000000000 */
[----:B------:R-:W0:Y:S01]  /*0030*/  S2R R29, SR_TID.X ;  /* 0x00000000001d7919 */ /* 0x000e220000002100 */
[----:B------:R-:W2:Y:S01]  /*0040*/  LDCU UR4, c[0x0][0x3a0] ;  /* 0x00007400ff0477ac */ /* 0x000ea20008000800 */
[----:B------:R-:W-:-:S02]  /*0050*/  CS2R R14, SRZ ;  /* 0x00000000000e7805 */ /* 0x000fc4000001ff00 */
[----:B------:R-:W-:Y:S02]  /*0060*/  CS2R R16, SRZ ;  /* 0x0000000000107805 */ /* 0x000fe4000001ff00 */
[----:B------:R-:W-:Y:S02]  /*0070*/  CS2R R18, SRZ ;  /* 0x0000000000127805 */ /* 0x000fe4000001ff00 */
[----:B------:R-:W-:Y:S01]  /*0080*/  CS2R R20, SRZ ;  /* 0x0000000000147805 */ /* 0x000fe2000001ff00 */
[----:B------:R-:W3:Y:S01]  /*0090*/  S2UR UR6, SR_CgaCtaId ;  /* 0x00000000000679c3 */ /* 0x000ee20000008800 */
[----:B------:R-:W-:Y:S02]  /*00a0*/  CS2R R22, SRZ ;  /* 0x0000000000167805 */ /* 0x000fe4000001ff00 */
[----:B------:R-:W-:Y:S02]  /*00b0*/  CS2R R24, SRZ ;  /* 0x0000000000187805 */ /* 0x000fe4000001ff00 */
[----:B------:R-:W-:Y:S01]  /*00c0*/  CS2R R26, SRZ ;  /* 0x00000000001a7805 */ /* 0x000fe2000001ff00 */
[----:B------:R-:W-:Y:S01]  /*00d0*/  UMOV UR5, 0x400 ;  /* 0x0000040000057882 */ /* 0x000fe20000000000 */
[----:B------:R-:W4:Y:S01]  /*00e0*/  LDCU.64 UR8, c[0x0][0x358] ;  /* 0x00006b00ff0877ac */ /* 0x000f220008000a00 */
[----:B--2---:R-:W-:Y:S01]  /*00f0*/  UIADD3 UR4, UPT, UPT, UR4, 0x3f, URZ ;  /* 0x0000003f04047890 */ /* 0x004fe2000fffe0ff */
[----:B-1----:R-:W-:Y:S01]  /*0100*/  VIADD R0, R3, 0x3f ;  /* 0x0000003f03007836 */ /* 0x002fe20000000000 */
[----:B------:R-:W-:Y:S02]  /*0110*/  STL [R1+0x21f8], R3 ;  /* 0x0021f80301007387 */ /* 0x000fe40000100800 */
[----:B------:R-:W-:-:S02]  /*0120*/  UISETP.GE.AND UP0, UPT, UR4, 0x40, UPT ;  /* 0x000000400400788c */ /* 0x000fc4000bf06270 */
[----:B------:R-:W-:Y:S01]  /*0130*/  SHF.R.S32.HI R5, RZ, 0x1f, R0 ;  /* 0x0000001fff057819 */ /* 0x000fe20000011400 */
[----:B------:R0:W-:Y:S01]  /*0140*/  STL [R1+0x21fc], R2 ;  /* 0x0021fc0201007387 */ /* 0x0001e20000100800 */
[----:B---3--:R-:W-:Y:S02]  /*0150*/  ULEA UR5, UR6, UR5, 0x18 ;  /* 0x0000000506057291 */ /* 0x008fe4000f8ec0ff */
[----:B------:R-:W-:Y:S01]  /*0160*/  LEA.HI R5, R5, R0, RZ, 0x6 ;  /* 0x0000000005057211 */ /* 0x000fe200078f30ff */
[----:B------:R-:W-:Y:S03]  /*0170*/  STL [R1], RZ ;  /* 0x000000ff01007387 */ /* 0x000fe60000100800 */
[----:B------:R-:W-:Y:S01]  /*0180*/  SHF.R.S32.HI R0, RZ, 0x6, R5 ;  /* 0x00000006ff007819 */ /* 0x000fe20000011405 */
[----:B------:R-:W-:Y:S04]  /*0190*/  STL [R1+0x4], RZ ;  /* 0x000004ff01007387 */ /* 0x000fe80000100800 */
[----:B------:R-:W-:Y:S01]  /*01a0*/  IMAD.SHL.U32 R0, R0, 0x8, RZ ;  /* 0x0000000800007824 */ /* 0x000fe200078e00ff */
[----:B------:R-:W1:Y:S04]  /*01b0*/  S2R R5, SR_CTAID.X ;  /* 0x0000000000057919 */ /* 0x000e680000002500 */
[-C--:B------:R-:W-:Y:S01]  /*01c0*/  IABS R9, R0.reuse ;  /* 0x0000000000097213 */ /* 0x080fe20000000000 */
[----:B------:R-:W-:Y:S01]  /*01d0*/  STL [R1+0x8], RZ ;  /* 0x000008ff01007387 */ /* 0x000fe20000100800 */
[----:B------:R-:W-:-:S02]  /*01e0*/  IABS R12, R0 ;  /* 0x00000000000c7213 */ /* 0x000fc40000000000 */
[----:B------:R-:W2:Y:S01]  /*01f0*/  I2F.RP R4, R9 ;  /* 0x0000000900047306 */ /* 0x000ea20000209400 */
[----:B------:R-:W-:Y:S04]  /*0200*/  STL [R1+0xc], RZ ;  /* 0x00000cff01007387 */ /* 0x000fe80000100800 */
[----:B------:R-:W-:Y:S04]  /*0210*/  STL [R1+0x1d0], RZ ;  /* 0x0001d0ff01007387 */ /* 0x000fe80000100800 */
[----:B------:R-:W-:Y:S04]  /*0220*/  STL [R1+0x1d4], RZ ;  /* 0x0001d4ff01007387 */ /* 0x000fe80000100800 */
[----:B------:R-:W-:Y:S01]  /*0230*/  STL [R1+0x1d8], RZ ;  /* 0x0001d8ff01007387 */ /* 0x000fe20000100800 */
[----:B--2---:R-:W2:Y:S03]  /*0240*/  MUFU.RCP R4, R4 ;  /* 0x0000000400047308 */ /* 0x004ea60000001000 */
[----:B------:R-:W-:Y:S04]  /*0250*/  STL [R1+0x1dc], RZ ;  /* 0x0001dcff01007387 */ /* 0x000fe80000100800 */
[----:B------:R-:W-:Y:S01]  /*0260*/  STL [R1+0x1c0], RZ ;  /* 0x0001c0ff01007387 */ /* 0x000fe20000100800 */
[----:B-1----:R-:W-:-:S03]  /*0270*/  IABS R10, R5 ;  /* 0x00000005000a7213 */ /* 0x002fc60000000000 */
[----:B------:R-:W-:Y:S04]  /*0280*/  STL [R1+0x1c4], RZ ;  /* 0x0001c4ff01007387 */ /* 0x000fe80000100800 */
[----:B------:R-:W-:Y:S01]  /*0290*/  STL [R1+0x1c8], RZ ;  /* 0x0001c8ff01007387 */ /* 0x000fe20000100800 */
[----:B--2---:R-:W-:-:S03]  /*02a0*/  VIADD R6, R4, 0xffffffe ;  /* 0x0ffffffe04067836 */ /* 0x004fc60000000000 */
[----:B------:R-:W-:Y:S01]  /*02b0*/  STL [R1+0x1cc], RZ ;  /* 0x0001ccff01007387 */ /* 0x000fe20000100800 */
[----:B------:R-:W-:Y:S01]  /*02c0*/  IMAD.MOV R4, RZ, RZ, -R12 ;  /* 0x000000ffff047224 */ /* 0x000fe200078e0a0c */
[----:B------:R-:W-:Y:S01]  /*02d0*/  CS2R R12, SRZ ;  /* 0x00000000000c7805 */ /* 0x000fe2000001ff00 */
[----:B------:R1:W2:Y:S01]  /*02e0*/  F2I.FTZ.U32.TRUNC.NTZ R7, R6 ;  /* 0x0000000600077305 */ /* 0x0002a2000021f000 */
[----:B------:R-:W-:Y:S04]  /*02f0*/  STL [R1+0x1b0], RZ ;  /* 0x0001b0ff01007387 */ /* 0x000fe80000100800 */
[----:B------:R-:W-:Y:S04]  /*0300*/  STL [R1+0x1b4], RZ ;  /* 0x0001b4ff01007387 */ /* 0x000fe80000100800 */
[----:B------:R-:W-:Y:S01]  /*0310*/  STL [R1+0x1b8], RZ ;  /* 0x0001b8ff01007387 */ /* 0x000fe20000100800 */
[----:B-1----:R-:W-:-:S03]  /*0320*/  IMAD.MOV.U32 R6, RZ, RZ, RZ ;  /* 0x000000ffff067224 */ /* 0x002fc600078e00ff */
[----:B------:R-:W-:Y:S01]  /*0330*/  STL [R1+0x1bc], RZ ;  /* 0x0001bcff01007387 */ /* 0x000fe20000100800 */
[----:B--2---:R-:W-:-:S03]  /*0340*/  IMAD.MOV R8, RZ, RZ, -R7 ;  /* 0x000000ffff087224 */ /* 0x004fc600078e0a07 */
[----:B------:R-:W-:Y:S01]  /*0350*/  STL [R1+0x1a0], RZ ;  /* 0x0001a0ff01007387 */ /* 0x000fe20000100800 */
[----:B------:R-:W-:-:S03]  /*0360*/  IMAD R11, R8, R9, RZ ;  /* 0x00000009080b7224 */ /* 0x000fc600078e02ff */
[----:B------:R-:W-:Y:S01]  /*0370*/  STL [R1+0x1a4], RZ ;  /* 0x0001a4ff01007387 */ /* 0x000fe20000100800 */
[----:B------:R-:W-:Y:S02]  /*0380*/  IMAD.MOV.U32 R8, RZ, RZ, R10 ;  /* 0x000000ffff087224 */ /* 0x000fe400078e000a */
[----:B------:R-:W-:Y:S01]  /*0390*/  IMAD.HI.U32 R7, R7, R11, R6 ;  /* 0x0000000b07077227 */ /* 0x000fe200078e0006 */
[----:B------:R-:W-:Y:S04]  /*03a0*/  STL [R1+0x1a8], RZ ;  /* 0x0001a8ff01007387 */ /* 0x000fe80000100800 */
[----:B------:R-:W-:Y:S01]  /*03b0*/  STL [R1+0x1ac], RZ ;  /* 0x0001acff01007387 */ /* 0x000fe20000100800 */
[----:B------:R-:W-:-:S03]  /*03c0*/  IMAD.HI.U32 R7, R7, R8, RZ ;  /* 0x0000000807077227 */ /* 0x000fc600078e00ff */
[----:B------:R-:W-:Y:S01]  /*03d0*/  STL [R1+0x190], RZ ;  /* 0x000190ff01007387 */ /* 0x000fe20000100800 */
[----:B------:R-:W-:-:S03]  /*03e0*/  IMAD R4, R7, R4, R8 ;  /* 0x0000000407047224 */ /* 0x000fc600078e0208 */
[----:B------:R-:W-:Y:S02]  /*03f0*/  STL [R1+0x194], RZ ;  /* 0x000194ff01007387 */ /* 0x000fe40000100800 */
[----:B------:R-:W-:Y:S02]  /*0400*/  ISETP.GT.U32.AND P1, PT, R9, R4, PT ;  /* 0x000000040900720c */ /* 0x000fe40003f24070 */
[----:B------:R-:W-:Y:S04]  /*0410*/  STL [R1+0x198], RZ ;  /* 0x000198ff01007387 */ /* 0x000fe80000100800 */
[----:B------:R-:W-:Y:S04]  /*0420*/  STL [R1+0x19c], RZ ;  /* 0x00019cff01007387 */ /* 0x000fe80000100800 */
[----:B------:R-:W-:Y:S03]  /*0430*/  STL [R1+0x180], RZ ;  /* 0x000180ff01007387 */ /* 0x000fe60000100800 */
[----:B------:R-:W-:Y:S01]  /*0440*/  @!P1 IMAD.IADD R4, R4, 0x1, -R9 ;  /* 0x0000000104049824 */ /* 0x000fe200078e0a09 */
[----:B------:R-:W-:Y:S01]  /*0450*/  STL [R1+0x184], RZ ;  /* 0x000184ff01007387 */ /* 0x000fe20000100800 */
[----:B------:R-:W-:Y:S01]  /*0460*/  @!P1 VIADD R7, R7, 0x1 ;  /* 0x0000000107079836 */ /* 0x000fe20000000000 */
[----:B------:R-:W-:-:S02]  /*0470*/  ISETP.NE.AND P1, PT, R0, RZ, PT ;  /* 0x000000ff0000720c */ /* 0x000fc40003f25270 */
[----:B------:R-:W-:Y:S01]  /*0480*/  STL [R1+0x188], RZ ;  /* 0x000188ff01007387 */ /* 0x000fe20000100800 */
[----:B------:R-:W-:Y:S02]  /*0490*/  ISETP.GE.U32.AND P0, PT, R4, R9, PT ;  /* 0x000000090400720c */ /* 0x000fe40003f06070 */
[----:B------:R-:W-:Y:S01]  /*04a0*/  LOP3.LUT R4, R5, R0, RZ, 0x3c, !PT ;  /* 0x0000000005047212 */ /* 0x000fe200078e3cff */
[----:B------:R-:W-:Y:S03]  /*04b0*/  STL [R1+0x18c], RZ ;  /* 0x00018cff01007387 */ /* 0x000fe60000100800 */
[----:B------:R-:W-:Y:S01]  /*04c0*/  ISETP.GE.AND P2, PT, R4, RZ, PT ;  /* 0x000000ff0400720c */ /* 0x000fe20003f46270 */
[----:B------:R-:W-:Y:S01]  /*04d0*/  STL [R1+0x170], RZ ;  /* 0x000170ff01007387 */ /* 0x000fe20000100800 */
[----:B------:R-:W-:Y:S01]  /*04e0*/  VIADD R4, R2, 0x1ff ;  /* 0x000001ff02047836 */ /* 0x000fe20000000000 */
[----:B0-----:R-:W-:-:S02]  /*04f0*/  LOP3.LUT R2, R29, 0x3f, RZ, 0xc0, !PT ;  /* 0x0000003f1d027812 */ /* 0x001fc400078ec0ff */
[----:B------:R-:W-:Y:S02]  /*0500*/  STL [R1+0x174], RZ ;  /* 0x000174ff01007387 */ /* 0x000fe40000100800 */
[----:B------:R-:W-:Y:S02]  /*0510*/  @P0 VIADD R7, R7, 0x1 ;  /* 0x0000000107070836 */ /* 0x000fe40000000000 */
[----:B------:R-:W-:Y:S02]  /*0520*/  STL [R1+0x178], RZ ;  /* 0x000178ff01007387 */ /* 0x000fe40000100800 */
[----:B------:R-:W-:Y:S01]  /*0530*/  IMAD.MOV.U32 R6, RZ, RZ, R7 ;  /* 0x000000ffff067224 */ /* 0x000fe200078e0007 */
[----:B------:R-:W-:Y:S01]  /*0540*/  SHF.R.S32.HI R7, RZ, 0x1f, R4 ;  /* 0x0000001fff077819 */ /* 0x000fe20000011404 */
[----:B------:R-:W-:Y:S02]  /*0550*/  STL [R1+0x17c], RZ ;  /* 0x00017cff01007387 */ /* 0x000fe40000100800 */
[----:B------:R-:W-:Y:S01]  /*0560*/  @!P2 IMAD.MOV R6, RZ, RZ, -R6 ;  /* 0x000000ffff06a224 */ /* 0x000fe200078e0a06 */
[----:B------:R-:W-:Y:S01]  /*0570*/  @!P1 LOP3.LUT R6, RZ, R0, RZ, 0x33, !PT ;  /* 0x00000000ff069212 */ /* 0x000fe200078e33ff */
[----:B------:R-:W-:Y:S01]  /*0580*/  STL [R1+0x160], RZ ;  /* 0x000160ff01007387 */ /* 0x000fe20000100800 */
[----:B------:R-:W-:-:S03]  /*0590*/  LEA.HI R7, R7, R4, RZ, 0x9 ;  /* 0x0000000407077211 */ /* 0x000fc600078f48ff */
[----:B------:R-:W-:Y:S01]  /*05a0*/  STL [R1+0x164], RZ ;  /* 0x000164ff01007387 */ /* 0x000fe20000100800 */
[----:B------:R-:W-:Y:S02]  /*05b0*/  IMAD.SHL.U32 R28, R6, 0x8, RZ ;  /* 0x00000008061c7824 */ /* 0x000fe400078e00ff */
[----:B------:R-:W-:Y:S01]  /*05c0*/  IMAD.MOV R6, RZ, RZ, -R6 ;  /* 0x000000ffff067224 */ /* 0x000fe200078e0a06 */
[----:B------:R-:W-:Y:S02]  /*05d0*/  STL [R1+0x168], RZ ;  /* 0x000168ff01007387 */ /* 0x000fe40000100800 */
[----:B------:R-:W-:Y:S01]  /*05e0*/  LEA.HI.SX32 R4, R7, -R28, 0x17 ;  /* 0x8000001c07047211 */ /* 0x000fe200078fbaff */
[----:B------:R-:W-:Y:S01]  /*05f0*/  IMAD R11, R0, R6, R5 ;  /* 0x00000006000b7224 */ /* 0x000fe200078e0205 */
[----:B------:R-:W-:Y:S01]  /*0600*/  STL [R1+0x16c], RZ ;  /* 0x00016cff01007387 */ /* 0x000fe20000100800 */
[----:B------:R-:W-:Y:S01]  /*0610*/  IMAD.MOV.U32 R6, RZ, RZ, RZ ;  /* 0x000000ffff067224 */ /* 0x000fe200078e00ff */
[----:B------:R-:W-:-:S02]  /*0620*/  VIMNMX R4, PT, PT, R4, 0x8, PT ;  /* 0x0000000804047848 */ /* 0x000fc40003fe0100 */
[----:B------:R-:W-:Y:S02]  /*0630*/  STL [R1+0x150], RZ ;  /* 0x000150ff01007387 */ /* 0x000fe40000100800 */
[-C--:B------:R-:W-:Y:S02]  /*0640*/  IABS R10, R4.reuse ;  /* 0x00000004000a7213 */ /* 0x080fe40000000000 */
[----:B------:R-:W-:Y:S01]  /*0650*/  STL [R1+0x154], RZ ;  /* 0x000154ff01007387 */ /* 0x000fe20000100800 */
[----:B------:R-:W-:Y:S01]  /*0660*/  IABS R0, R4 ;  /* 0x0000000400007213 */ /* 0x000fe20000000000 */
[----:B------:R-:W0:Y:S02]  /*0670*/  I2F.RP R8, R10 ;  /* 0x0000000a00087306 */ /* 0x000e240000209400 */
[----:B------:R-:W-:Y:S04]  /*0680*/  STL [R1+0x158], RZ ;  /* 0x000158ff01007387 */ /* 0x000fe80000100800 */
[----:B------:R-:W-:Y:S04]  /*0690*/  STL [R1+0x15c], RZ ;  /* 0x00015cff01007387 */ /* 0x000fe80000100800 */
[----:B------:R-:W-:Y:S04]  /*06a0*/  STL [R1+0x140], RZ ;  /* 0x000140ff01007387 */ /* 0x000fe80000100800 */
[----:B------:R-:W-:Y:S01]  /*06b0*/  STL [R1+0x144], RZ ;  /* 0x000144ff01007387 */ /* 0x000fe20000100800 */
[----:B0-----:R-:W0:Y:S03]  /*06c0*/  MUFU.RCP R8, R8 ;  /* 0x0000000800087308 */ /* 0x001e260000001000 */
[----:B------:R-:W-:Y:S04]  /*06d0*/  STL [R1+0x148], RZ ;  /* 0x000148ff01007387 */ /* 0x000fe80000100800 */
[----:B------:R-:W-:Y:S04]  /*06e0*/  STL [R1+0x14c], RZ ;  /* 0x00014cff01007387 */ /* 0x000fe80000100800 */
[----:B------:R-:W-:Y:S04]  /*06f0*/  STL [R1+0x130], RZ ;  /* 0x000130ff01007387 */ /* 0x000fe80000100800 */
[----:B------:R-:W-:Y:S01]  /*0700*/  STL [R1+0x134], RZ ;  /* 0x000134ff01007387 */ /* 0x000fe20000100800 */
[----:B0-----:R-:W-:-:S03]  /*0710*/  VIADD R7, R8, 0xffffffe ;  /* 0x0ffffffe08077836 */ /* 0x001fc60000000000 */
[----:B------:R-:W-:Y:S04]  /*0720*/  STL [R1+0x138], RZ ;  /* 0x000138ff01007387 */ /* 0x000fe80000100800 */
[----:B------:R-:W-:Y:S01]  /*0730*/  STL [R1+0x13c], RZ ;  /* 0x00013cff01007387 */ /* 0x000fe20000100800 */
[----:B------:R-:W0:Y:S03]  /*0740*/  F2I.FTZ.U32.TRUNC.NTZ R7, R7 ;  /* 0x0000000700077305 */ /* 0x000e26000021f000 */
[----:B------:R-:W-:Y:S04]  /*0750*/  STL [R1+0x120], RZ ;  /* 0x000120ff01007387 */ /* 0x000fe80000100800 */
[----:B------:R-:W-:Y:S04]  /*0760*/  STL [R1+0x124], RZ ;  /* 0x000124ff01007387 */ /* 0x000fe80000100800 */
[----:B------:R-:W-:Y:S04]  /*0770*/  STL [R1+0x128], RZ ;  /* 0x000128ff01007387 */ /* 0x000fe80000100800 */
[----:B------:R-:W-:Y:S01]  /*0780*/  STL [R1+0x12c], RZ ;  /* 0x00012cff01007387 */ /* 0x000fe20000100800 */
[----:B0-----:R-:W-:-:S03]  /*0790*/  IMAD.MOV R9, RZ, RZ, -R7 ;  /* 0x000000ffff097224 */ /* 0x001fc600078e0a07 */
[----:B------:R-:W-:Y:S01]  /*07a0*/  STL [R1+0x110], RZ ;  /* 0x000110ff01007387 */ /* 0x000fe20000100800 */
[----:B------:R-:W-:Y:S01]  /*07b0*/  IMAD.MOV.U32 R5, RZ, RZ, R9 ;  /* 0x000000ffff057224 */ /* 0x000fe200078e0009 */
[----:B------:R-:W-:Y:S02]  /*07c0*/  IABS R9, R11 ;  /* 0x0000000b00097213 */ /* 0x000fe40000000000 */
[----:B------:R-:W-:Y:S01]  /*07d0*/  STL [R1+0x114], RZ ;  /* 0x000114ff01007387 */ /* 0x000fe20000100800 */
[----:B------:R-:W-:-:S03]  /*07e0*/  IMAD R5, R5, R10, RZ ;  /* 0x0000000a05057224 */ /* 0x000fc600078e02ff */
[----:B------:R-:W-:Y:S01]  /*07f0*/  STL [R1+0x118], RZ ;  /* 0x000118ff01007387 */ /* 0x000fe20000100800 */
[----:B------:R-:W-:-:S03]  /*0800*/  IMAD.HI.U32 R6, R7, R5, R6 ;  /* 0x0000000507067227 */ /* 0x000fc600078e0006 */
[----:B------:R-:W-:Y:S01]  /*0810*/  STL [R1+0x11c], RZ ;  /* 0x00011cff01007387 */ /* 0x000fe20000100800 */
[----:B------:R-:W-:Y:S02]  /*0820*/  IMAD.MOV R5, RZ, RZ, -R0 ;  /* 0x000000ffff057224 */ /* 0x000fe400078e0a00 */
[----:B------:R-:W-:Y:S01]  /*0830*/  IMAD.HI.U32 R0, R6, R9, RZ ;  /* 0x0000000906007227 */ /* 0x000fe200078e00ff */
[----:B------:R-:W-:Y:S01]  /*0840*/  STL [R1+0x100], RZ ;  /* 0x000100ff01007387 */ /* 0x000fe20000100800 */
[----:B------:R-:W-:Y:S02]  /*0850*/  CS2R R6, SRZ ;  /* 0x0000000000067805 */ /* 0x000fe4000001ff00 */
[----:B------:R-:W-:Y:S01]  /*0860*/  IMAD R5, R0, R5, R9 ;  /* 0x0000000500057224 */ /* 0x000fe200078e0209 */
[----:B------:R-:W-:Y:S01]  /*0870*/  STL [R1+0x104], RZ ;  /* 0x000104ff01007387 */ /* 0x000fe20000100800 */
[----:B------:R-:W-:-:S03]  /*0880*/  CS2R R8, SRZ ;  /* 0x0000000000087805 */ /* 0x000fc6000001ff00 */
[----:B------:R-:W-:Y:S01]  /*0890*/  STL [R1+0x108], RZ ;  /* 0x000108ff01007387 */ /* 0x000fe20000100800 */
[----:B------:R-:W-:-:S03]  /*08a0*/  ISETP.GT.U32.AND P1, PT, R10, R5, PT ;  /* 0x000000050a00720c */ /* 0x000fc60003f24070 */
[----:B------:R-:W-:Y:S04]  /*08b0*/  STL [R1+0x10c], RZ ;  /* 0x00010cff01007387 */ /* 0x000fe80000100800 */
[----:B------:R-:W-:Y:S04]  /*08c0*/  STL [R1+0xf0], RZ ;  /* 0x0000f0ff01007387 */ /* 0x000fe80000100800 */
[----:B------:R-:W-:Y:S02]  /*08d0*/  STL [R1+0xf4], RZ ;  /* 0x0000f4ff01007387 */ /* 0x000fe40000100800 */
[----:B------:R-:W-:-:S02]  /*08e0*/  @!P1 IMAD.IADD R5, R5, 0x1, -R10 ;  /* 0x0000000105059824 */ /* 0x000fc400078e0a0a */
[----:B------:R-:W-:Y:S01]  /*08f0*/  STL [R1+0xf8], RZ ;  /* 0x0000f8ff01007387 */ /* 0x000fe20000100800 */
[----:B------:R-:W-:Y:S01]  /*0900*/  @!P1 VIADD R0, R0, 0x1 ;  /* 0x0000000100009836 */ /* 0x000fe20000000000 */
[----:B------:R-:W-:Y:S02]  /*0910*/  ISETP.NE.AND P1, PT, R4, RZ, PT ;  /* 0x000000ff0400720c */ /* 0x000fe40003f25270 */
[----:B------:R-:W-:Y:S01]  /*0920*/  STL [R1+0xfc], RZ ;  /* 0x0000fcff01007387 */ /* 0x000fe20000100800 */
[----:B------:R-:W-:Y:S02]  /*0930*/  ISETP.GE.U32.AND P0, PT, R5, R10, PT ;  /* 0x0000000a0500720c */ /* 0x000fe40003f06070 */
[----:B------:R-:W-:Y:S01]  /*0940*/  LOP3.LUT R5, R11, R4, RZ, 0x3c, !PT ;  /* 0x000000040b057212 */ /* 0x000fe200078e3cff */
[----:B------:R-:W-:Y:S03]  /*0950*/  STL [R1+0xe0], RZ ;  /* 0x0000e0ff01007387 */ /* 0x000fe60000100800 */
[----:B------:R-:W-:Y:S01]  /*0960*/  ISETP.GE.AND P2, PT, R5, RZ, PT ;  /* 0x000000ff0500720c */ /* 0x000fe20003f46270 */
[----:B------:R-:W-:Y:S04]  /*0970*/  STL [R1+0xe4], RZ ;  /* 0x0000e4ff01007387 */ /* 0x000fe80000100800 */
[----:B------:R-:W-:Y:S02]  /*0980*/  STL [R1+0xe8], RZ ;  /* 0x0000e8ff01007387 */ /* 0x000fe40000100800 */
[----:B------:R-:W-:-:S02]  /*0990*/  @P0 VIADD R0, R0, 0x1 ;  /* 0x0000000100000836 */ /* 0x000fc40000000000 */
[----:B------:R-:W-:Y:S04]  /*09a0*/  STL [R1+0xec], RZ ;  /* 0x0000ecff01007387 */ /* 0x000fe80000100800 */
[----:B------:R-:W-:Y:S01]  /*09b0*/  STL [R1+0xd0], RZ ;  /* 0x0000d0ff01007387 */ /* 0x000fe20000100800 */
[----:B------:R-:W-:Y:S01]  /*09c0*/  @!P2 IMAD.MOV R0, RZ, RZ, -R0 ;  /* 0x000000ffff00a224 */ /* 0x000fe200078e0a00 */
[----:B------:R-:W-:Y:S02]  /*09d0*/  @!P1 LOP3.LUT R0, RZ, R4, RZ, 0x33, !PT ;  /* 0x00000004ff009212 */ /* 0x000fe400078e33ff */
[----:B------:R-:W-:Y:S03]  /*09e0*/  STL [R1+0xd4], RZ ;  /* 0x0000d4ff01007387 */ /* 0x000fe60000100800 */
[----:B------:R-:W-:Y:S01]  /*09f0*/  IMAD.MOV R5, RZ, RZ, -R0 ;  /* 0x000000ffff057224 */ /* 0x000fe200078e0a00 */
[----:B------:R-:W-:Y:S01]  /*0a00*/  STL [R1+0xd8], RZ ;  /* 0x0000d8ff01007387 */ /* 0x000fe20000100800 */
[----:B------:R-:W-:-:S02]  /*0a10*/  IMAD.SHL.U32 R0, R0, 0x40, RZ ;  /* 0x0000004000007824 */ /* 0x000fc400078e00ff */
[----:B------:R-:W-:Y:S01]  /*0a20*/  IMAD R5, R4, R5, R11 ;  /* 0x0000000504057224 */ /* 0x000fe200078e020b */
[----:B------:R-:W-:Y:S01]  /*0a30*/  STL [R1+0xdc], RZ ;  /* 0x0000dcff01007387 */ /* 0x000fe20000100800 */
[C---:B------:R-:W-:Y:S01]  /*0a40*/  VIADD R29, R0.reuse, 0x1 ;  /* 0x00000001001d7836 */ /* 0x040fe20000000000 */
[----:B------:R-:W-:Y:S01]  /*0a50*/  CS2R R10, SRZ ;  /* 0x00000000000a7805 */ /* 0x000fe2000001ff00 */
[----:B------:R-:W-:Y:S01]  /*0a60*/  VIADD R3, R0, 0x2 ;  /* 0x0000000200037836 */ /* 0x000fe20000000000 */
[----:B------:R-:W-:Y:S01]  /*0a70*/  STL [R1+0xc0], RZ ;  /* 0x0000c0ff01007387 */ /* 0x000fe20000100800 */
[----:B------:R-:W-:Y:S01]  /*0a80*/  IMAD.IADD R28, R28, 0x1, R5 ;  /* 0x000000011c1c7824 */ /* 0x000fe200078e0205 */
[----:B------:R-:W-:Y:S02]  /*0a90*/  CS2R R4, SRZ ;  /* 0x0000000000047805 */ /* 0x000fe4000001ff00 */
[----:B------:R-:W-:Y:S04]  /*0aa0*/  STL [R1+0xc4], RZ ;  /* 0x0000c4ff01007387 */ /* 0x000fe80000100800 */
        /* <DEDUP_REMOVED lines=158> */
[----:B------:R-:W-:Y:S04]  /*1490*/  STL [R1+0xd94], R0 ;  /* 0x000d940001007387 */ /* 0x000fe80000100800 */
[----:B------:R0:W-:Y:S04]  /*14a0*/  STL [R1+0x490], R29 ;  /* 0x0004901d01007387 */ /* 0x0001e80000100800 */
[----:B------:R1:W-:Y:S01]  /*14b0*/  STL [R1+0x48c], R3 ;  /* 0x00048c0301007387 */ /* 0x0003e20000100800 */
[----:B0-----:R-:W-:-:S02]  /*14c0*/  VIADD R29, R0, 0x3 ;  /* 0x00000003001d7836 */ /* 0x001fc40000000000 */
[----:B-1----:R-:W-:-:S03]  /*14d0*/  VIADD R3, R0, 0x4 ;  /* 0x0000000400037836 */ /* 0x002fc60000000000 */
[----:B------:R0:W-:Y:S04]  /*14e0*/  STL [R1+0x488], R29 ;  /* 0x0004881d01007387 */ /* 0x0001e80000100800 */
[----:B------:R1:W-:Y:S01]  /*14f0*/  STL [R1+0x484], R3 ;  /* 0x0004840301007387 */ /* 0x0003e20000100800 */
[C---:B0-----:R-:W-:Y:S02]  /*1500*/  VIADD R29, R0.reuse, 0x5 ;  /* 0x00000005001d7836 */ /* 0x041fe40000000000 */
        /* <DEDUP_REMOVED lines=83> */
[----:B0-----:R-:W-:Y:S02]  /*1a40*/  VIADD R29, R0, 0x2f ;  /* 0x0000002f001d7836 */ /* 0x001fe40000000000 */
[----:B-1----:R-:W-:-:S03]  /*1a50*/  IMAD R3, R28, 0x200, R2 ;  /* 0x000002001c037824 */ /* 0x002fc600078e0202 */
[----:B------:R0:W-:Y:S01]  /*1a60*/  STL [R1+0x3d8], R29 ;  /* 0x0003d81d01007387 */ /* 0x0001e20000100800 */
[C---:B------:R-:W-:Y:S02]  /*1a70*/  VIADD R28, R0.reuse, 0x31 ;  /* 0x00000031001c7836 */ /* 0x040fe40000000000 */
[C---:B------:R-:W-:Y:S02]  /*1a80*/  VIADD R2, R0.reuse, 0x32 ;  /* 0x0000003200027836 */ /* 0x040fe40000000000 */
[----:B0-----:R-:W-:-:S05]  /*1a90*/  VIADD R29, R0, 0x30 ;  /* 0x00000030001d7836 */ /* 0x001fca0000000000 */
[----:B------:R0:W-:Y:S04]  /*1aa0*/  STL [R1+0x3d4], R29 ;  /* 0x0003d41d01007387 */ /* 0x0001e80000100800 */
[----:B------:R-:W-:Y:S04]  /*1ab0*/  STL [R1+0xff4], R3 ;  /* 0x000ff40301007387 */ /* 0x000fe80000100800 */
[----:B------:R1:W-:Y:S01]  /*1ac0*/  STL [R1+0x3d0], R28 ;  /* 0x0003d01c01007387 */ /* 0x0003e20000100800 */
[----:B0-----:R-:W-:-:S03]  /*1ad0*/  VIADD R29, R0, 0x35 ;  /* 0x00000035001d7836 */ /* 0x001fc60000000000 */
[----:B------:R0:W-:Y:S01]  /*1ae0*/  STL [R1+0x38c], R2 ;  /* 0x00038c0201007387 */ /* 0x0001e20000100800 */
[C---:B-1----:R-:W-:Y:S02]  /*1af0*/  VIADD R28, R0.reuse, 0x33 ;  /* 0x00000033001c7836 */ /* 0x042fe40000000000 */
[----:B0-----:R-:W-:-:S03]  /*1b00*/  VIADD R2, R0, 0x34 ;  /* 0x0000003400027836 */ /* 0x001fc60000000000 */
[----:B------:R0:W-:Y:S04]  /*1b10*/  STL [R1+0x388], R28 ;  /* 0x0003881c01007387 */ /* 0x0001e80000100800 */
[----:B------:R1:W-:Y:S04]  /*1b20*/  STL [R1+0x384], R2 ;  /* 0x0003840201007387 */ /* 0x0003e80000100800 */
[----:B------:R2:W-:Y:S01]  /*1b30*/  STL [R1+0x380], R29 ;  /* 0x0003801d01007387 */ /* 0x0005e20000100800 */
[C---:B0-----:R-:W-:Y:S02]  /*1b40*/  VIADD R28, R0.reuse, 0x36 ;  /* 0x00000036001c7836 */ /* 0x041fe40000000000 */
[----:B-1----:R-:W-:-:S03]  /*1b50*/  VIADD R2, R0, 0x37 ;  /* 0x0000003700027836 */ /* 0x002fc60000000000 */
[----:B------:R0:W-:Y:S01]  /*1b60*/  STL [R1+0x28c], R28 ;  /* 0x00028c1c01007387 */ /* 0x0001e20000100800 */
[----:B--2---:R-:W-:-:S03]  /*1b70*/  VIADD R29, R0, 0x38 ;  /* 0x00000038001d7836 */ /* 0x004fc60000000000 */
        /* <DEDUP_REMOVED lines=12> */
[----:B------:R1:W-:Y:S01]  /*1c40*/  STL [R1+0x260], R2 ;  /* 0x0002600201007387 */ /* 0x0003e20000100800 */
[----:B0-----:R-:W-:Y:S02]  /*1c50*/  VIADD R28, R0, 0x3f ;  /* 0x0000003f001c7836 */ /* 0x001fe40000000000 */
[C---:B------:R-:W-:Y:S02]  /*1c60*/  VIADD R0, R3.reuse, 0x80 ;  /* 0x0000008003007836 */ /* 0x040fe40000000000 */
[----:B-1----:R-:W-:-:S05]  /*1c70*/  VIADD R2, R3, 0x40 ;  /* 0x0000004003027836 */ /* 0x002fca0000000000 */
[----:B------:R0:W-:Y:S02]  /*1c80*/  STL [R1+0x21c4], R2 ;  /* 0x0021c40201007387 */ /* 0x0001e40000100800 */
[----:B0-----:R-:W-:-:S05]  /*1c90*/  VIADD R2, R3, 0xc0 ;  /* 0x000000c003027836 */ /* 0x001fca0000000000 */
[----:B------:R0:W-:Y:S02]  /*1ca0*/  STL [R1+0x21cc], R2 ;  /* 0x0021cc0201007387 */ /* 0x0001e40000100800 */
[----:B0-----:R-:W-:-:S05]  /*1cb0*/  VIADD R2, R3, 0x100 ;  /* 0x0000010003027836 */ /* 0x001fca0000000000 */
[----:B------:R0:W-:Y:S04]  /*1cc0*/  STL [R1+0x21d0], R2 ;  /* 0x0021d00201007387 */ /* 0x0001e80000100800 */
[----:B------:R-:W-:Y:S01]  /*1cd0*/  STL [R1+0x21c0], R0 ;  /* 0x0021c00001007387 */ /* 0x000fe20000100800 */
[----:B0-----:R-:W-:-:S05]  /*1ce0*/  VIADD R2, R3, 0x140 ;  /* 0x0000014003027836 */ /* 0x001fca0000000000 */
[----:B------:R0:W-:Y:S02]  /*1cf0*/  STL [R1+0x21c8], R2 ;  /* 0x0021c80201007387 */ /* 0x0001e40000100800 */
[C---:B0-----:R-:W-:Y:S02]  /*1d00*/  VIADD R2, R3.reuse, 0x180 ;  /* 0x0000018003027836 */ /* 0x041fe40000000000 */
[----:B------:R-:W-:-:S03]  /*1d10*/  VIADD R3, R3, 0x1c0 ;  /* 0x000001c003037836 */ /* 0x000fc60000000000 */
[----:B------:R0:W-:Y:S04]  /*1d20*/  STL [R1+0x21bc], R2 ;  /* 0x0021bc0201007387 */ /* 0x0001e80000100800 */
[----:B0-----:R0:W5:Y:S04]  /*1d30*/  LDL.LU R2, [R1+0x21fc] ;  /* 0x0021fc0001027983 */ /* 0x0011680000300800 */
[----:B------:R1:W-:Y:S04]  /*1d40*/  STL [R1+0x21b8], R3 ;  /* 0x0021b80301007387 */ /* 0x0003e80000100800 */
[----:B-1----:R0:W5:Y:S01]  /*1d50*/  LDL.LU R3, [R1+0x21f8] ;  /* 0x0021f80001037983 */ /* 0x0021620000300800 */
[----:B----4-:R-:W-:Y:S05]  /*1d60*/  BRA.U !UP0, `(.L_x_0) ;  /* 0x0000057908b47547 */ /* 0x010fea000b800000 */
[----:B------:R-:W2:Y:S01]  /*1d70*/  LDL R26, [R1+0xff4] ;  /* 0x000ff400011a7983 */ /* 0x000ea20000100800 */
[----:B------:R-:W-:-:S03]  /*1d80*/  IMAD.MOV.U32 R25, RZ, RZ, R0 ;  /* 0x000000ffff197224 */ /* 0x000fc600078e0000 */
[----:B------:R-:W3:Y:S01]  /*1d90*/  LDL R20, [R1+0x21c4] ;  /* 0x0021c40001147983 */ /* 0x000ee20000100800 */
[----:B-----5:R-:W-:Y:S01]  /*1da0*/  IABS R8, R2 ;  /* 0x0000000200087213 */ /* 0x020fe20000000000 */
[----:B------:R-:W1:Y:S02]  /*1db0*/  LDCU UR6, c[0x0][0x3ac] ;  /* 0x00007580ff0677ac */ /* 0x000e640008000800 */
[----:B------:R-:W4:Y:S04]  /*1dc0*/  LDL R27, [R1+0x21c8] ;  /* 0x0021c800011b7983 */ /* 0x000f280000100800 */
[----:B------:R-:W4:Y:S04]  /*1dd0*/  LDL R22, [R1+0x21bc] ;  /* 0x0021bc0001167983 */ /* 0x000f280000100800 */
[----:B------:R-:W4:Y:S01]  /*1de0*/  LDL R23, [R1+0x21b8] ;  /* 0x0021b80001177983 */ /* 0x000f220000100800 */
[----:B------:R-:W-:Y:S01]  /*1df0*/  ISETP.GE.AND P4, PT, R28, RZ, PT ;  /* 0x000000ff1c00720c */ /* 0x000fe20003f86270 */
[----:B------:R-:W0:Y:S02]  /*1e00*/  LDCU.128 UR12, c[0x0][0x380] ;  /* 0x00007000ff0c77ac */ /* 0x000e240008000c00 */
[----:B------:R-:W4:Y:S01]  /*1e10*/  LDL.LU R24, [R1+0x264] ;  /* 0x0002640001187983 */ /* 0x000f220000300800 */
[----:B------:R-:W0:Y:S03]  /*1e20*/  LDCU UR10, c[0x0][0x3b0] ;  /* 0x00007600ff0a77ac */ /* 0x000e260008000800 */
[----:B------:R-:W4:Y:S01]  /*1e30*/  LDL.LU R21, [R1+0x268] ;  /* 0x0002680001157983 */ /* 0x000f220000300800 */
[----:B------:R-:W0:Y:S03]  /*1e40*/  LDCU UR7, c[0x0][0x3a4] ;  /* 0x00007480ff0777ac */ /* 0x000e260008000800 */
[----:B------:R1:W-:Y:S01]  /*1e50*/  STL [R1+0x22f0], R2 ;  /* 0x0022f00201007387 */ /* 0x0003e20000100800 */
[----:B------:R-:W-:-:S03]  /*1e60*/  IABS R0, R3 ;  /* 0x0000000300007213 */ /* 0x000fc60000000000 */
[----:B-1----:R-:W4:Y:S04]  /*1e70*/  LDL R2, [R1+0x21cc] ;  /* 0x0021cc0001027983 */ /* 0x002f280000100800 */
[----:B------:R1:W-:Y:S04]  /*1e80*/  STL [R1+0x22c0], R3 ;  /* 0x0022c00301007387 */ /* 0x0003e80000100800 */
[----:B-1----:R-:W4:Y:S01]  /*1e90*/  LDL R3, [R1+0x21d0] ;  /* 0x0021d00001037983 */ /* 0x002f220000100800 */
[----:B------:R-:W-:-:S03]  /*1ea0*/  IABS R10, R25 ;  /* 0x00000019000a7213 */ /* 0x000fc60000000000 */
[----:B------:R-:W4:Y:S01]  /*1eb0*/  LDL.LU R25, [R1+0x260] ;  /* 0x0002600001197983 */ /* 0x000f220000300800 */
[----:B------:R-:W1:Y:S08]  /*1ec0*/  I2F.RP R4, R8 ;  /* 0x0000000800047306 */ /* 0x000e700000209400 */
[----:B------:R-:W0:Y:S08]  /*1ed0*/  I2F.RP R6, R0 ;  /* 0x0000000000067306 */ /* 0x000e300000209400 */
[----:B-1----:R-:W1:Y:S08]  /*1ee0*/  MUFU.RCP R4, R4 ;  /* 0x0000000400047308 */ /* 0x002e700000001000 */
[----:B0-----:R-:W0:Y:S01]  /*1ef0*/  MUFU.RCP R6, R6 ;  /* 0x0000000600067308 */ /* 0x001e220000001000 */
[----:B-1----:R-:W-:-:S07]  /*1f00*/  VIADD R4, R4, 0xffffffe ;  /* 0x0ffffffe04047836 */ /* 0x002fce0000000000 */
[----:B------:R-:W1:Y:S01]  /*1f10*/  F2I.FTZ.U32.TRUNC.NTZ R5, R4 ;  /* 0x0000000400057305 */ /* 0x000e62000021f000 */
[----:B0-----:R-:W-:-:S07]  /*1f20*/  VIADD R6, R6, 0xffffffe ;  /* 0x0ffffffe06067836 */ /* 0x001fce0000000000 */
[----:B------:R0:W0:Y:S01]  /*1f30*/  F2I.FTZ.U32.TRUNC.NTZ R7, R6 ;  /* 0x0000000600077305 */ /* 0x000022000021f000 */
[----:B-1----:R-:W-:-:S04]  /*1f40*/  IMAD.MOV R4, RZ, RZ, -R5 ;  /* 0x000000ffff047224 */ /* 0x002fc800078e0a05 */
[----:B0-----:R-:W-:Y:S02]  /*1f50*/  IMAD R6, R4, R8, RZ ;  /* 0x0000000804067224 */ /* 0x001fe400078e02ff */
[----:B------:R-:W-:-:S04]  /*1f60*/  IMAD.MOV.U32 R4, RZ, RZ, RZ ;  /* 0x000000ffff047224 */ /* 0x000fc800078e00ff */
[----:B------:R-:W-:-:S04]  /*1f70*/  IMAD.HI.U32 R4, R5, R6, R4 ;  /* 0x0000000605047227 */ /* 0x000fc800078e0004 */
[----:B------:R-:W-:Y:S02]  /*1f80*/  IMAD.MOV R13, RZ, RZ, -R7 ;  /* 0x000000ffff0d7224 */ /* 0x000fe400078e0a07 */
[----:B------:R-:W-:-:S04]  /*1f90*/  IMAD.HI.U32 R11, R4, R10, RZ ;  /* 0x0000000a040b7227 */ /* 0x000fc800078e00ff */
[----:B------:R-:W-:Y:S02]  /*1fa0*/  IMAD R13, R13, R0, RZ ;  /* 0x000000000d0d7224 */ /* 0x000fe400078e02ff */
[----:B------:R-:W-:Y:S02]  /*1fb0*/  IMAD.MOV.U32 R6, RZ, RZ, RZ ;  /* 0x000000ffff067224 */ /* 0x000fe400078e00ff */
[----:B------:R-:W-:Y:S02]  /*1fc0*/  IMAD.MOV R11, RZ, RZ, -R11 ;  /* 0x000000ffff0b7224 */ /* 0x000fe400078e0a0b */
[----:B------:R-:W-:-:S04]  /*1fd0*/  IMAD.HI.U32 R13, R7, R13, R6 ;  /* 0x0000000d070d7227 */ /* 0x000fc800078e0006 */
[----:B------:R-:W-:Y:S01]  /*1fe0*/  IMAD R7, R8, R11, R10 ;  /* 0x0000000b08077224 */ /* 0x000fe200078e020a */
[----:B--2---:R-:W-:-:S05]  /*1ff0*/  IABS R9, R26 ;  /* 0x0000001a00097213 */ /* 0x004fca0000000000 */
[----:B------:R-:W-:Y:S01]  /*2000*/  IMAD.HI.U32 R14, R4, R9, RZ ;  /* 0x00000009040e7227 */ /* 0x000fe200078e00ff */
[----:B---3--:R-:W-:-:S03]  /*2010*/  IABS R5, R20 ;  /* 0x0000001400057213 */ /* 0x008fc60000000000 */
[----:B------:R-:W-:Y:S02]  /*2020*/  IMAD.MOV R14, RZ, RZ, -R14 ;  /* 0x000000ffff0e7224 */ /* 0x000fe400078e0a0e */
[----:B------:R-:W-:-:S04]  /*2030*/  IMAD.HI.U32 R12, R4, R5, RZ ;  /* 0x00000005040c7227 */ /* 0x000fc800078e00ff */
[----:B------:R-:W-:Y:S02]  /*2040*/  IMAD R9, R8, R14, R9 ;  /* 0x0000000e08097224 */ /* 0x000fe400078e0209 */
[----:B------:R-:W-:Y:S01]  /*2050*/  IMAD.MOV R12, RZ, RZ, -R12 ;  /* 0x000000ffff0c7224 */ /* 0x000fe200078e0a0c */
[----:B----4-:R-:W-:-:S03]  /*2060*/  IABS R11, R27 ;  /* 0x0000001b000b7213 */ /* 0x010fc60000000000 */
[----:B------:R-:W-:Y:S01]  /*2070*/  IMAD R5, R8, R12, R5 ;  /* 0x0000000c08057224 */ /* 0x000fe200078e0205 */
[----:B------:R-:W-:Y:S02]  /*2080*/  IABS R10, R22 ;  /* 0x00000016000a7213 */ /* 0x000fe40000000000 */
[----:B------:R-:W-:Y:S02]  /*2090*/  IABS R6, R23 ;  /* 0x0000001700067213 */ /* 0x000fe40000000000 */
[----:B------:R-:W-:-:S05]  /*20a0*/  IABS R14, R2 ;  /* 0x00000002000e7213 */ /* 0x000fca0000000000 */
[----:B------:R-:W-:-:S04]  /*20b0*/  IMAD.HI.U32 R18, R4, R14, RZ ;  /* 0x0000000e04127227 */ /* 0x000fc800078e00ff */
[----:B------:R-:W-:Y:S01]  /*20c0*/  IMAD.MOV R18, RZ, RZ, -R18 ;  /* 0x000000ffff127224 */ /* 0x000fe200078e0a12 */
[----:B------:R-:W-:-:S03]  /*20d0*/  IABS R12, R3 ;  /* 0x00000003000c7213 */ /* 0x000fc60000000000 */
[C---:B------:R-:W-:Y:S01]  /*20e0*/  IMAD R14, R8.reuse, R18, R14 ;  /* 0x00000012080e7224 */ /* 0x040fe200078e020e */
[----:B------:R-:W-:Y:S01]  /*20f0*/  ISETP.GT.U32.AND P5, PT, R8, R5, PT ;  /* 0x000000050800720c */ /* 0x000fe20003fa4070 */
[----:B------:R-:W-:-:S04]  /*2100*/  IMAD.HI.U32 R16, R4, R11, RZ ;  /* 0x0000000b04107227 */ /* 0x000fc800078e00ff */
[----:B------:R-:W-:Y:S01]  /*2110*/  IMAD.HI.U32 R17, R4, R12, RZ ;  /* 0x0000000c04117227 */ /* 0x000fe200078e00ff */
[----:B------:R-:W-:-:S03]  /*2120*/  ISETP.GT.U32.AND P1, PT, R8, R14, PT ;  /* 0x0000000e0800720c */ /* 0x000fc60003f24070 */
[----:B------:R-:W-:-:S04]  /*2130*/  IMAD.HI.U32 R15, R4, R10, RZ ;  /* 0x0000000a040f7227 */ /* 0x000fc800078e00ff */
[----:B------:R-:W-:-:S04]  /*2140*/  IMAD.HI.U32 R4, R4, R6, RZ ;  /* 0x0000000604047227 */ /* 0x000fc800078e00ff */
[----:B------:R-:W-:Y:S02]  /*2150*/  IMAD.MOV R17, RZ, RZ, -R17 ;  /* 0x000000ffff117224 */ /* 0x000fe400078e0a11 */
[----:B------:R-:W-:Y:S02]  /*2160*/  IMAD.MOV R16, RZ, RZ, -R16 ;  /* 0x000000ffff107224 */ /* 0x000fe400078e0a10 */
[----:B------:R-:W-:Y:S02]  /*2170*/  IMAD.MOV R4, RZ, RZ, -R4 ;  /* 0x000000ffff047224 */ /* 0x000fe400078e0a04 */
[C---:B------:R-:W-:Y:S02]  /*2180*/  IMAD R12, R8.reuse, R17, R12 ;  /* 0x00000011080c7224 */ /* 0x040fe400078e020c */
[C---:B------:R-:W-:Y:S02]  /*2190*/  IMAD R11, R8.reuse, R16, R11 ;  /* 0x00000010080b7224 */ /* 0x040fe400078e020b */
[C---:B------:R-:W-:Y:S01]  /*21a0*/  IMAD R4, R8.reuse, R4, R6 ;  /* 0x0000000408047224 */ /* 0x040fe200078e0206 */
[C---:B------:R-:W-:Y:S01]  /*21b0*/  ISETP.GT.U32.AND P2, PT, R8.reuse, R12, PT ;  /* 0x0000000c0800720c */ /* 0x040fe20003f44070 */
[--C-:B------:R-:W-:Y:S01]  /*21c0*/  @!P5 IMAD.IADD R5, R5, 0x1, -R8.reuse ;  /* 0x000000010505d824 */ /* 0x100fe200078e0a08 */
[----:B------:R-:W-:Y:S01]  /*21d0*/  ISETP.GT.U32.AND P0, PT, R8, R11, PT ;  /* 0x0000000b0800720c */ /* 0x000fe20003f04070 */
[----:B------:R-:W-:Y:S01]  /*21e0*/  @!P1 IMAD.IADD R14, R14, 0x1, -R8 ;  /* 0x000000010e0e9824 */ /* 0x000fe200078e0a08 */
[----:B------:R-:W-:-:S02]  /*21f0*/  ISETP.GT.U32.AND P5, PT, R8, R4, PT ;  /* 0x000000040800720c */ /* 0x000fc40003fa4070 */
[----:B------:R-:W-:Y:S02]  /*2200*/  ISETP.GT.U32.AND P1, PT, R8, R5, PT ;  /* 0x000000050800720c */ /* 0x000fe40003f24070 */
[----:B------:R-:W-:Y:S02]  /*2210*/  IABS R6, R28 ;  /* 0x0000001c00067213 */ /* 0x000fe40000000000 */
[----:B------:R-:W2:Y:S03]  /*2220*/  LDL R28, [R1+0x21c0] ;  /* 0x0021c000011c7983 */ /* 0x000ea60000100800 */
[--C-:B------:R-:W-:Y:S02]  /*2230*/  @!P2 IMAD.IADD R12, R12, 0x1, -R8.reuse ;  /* 0x000000010c0ca824 */ /* 0x100fe400078e0a08 */
[--C-:B------:R-:W-:Y:S01]  /*2240*/  @!P0 IMAD.IADD R11, R11, 0x1, -R8.reuse ;  /* 0x000000010b0b8824 */ /* 0x100fe200078e0a08 */
[----:B------:R-:W-:Y:S01]  /*2250*/  ISETP.GT.U32.AND P0, PT, R8, R14, PT ;  /* 0x0000000e0800720c */ /* 0x000fe20003f04070 */
[--C-:B------:R-:W-:Y:S01]  /*2260*/  @!P5 IMAD.IADD R4, R4, 0x1, -R8.reuse ;  /* 0x000000010404d824 */ /* 0x100fe200078e0a08 */
[C---:B------:R-:W-:Y:S01]  /*2270*/  ISETP.GT.U32.AND P5, PT, R8.reuse, R12, PT ;  /* 0x0000000c0800720c */ /* 0x040fe20003fa4070 */
[----:B------:R-:W-:Y:S01]  /*2280*/  @!P1 IMAD.IADD R5, R5, 0x1, -R8 ;  /* 0x0000000105059824 */ /* 0x000fe200078e0a08 */
[----:B------:R-:W-:-:S02]  /*2290*/  ISETP.GT.U32.AND P1, PT, R8, R11, PT ;  /* 0x0000000b0800720c */ /* 0x000fc40003f24070 */
[----:B------:R-:W-:-:S07]  /*22a0*/  IABS R16, R25 ;  /* 0x0000001900107213 */ /* 0x000fce0000000000 */
[--C-:B------:R-:W-:Y:S01]  /*22b0*/  @!P0 IMAD.IADD R14, R14, 0x1, -R8.reuse ;  /* 0x000000010e0e8824 */ /* 0x100fe200078e0a08 */
[----:B------:R-:W-:Y:S01]  /*22c0*/  ISETP.GE.AND P0, PT, R25, RZ, PT ;  /* 0x000000ff1900720c */ /* 0x000fe20003f06270 */
[--C-:B------:R-:W-:Y:S01]  /*22d0*/  @!P5 IMAD.IADD R12, R12, 0x1, -R8.reuse ;  /* 0x000000010c0cd824 */ /* 0x100fe200078e0a08 */
[----:B------:R-:W-:Y:S01]  /*22e0*/  ISETP.GE.AND P5, PT, R26, RZ, PT ;  /* 0x000000ff1a00720c */ /* 0x000fe20003fa6270 */
[----:B------:R-:W3:Y:S01]  /*22f0*/  LDL.LU R25, [R1+0x26c] ;  /* 0x00026c0001197983 */ /* 0x000ee20000300800 */
[----:B------:R-:W-:Y:S01]  /*2300*/  @!P1 IMAD.IADD R11, R11, 0x1, -R8 ;  /* 0x000000010b0b9824 */ /* 0x000fe200078e0a08 */
[----:B------:R-:W-:Y:S02]  /*2310*/  ISETP.GE.AND P1, PT, R2, RZ, PT ;  /* 0x000000ff0200720c */ /* 0x000fe40003f26270 */
[----:B------:R-:W4:Y:S04]  /*2320*/  LDL.LU R26, [R1+0x280] ;  /* 0x00028000011a7983 */ /* 0x000f280000300800 */
[----:B------:R-:W3:Y:S01]  /*2330*/  LDL.LU R2, [R1+0x22f0] ;  /* 0x0022f00001027983 */ /* 0x000ee20000300800 */
[----:B------:R-:W-:-:S02]  /*2340*/  ISETP.GT.U32.AND P3, PT, R8, R9, PT ;  /* 0x000000090800720c */ /* 0x000fc40003f64070 */
[----:B------:R-:W-:Y:S01]  /*2350*/  ISETP.GT.U32.AND P6, PT, R8, R7, PT ;  /* 0x000000070800720c */ /* 0x000fe20003fc4070 */
[----:B------:R-:W-:-:S04]  /*2360*/  IMAD.MOV R15, RZ, RZ, -R15 ;  /* 0x000000ffff0f7224 */ /* 0x000fc800078e0a0f */
[----:B------:R-:W-:-:S06]  /*2370*/  IMAD R10, R8, R15, R10 ;  /* 0x0000000f080a7224 */ /* 0x000fcc00078e020a */
[--C-:B------:R-:W-:Y:S01]  /*2380*/  @!P3 IMAD.IADD R9, R9, 0x1, -R8.reuse ;  /* 0x000000010909b824 */ /* 0x100fe200078e0a08 */
[----:B------:R-:W-:Y:S01]  /*2390*/  ISETP.GT.U32.AND P3, PT, R8, R10, PT ;  /* 0x0000000a0800720c */ /* 0x000fe20003f64070 */
[----:B------:R-:W-:-:S05]  /*23a0*/  @!P6 IMAD.IADD R7, R7, 0x1, -R8 ;  /* 0x000000010707e824 */ /* 0x000fca00078e0a08 */
[----:B------:R-:W-:-:S07]  /*23b0*/  ISETP.GT.U32.AND P2, PT, R8, R7, PT ;  /* 0x000000070800720c */ /* 0x000fce0003f44070 */
[----:B------:R-:W-:-:S06]  /*23c0*/  @!P3 IMAD.IADD R10, R10, 0x1, -R8 ;  /* 0x000000010a0ab824 */ /* 0x000fcc00078e0a08 */
[----:B------:R-:W-:Y:S01]  /*23d0*/  @!P2 IMAD.IADD R7, R7, 0x1, -R8 ;  /* 0x000000010707a824 */ /* 0x000fe200078e0a08 */
[----:B------:R-:W-:Y:S01]  /*23e0*/  ISETP.GT.U32.AND P2, PT, R8, R10, PT ;  /* 0x0000000a0800720c */ /* 0x000fe20003f44070 */
[----:B------:R-:W-:-:S04]  /*23f0*/  IMAD.HI.U32 R19, R13, R16, RZ ;  /* 0x000000100d137227 */ /* 0x000fc800078e00ff */
[----:B------:R-:W-:-:S08]  /*2400*/  IMAD.MOV R19, RZ, RZ, -R19 ;  /* 0x000000ffff137224 */ /* 0x000fd000078e0a13 */
[----:B------:R-:W-:Y:S01]  /*2410*/  @!P2 IMAD.IADD R10, R10, 0x1, -R8 ;  /* 0x000000010a0aa824 */ /* 0x000fe200078e0a08 */
[----:B------:R-:W-:Y:S01]  /*2420*/  ISETP.GE.AND P2, PT, R20, RZ, PT ;  /* 0x000000ff1400720c */ /* 0x000fe20003f46270 */
[----:B------:R-:W-:Y:S02]  /*2430*/  IMAD R16, R0, R19, R16 ;  /* 0x0000001300107224 */ /* 0x000fe400078e0210 */
[----:B------:R-:W-:-:S10]  /*2440*/  IMAD.MOV.U32 R19, RZ, RZ, R5 ;  /* 0x000000ffff137224 */ /* 0x000fd400078e0005 */
[----:B------:R-:W-:Y:S01]  /*2450*/  @!P2 IMAD.MOV R19, RZ, RZ, -R19 ;  /* 0x000000ffff13a224 */ /* 0x000fe200078e0a13 */
[----:B------:R-:W-:Y:S02]  /*2460*/  ISETP.GE.AND P2, PT, R27, RZ, PT ;  /* 0x000000ff1b00720c */ /* 0x000fe40003f46270 */
[----:B------:R-:W4:Y:S01]  /*2470*/  LDL.LU R27, [R1+0x284] ;  /* 0x00028400011b7983 */ /* 0x000f220000300800 */
[----:B------:R-:W-:Y:S01]  /*2480*/  ISETP.GT.U32.AND P6, PT, R8, R9, PT ;  /* 0x000000090800720c */ /* 0x000fe20003fc4070 */
[----:B------:R-:W-:Y:S01]  /*2490*/  IMAD.HI.U32 R17, R13, R6, RZ ;  /* 0x000000060d117227 */ /* 0x000fe200078e00ff */
[----:B------:R-:W-:-:S11]  /*24a0*/  IABS R15, R29 ;  /* 0x0000001d000f7213 */ /* 0x000fd60000000000 */
[----:B------:R-:W-:Y:S01]  /*24b0*/  @!P6 IMAD.IADD R9, R9, 0x1, -R8 ;  /* 0x000000010909e824 */ /* 0x000fe200078e0a08 */
[----:B------:R-:W-:Y:S01]  /*24c0*/  ISETP.GT.U32.AND P6, PT, R8, R4, PT ;  /* 0x000000040800720c */ /* 0x000fe20003fc4070 */
[----:B------:R-:W-:Y:S02]  /*24d0*/  IMAD.MOV R17, RZ, RZ, -R17 ;  /* 0x000000ffff117224 */ /* 0x000fe400078e0a11 */
[----:B------:R-:W-:-:S04]  /*24e0*/  IMAD.HI.U32 R18, R13, R15, RZ ;  /* 0x0000000f0d127227 */ /* 0x000fc800078e00ff */
[----:B------:R-:W-:-:S06]  /*24f0*/  IMAD R6, R0, R17, R6 ;  /* 0x0000001100067224 */ /* 0x000fcc00078e0206 */
[----:B------:R-:W-:Y:S01]  /*2500*/  @!P6 IMAD.IADD R4, R4, 0x1, -R8 ;  /* 0x000000010404e824 */ /* 0x000fe200078e0a08 */
[----:B------:R-:W-:Y:S01]  /*2510*/  IABS R17, R21 ;  /* 0x0000001500117213 */ /* 0x000fe20000000000 */
[----:B------:R-:W-:Y:S02]  /*2520*/  IMAD.MOV R18, RZ, RZ, -R18 ;  /* 0x000000ffff127224 */ /* 0x000fe400078e0a12 */
[----:B------:R-:W-:Y:S01]  /*2530*/  @!P5 IMAD.MOV R9, RZ, RZ, -R9 ;  /* 0x000000ffff09d224 */ /* 0x000fe200078e0a09 */
[----:B------:R-:W-:Y:S01]  /*2540*/  ISETP.GE.AND P5, PT, R3, RZ, PT ;  /* 0x000000ff0300720c */ /* 0x000fe20003fa6270 */
[----:B------:R-:W-:Y:S01]  /*2550*/  IMAD R15, R0, R18, R15 ;  /* 0x00000012000f7224 */ /* 0x000fe200078e020f */
[----:B------:R-:W-:Y:S01]  /*2560*/  IABS R18, R24 ;  /* 0x0000001800127213 */ /* 0x000fe20000000000 */
[----:B------:R-:W-:-:S04]  /*2570*/  IMAD.HI.U32 R8, R13, R17, RZ ;  /* 0x000000110d087227 */ /* 0x000fc800078e00ff */
[----:B------:R-:W-:Y:S02]  /*2580*/  IMAD.MOV R8, RZ, RZ, -R8 ;  /* 0x000000ffff087224 */ /* 0x000fe400078e0a08 */
[----:B------:R-:W-:-:S04]  /*2590*/  IMAD.HI.U32 R20, R13, R18, RZ ;  /* 0x000000120d147227 */ /* 0x000fc800078e00ff */
[----:B------:R-:W-:Y:S01]  /*25a0*/  @!P1 IMAD.MOV R14, RZ, RZ, -R14 ;  /* 0x000000ffff0e9224 */ /* 0x000fe200078e0a0e */
[----:B------:R-:W-:Y:S01]  /*25b0*/  ISETP.GE.AND P1, PT, R23, RZ, PT ;  /* 0x000000ff1700720c */ /* 0x000fe20003f26270 */
[C---:B------:R-:W-:Y:S02]  /*25c0*/  IMAD R8, R0.reuse, R8, R17 ;  /* 0x0000000800087224 */ /* 0x040fe400078e0211 */
[----:B------:R-:W-:Y:S02]  /*25d0*/  IMAD.MOV R20, RZ, RZ, -R20 ;  /* 0x000000ffff147224 */ /* 0x000fe400078e0a14 */
[----:B------:R-:W-:Y:S02]  /*25e0*/  IMAD.MOV.U32 R17, RZ, RZ, R12 ;  /* 0x000000ffff117224 */ /* 0x000fe400078e000c */
[----:B------:R-:W-:Y:S01]  /*25f0*/  @!P2 IMAD.MOV R11, RZ, RZ, -R11 ;  /* 0x000000ffff0ba224 */ /* 0x000fe200078e0a0b */
[C---:B------:R-:W-:Y:S01]  /*2600*/  ISETP.GT.U32.AND P2, PT, R0.reuse, R6, PT ;  /* 0x000000060000720c */ /* 0x040fe20003f44070 */
[----:B------:R-:W-:-:S02]  /*2610*/  IMAD R5, R0, R20, R18 ;  /* 0x0000001400057224 */ /* 0x000fc400078e0212 */
[----:B------:R-:W-:Y:S02]  /*2620*/  @!P5 IMAD.MOV R17, RZ, RZ, -R17 ;  /* 0x000000ffff11d224 */ /* 0x000fe400078e0a11 */
[----:B------:R-:W-:Y:S01]  /*2630*/  @!P1 IMAD.MOV R4, RZ, RZ, -R4 ;  /* 0x000000ffff049224 */ /* 0x000fe200078e0a04 */
[----:B------:R-:W-:-:S07]  /*2640*/  ISETP.GT.U32.AND P1, PT, R0, R16, PT ;  /* 0x000000100000720c */ /* 0x000fce0003f24070 */
[----:B------:R-:W-:Y:S01]  /*2650*/  @!P2 IMAD.IADD R6, R6, 0x1, -R0 ;  /* 0x000000010606a824 */ /* 0x000fe200078e0a00 */
[----:B------:R-:W-:-:S05]  /*2660*/  ISETP.GT.U32.AND P2, PT, R0, R8, PT ;  /* 0x000000080000720c */ /* 0x000fca0003f44070 */
[----:B------:R-:W-:-:S08]  /*2670*/  @!P1 IMAD.IADD R16, R16, 0x1, -R0 ;  /* 0x0000000110109824 */ /* 0x000fd000078e0a00 */
[----:B------:R-:W-:Y:S01]  /*2680*/  @!P2 IMAD.IADD R8, R8, 0x1, -R0 ;  /* 0x000000010808a824 */ /* 0x000fe200078e0a00 */
[----:B------:R-:W-:Y:S02]  /*2690*/  ISETP.GT.U32.AND P2, PT, R0, R16, PT ;  /* 0x000000100000720c */ /* 0x000fe40003f44070 */
[----:B------:R-:W-:-:S11]  /*26a0*/  ISETP.GE.AND P3, PT, R29, RZ, PT ;  /* 0x000000ff1d00720c */ /* 0x000fd60003f66270 */
[----:B------:R-:W-:Y:S01]  /*26b0*/  @!P2 IMAD.IADD R16, R16, 0x1, -R0 ;  /* 0x000000011010a824 */ /* 0x000fe200078e0a00 */
[----:B--2---:R-:W-:-:S13]  /*26c0*/  ISETP.GE.AND P6, PT, R28, RZ, PT ;  /* 0x000000ff1c00720c */ /* 0x004fda0003fc6270 */
[----:B------:R-:W-:Y:S01]  /*26d0*/  @!P6 IMAD.MOV R7, RZ, RZ, -R7 ;  /* 0x000000ffff07e224 */ /* 0x000fe200078e0a07 */
[----:B------:R-:W-:Y:S02]  /*26e0*/  ISETP.GE.AND P6, PT, R22, RZ, PT ;  /* 0x000000ff1600720c */ /* 0x000fe40003fc6270 */
[----:B------:R-:W2:Y:S11]  /*26f0*/  LDL.LU R22, [R1+0x288] ;  /* 0x0002880001167983 */ /* 0x000eb60000300800 */
[----:B------:R-:W-:Y:S01]  /*2700*/  @!P6 IMAD.MOV R10, RZ, RZ, -R10 ;  /* 0x000000ffff0ae224 */ /* 0x000fe200078e0a0a */
[----:B---3--:R-:W-:-:S02]  /*2710*/  ISETP.NE.AND P5, PT, R2, RZ, PT ;  /* 0x000000ff0200720c */ /* 0x008fc40003fa5270 */
[----:B------:R-:W-:Y:S02]  /*2720*/  LOP3.LUT R18, RZ, R2, RZ, 0x33, !PT ;  /* 0x00000002ff127212 */ /* 0x000fe400078e33ff */
[----:B------:R-:W-:Y:S02]  /*2730*/  ISETP.GT.U32.AND P6, PT, R0, R15, PT ;  /* 0x0000000f0000720c */ /* 0x000fe40003fc4070 */
[C---:B------:R-:W-:Y:S02]  /*2740*/  SEL R20, R18.reuse, R9, !P5 ;  /* 0x0000000912147207 */ /* 0x040fe40006800000 */
[C---:B------:R-:W-:Y:S02]  /*2750*/  SEL R3, R18.reuse, R19, !P5 ;  /* 0x0000001312037207 */ /* 0x040fe40006800000 */
[C---:B------:R-:W-:Y:S01]  /*2760*/  SEL R9, R18.reuse, R7, !P5 ;  /* 0x0000000712097207 */ /* 0x040fe20006800000 */
[----:B------:R-:W-:Y:S01]  /*2770*/  STL [R1+0x130], R20 ;  /* 0x0001301401007387 */ /* 0x000fe20000100800 */
[----:B------:R-:W-:-:S03]  /*2780*/  SEL R7, R18, R14, !P5 ;  /* 0x0000000e12077207 */ /* 0x000fc60006800000 */
[----:B------:R0:W-:Y:S04]  /*2790*/  STL [R1+0x12c], R3 ;  /* 0x00012c0301007387 */ /* 0x0001e80000100800 */
[----:B------:R1:W-:Y:S01]  /*27a0*/  STL [R1+0x128], R9 ;  /* 0x0001280901007387 */ /* 0x0003e20000100800 */
[----:B0-----:R-:W-:-:S03]  /*27b0*/  SEL R3, R18, R17, !P5 ;  /* 0x0000001112037207 */ /* 0x001fc60006800000 */
[----:B------:R0:W-:Y:S01]  /*27c0*/  STL [R1+0x124], R7 ;  /* 0x0001240701007387 */ /* 0x0001e20000100800 */
[----:B------:R-:W-:Y:S01]  /*27d0*/  @!P6 IMAD.IADD R15, R15, 0x1, -R0 ;  /* 0x000000010f0fe824 */ /* 0x000fe200078e0a00 */
[----:B-1----:R-:W-:Y:S02]  /*27e0*/  SEL R9, R18, R11, !P5 ;  /* 0x0000000b12097207 */ /* 0x002fe40006800000 */
[----:B------:R1:W-:Y:S01]  /*27f0*/  STL [R1+0x120], R3 ;  /* 0x0001200301007387 */ /* 0x0003e20000100800 */
[----:B------:R-:W-:Y:S02]  /*2800*/  ISETP.GT.U32.AND P6, PT, R0, R6, PT ;  /* 0x000000060000720c */ /* 0x000fe40003fc4070 */
[C---:B0-----:R-:W-:Y:S02]  /*2810*/  SEL R7, R18.reuse, R10, !P5 ;  /* 0x0000000a12077207 */ /* 0x041fe40006800000 */
[----:B-1----:R-:W-:Y:S02]  /*2820*/  SEL R3, R18, R4, !P5 ;  /* 0x0000000412037207 */ /* 0x002fe40006800000 */
[----:B------:R-:W-:-:S02]  /*2830*/  ISETP.GT.U32.AND P5, PT, R0, R5, PT ;  /* 0x000000050000720c */ /* 0x000fc40003fa4070 */
[----:B------:R-:W-:-:S05]  /*2840*/  ISETP.GT.U32.AND P1, PT, R0, R15, PT ;  /* 0x0000000f0000720c */ /* 0x000fca0003f24070 */
[----:B------:R-:W-:-:S06]  /*2850*/  @!P6 IMAD.IADD R6, R6, 0x1, -R0 ;  /* 0x000000010606e824 */ /* 0x000fcc00078e0a00 */
[--C-:B------:R-:W-:Y:S02]  /*2860*/  @!P5 IMAD.IADD R5, R5, 0x1, -R0.reuse ;  /* 0x000000010505d824 */ /* 0x100fe400078e0a00 */
[----:B------:R-:W-:-:S03]  /*2870*/  @!P1 IMAD.IADD R15, R15, 0x1, -R0 ;  /* 0x000000010f0f9824 */ /* 0x000fc600078e0a00 */
[----:B------:R-:W-:Y:S01]  /*2880*/  ISETP.GT.U32.AND P1, PT, R0, R5, PT ;  /* 0x000000050000720c */ /* 0x000fe20003f24070 */
[----:B------:R-:W-:Y:S02]  /*2890*/  IMAD.MOV.U32 R18, RZ, RZ, R6 ;  /* 0x000000ffff127224 */ /* 0x000fe400078e0006 */
[----:B------:R-:W-:Y:S02]  /*28a0*/  IMAD.MOV.U32 R19, RZ, RZ, R15 ;  /* 0x000000ffff137224 */ /* 0x000fe400078e000f */
[----:B------:R-:W-:Y:S01]  /*28b0*/  IMAD.MOV.U32 R6, RZ, RZ, R16 ;  /* 0x000000ffff067224 */ /* 0x000fe200078e0010 */
[----:B------:R0:W-:Y:S01]  /*28c0*/  STL [R1+0x11c], R9 ;  /* 0x00011c0901007387 */ /* 0x0001e20000100800 */
[----:B------:R-:W-:Y:S02]  /*28d0*/  @!P4 IMAD.MOV R18, RZ, RZ, -R18 ;  /* 0x000000ffff12c224 */ /* 0x000fe400078e0a12 */
[----:B------:R-:W-:Y:S01]  /*28e0*/  @!P3 IMAD.MOV R19, RZ, RZ, -R19 ;  /* 0x000000ffff13b224 */ /* 0x000fe200078e0a13 */
[----:B------:R1:W-:Y:S01]  /*28f0*/  STL [R1+0x118], R7 ;  /* 0x0001180701007387 */ /* 0x0003e20000100800 */
[----:B------:R-:W-:Y:S01]  /*2900*/  @!P0 IMAD.MOV R6, RZ, RZ, -R6 ;  /* 0x000000ffff068224 */ /* 0x000fe200078e0a06 */
[----:B------:R-:W-:-:S02]  /*2910*/  ISETP.GE.AND P5, PT, R24, RZ, PT ;  /* 0x000000ff1800720c */ /* 0x000fc40003fa6270 */
[----:B------:R-:W-:Y:S01]  /*2920*/  STL [R1+0x114], R3 ;  /* 0x0001140301007387 */ /* 0x000fe20000100800 */
[----:B------:R-:W-:-:S03]  /*2930*/  @!P1 IMAD.IADD R5, R5, 0x1, -R0 ;  /* 0x0000000105059824 */ /* 0x000fc600078e0a00 */
[----:B------:R-:W3:Y:S01]  /*2940*/  LDL.LU R23, [R1+0x28c] ;  /* 0x00028c0001177983 */ /* 0x000ee20000300800 */
[----:B------:R-:W-:-:S03]  /*2950*/  IABS R12, R25 ;  /* 0x00000019000c7213 */ /* 0x000fc60000000000 */
[----:B------:R-:W3:Y:S01]  /*2960*/  LDL.LU R24, [R1+0x380] ;  /* 0x0003800001187983 */ /* 0x000ee20000300800 */
[----:B------:R-:W-:-:S03]  /*2970*/  ISETP.GE.AND P1, PT, R25, RZ, PT ;  /* 0x000000ff1900720c */ /* 0x000fc60003f26270 */
[----:B------:R0:W-:Y:S04]  /*2980*/  STL [R1+0x22bc], R18 ;  /* 0x0022bc1201007387 */ /* 0x0001e80000100800 */
[----:B------:R-:W-:Y:S04]  /*2990*/  STL [R1+0x22c4], R19 ;  /* 0x0022c41301007387 */ /* 0x000fe80000100800 */
[----:B------:R1:W-:Y:S04]  /*29a0*/  STL [R1+0x22c8], R6 ;  /* 0x0022c80601007387 */ /* 0x0003e80000100800 */
[----:B------:R-:W3:Y:S01]  /*29b0*/  LDL.LU R25, [R1+0x384] ;  /* 0x0003840001197983 */ /* 0x000ee20000300800 */
[----:B0-----:R-:W-:-:S04]  /*29c0*/  IMAD.HI.U32 R9, R13, R12, RZ ;  /* 0x0000000c0d097227 */ /* 0x001fc800078e00ff */
[----:B------:R-:W-:-:S04]  /*29d0*/  IMAD.MOV R9, RZ, RZ, -R9 ;  /* 0x000000ffff097224 */ /* 0x000fc800078e0a09 */
[----:B------:R-:W-:-:S05]  /*29e0*/  IMAD R9, R0, R9, R12 ;  /* 0x0000000900097224 */ /* 0x000fca00078e020c */
[----:B------:R-:W-:Y:S02]  /*29f0*/  ISETP.GT.U32.AND P4, PT, R0, R9, PT ;  /* 0x000000090000720c */ /* 0x000fe40003f84070 */
[----:B----4-:R-:W-:-:S11]  /*2a00*/  IABS R2, R26 ;  /* 0x0000001a00027213 */ /* 0x010fd60000000000 */
[----:B------:R-:W-:Y:S01]  /*2a10*/  @!P4 IMAD.IADD R9, R9, 0x1, -R0 ;  /* 0x000000010909c824 */ /* 0x000fe200078e0a00 */
[----:B------:R-:W-:Y:S02]  /*2a20*/  ISETP.GE.AND P4, PT, R26, RZ, PT ;  /* 0x000000ff1a00720c */ /* 0x000fe40003f86270 */
[----:B------:R-:W4:Y:S01]  /*2a30*/  LDL.LU R26, [R1+0x388] ;  /* 0x00038800011a7983 */ /* 0x000f220000300800 */
[----:B------:R-:W-:-:S04]  /*2a40*/  IMAD.HI.U32 R10, R13, R2, RZ ;  /* 0x000000020d0a7227 */ /* 0x000fc800078e00ff */
[----:B------:R-:W-:-:S04]  /*2a50*/  IMAD.MOV R10, RZ, RZ, -R10 ;  /* 0x000000ffff0a7224 */ /* 0x000fc800078e0a0a */
[----:B------:R-:W-:-:S05]  /*2a60*/  IMAD R10, R0, R10, R2 ;  /* 0x0000000a000a7224 */ /* 0x000fca00078e0202 */
[----:B------:R-:W-:Y:S02]  /*2a70*/  ISETP.GT.U32.AND P2, PT, R0, R10, PT ;  /* 0x0000000a0000720c */ /* 0x000fe40003f44070 */
[----:B------:R-:W-:-:S11]  /*2a80*/  IABS R11, R27 ;  /* 0x0000001b000b7213 */ /* 0x000fd60000000000 */
[----:B------:R-:W-:Y:S01]  /*2a90*/  @!P2 IMAD.IADD R10, R10, 0x1, -R0 ;  /* 0x000000010a0aa824 */ /* 0x000fe200078e0a00 */
[----:B------:R-:W-:Y:S02]  /*2aa0*/  ISETP.GE.AND P2, PT, R27, RZ, PT ;  /* 0x000000ff1b00720c */ /* 0x000fe40003f46270 */
[----:B------:R-:W4:Y:S01]  /*2ab0*/  LDL.LU R27, [R1+0x38c] ;  /* 0x00038c00011b7983 */ /* 0x000f220000300800 */
[C---:B------:R-:W-:Y:S02]  /*2ac0*/  ISETP.GT.U32.AND P6, PT, R0.reuse, R8, PT ;  /* 0x000000080000720c */ /* 0x040fe40003fc4070 */
[----:B------:R-:W-:Y:S02]  /*2ad0*/  ISETP.GT.U32.AND P0, PT, R0, R9, PT ;  /* 0x000000090000720c */ /* 0x000fe40003f04070 */
[----:B------:R-:W-:Y:S01]  /*2ae0*/  ISETP.GE.AND P3, PT, R21, RZ, PT ;  /* 0x000000ff1500720c */ /* 0x000fe20003f66270 */
[----:B------:R-:W-:Y:S01]  /*2af0*/  IMAD.HI.U32 R4, R13, R11, RZ ;  /* 0x0000000b0d047227 */ /* 0x000fe200078e00ff */
[----:B------:R-:W4:Y:S03]  /*2b00*/  LDL.LU R21, [R1+0x3d0] ;  /* 0x0003d00001157983 */ /* 0x000f260000300800 */
[----:B-1----:R-:W-:-:S02]  /*2b10*/  IMAD.MOV.U32 R7, RZ, RZ, R5 ;  /* 0x000000ffff077224 */ /* 0x002fc400078e0005 */
[----:B------:R-:W-:Y:S02]  /*2b20*/  IMAD.MOV R4, RZ, RZ, -R4 ;  /* 0x000000ffff047224 */ /* 0x000fe400078e0a04 */
[--C-:B------:R-:W-:Y:S02]  /*2b30*/  @!P6 IMAD.IADD R8, R8, 0x1, -R0.reuse ;  /* 0x000000010808e824 */ /* 0x100fe400078e0a00 */
[----:B------:R-:W-:Y:S02]  /*2b40*/  @!P0 IMAD.IADD R9, R9, 0x1, -R0 ;  /* 0x0000000109098824 */ /* 0x000fe400078e0a00 */
[----:B------:R-:W-:Y:S02]  /*2b50*/  @!P5 IMAD.MOV R7, RZ, RZ, -R7 ;  /* 0x000000ffff07d224 */ /* 0x000fe400078e0a07 */
[----:B------:R-:W-:Y:S02]  /*2b60*/  @!P3 IMAD.MOV R8, RZ, RZ, -R8 ;  /* 0x000000ffff08b224 */ /* 0x000fe400078e0a08 */
[----:B------:R-:W-:-:S02]  /*2b70*/  IMAD R11, R0, R4, R11 ;  /* 0x00000004000b7224 */ /* 0x000fc400078e020b */
[----:B------:R-:W-:Y:S01]  /*2b80*/  @!P1 IMAD.MOV R9, RZ, RZ, -R9 ;  /* 0x000000ffff099224 */ /* 0x000fe200078e0a09 */
[----:B------:R-:W-:Y:S04]  /*2b90*/  STL [R1+0x22cc], R7 ;  /* 0x0022cc0701007387 */ /* 0x000fe80000100800 */
[----:B------:R0:W-:Y:S04]  /*2ba0*/  STL [R1+0x22d0], R8 ;  /* 0x0022d00801007387 */ /* 0x0001e80000100800 */
[----:B------:R-:W-:Y:S04]  /*2bb0*/  STL [R1+0x22d4], R9 ;  /* 0x0022d40901007387 */ /* 0x000fe80000100800 */
[----:B------:R-:W4:Y:S01]  /*2bc0*/  LDL.LU R18, [R1+0x3d4] ;  /* 0x0003d40001127983 */ /* 0x000f220000300800 */
[----:B------:R-:W-:-:S02]  /*2bd0*/  ISETP.GT.U32.AND P6, PT, R0, R11, PT ;  /* 0x0000000b0000720c */ /* 0x000fc40003fc4070 */
[----:B------:R-:W-:-:S11]  /*2be0*/  ISETP.GT.U32.AND P5, PT, R0, R10, PT ;  /* 0x0000000a0000720c */ /* 0x000fd60003fa4070 */
[----:B------:R-:W-:-:S05]  /*2bf0*/  @!P6 IMAD.IADD R11, R11, 0x1, -R0 ;  /* 0x000000010b0be824 */ /* 0x000fca00078e0a00 */
[----:B------:R-:W-:Y:S01]  /*2c00*/  ISETP.GT.U32.AND P6, PT, R0, R11, PT ;  /* 0x0000000b0000720c */ /* 0x000fe20003fc4070 */
[----:B------:R-:W-:-:S04]  /*2c10*/  @!P5 IMAD.IADD R10, R10, 0x1, -R0 ;  /* 0x000000010a0ad824 */ /* 0x000fc800078e0a00 */
[----:B------:R-:W-:-:S08]  /*2c20*/  @!P4 IMAD.MOV R10, RZ, RZ, -R10 ;  /* 0x000000ffff0ac224 */ /* 0x000fd000078e0a0a */
[----:B------:R-:W-:Y:S01]  /*2c30*/  @!P6 IMAD.IADD R11, R11, 0x1, -R0 ;  /* 0x000000010b0be824 */ /* 0x000fe200078e0a00 */
[----:B--2---:R-:W-:-:S05]  /*2c40*/  IABS R2, R22 ;  /* 0x0000001600027213 */ /* 0x004fca0000000000 */
[----:B------:R-:W-:-:S04]  /*2c50*/  IMAD.HI.U32 R4, R13, R2, RZ ;  /* 0x000000020d047227 */ /* 0x000fc800078e00ff */
[----:B------:R-:W-:-:S04]  /*2c60*/  IMAD.MOV R12, RZ, RZ, -R4 ;  /* 0x000000ffff0c7224 */ /* 0x000fc800078e0a04 */
[----:B------:R-:W-:-:S05]  /*2c70*/  IMAD R12, R0, R12, R2 ;  /* 0x0000000c000c7224 */ /* 0x000fca00078e0202 */
[----:B------:R-:W-:-:S13]  /*2c80*/  ISETP.GT.U32.AND P0, PT, R0, R12, PT ;  /* 0x0000000c0000720c */ /* 0x000fda0003f04070 */
[----:B------:R-:W-:Y:S02]  /*2c90*/  @!P0 IMAD.IADD R12, R12, 0x1, -R0 ;  /* 0x000000010c0c8824 */ /* 0x000fe400078e0a00 */
[----:B------:R-:W-:Y:S01]  /*2ca0*/  @!P2 IMAD.MOV R11, RZ, RZ, -R11 ;  /* 0x000000ffff0ba224 */ /* 0x000fe200078e0a0b */
[----:B---3--:R-:W-:Y:S02]  /*2cb0*/  ISETP.GE.AND P0, PT, R25, RZ, PT ;  /* 0x000000ff1900720c */ /* 0x008fe40003f06270 */
[----:B------:R-:W-:Y:S02]  /*2cc0*/  IABS R16, R25 ;  /* 0x0000001900107213 */ /* 0x000fe40000000000 */
[----:B------:R-:W2:Y:S01]  /*2cd0*/  LDL.LU R25, [R1+0x3d8] ;  /* 0x0003d80001197983 */ /* 0x000ea20000300800 */
[----:B------:R-:W-:-:S03]  /*2ce0*/  IABS R14, R23 ;  /* 0x00000017000e7213 */ /* 0x000fc60000000000 */
[----:B------:R-:W3:Y:S04]  /*2cf0*/  LDL.LU R20, [R1+0x3dc] ;  /* 0x0003dc0001147983 */ /* 0x000ee80000300800 */
[----:B------:R-:W-:Y:S04]  /*2d00*/  STL [R1+0x22d8], R10 ;  /* 0x0022d80a01007387 */ /* 0x000fe80000100800 */
[----:B------:R-:W-:Y:S04]  /*2d10*/  STL [R1+0x22dc], R11 ;  /* 0x0022dc0b01007387 */ /* 0x000fe80000100800 */
[----:B------:R-:W3:Y:S01]  /*2d20*/  LDL.LU R29, [R1+0x3e0] ;  /* 0x0003e000011d7983 */ /* 0x000ee20000300800 */
[----:B------:R-:W-:-:S03]  /*2d30*/  IMAD.HI.U32 R2, R13, R14, RZ ;  /* 0x0000000e0d027227 */ /* 0x000fc600078e00ff */
[----:B------:R-:W3:Y:S01]  /*2d40*/  LDL.LU R28, [R1+0x3e4] ;  /* 0x0003e400011c7983 */ /* 0x000ee20000300800 */
[----:B------:R-:W-:-:S04]  /*2d50*/  IMAD.MOV R2, RZ, RZ, -R2 ;  /* 0x000000ffff027224 */ /* 0x000fc800078e0a02 */
[----:B------:R-:W-:-:S05]  /*2d60*/  IMAD R14, R0, R2, R14 ;  /* 0x00000002000e7224 */ /* 0x000fca00078e020e */
[----:B------:R-:W-:Y:S02]  /*2d70*/  ISETP.GT.U32.AND P6, PT, R0, R14, PT ;  /* 0x0000000e0000720c */ /* 0x000fe40003fc4070 */
[----:B----4-:R-:W-:-:S05]  /*2d80*/  IABS R17, R26 ;  /* 0x0000001a00117213 */ /* 0x010fca0000000000 */
[----:B------:R-:W-:-:S06]  /*2d90*/  IMAD.HI.U32 R2, R13, R17, RZ ;  /* 0x000000110d027227 */ /* 0x000fcc00078e00ff */
[----:B------:R-:W-:-:S05]  /*2da0*/  @!P6 IMAD.IADD R14, R14, 0x1, -R0 ;  /* 0x000000010e0ee824 */ /* 0x000fca00078e0a00 */
[----:B------:R-:W-:Y:S01]  /*2db0*/  ISETP.GT.U32.AND P6, PT, R0, R14, PT ;  /* 0x0000000e0000720c */ /* 0x000fe20003fc4070 */
[----:B------:R-:W-:-:S04]  /*2dc0*/  IMAD.MOV R2, RZ, RZ, -R2 ;  /* 0x000000ffff027224 */ /* 0x000fc800078e0a02 */
[C---:B------:R-:W-:Y:S01]  /*2dd0*/  IMAD R17, R0.reuse, R2, R17 ;  /* 0x0000000200117224 */ /* 0x040fe200078e0211 */
[----:B------:R-:W-:Y:S02]  /*2de0*/  ISETP.GT.U32.AND P4, PT, R0, R12, PT ;  /* 0x0000000c0000720c */ /* 0x000fe40003f84070 */
[----:B------:R-:W-:-:S05]  /*2df0*/  ISETP.GE.AND P3, PT, R22, RZ, PT ;  /* 0x000000ff1600720c */ /* 0x000fca0003f66270 */
[----:B------:R-:W-:Y:S01]  /*2e00*/  @!P6 IMAD.IADD R14, R14, 0x1, -R0 ;  /* 0x000000010e0ee824 */ /* 0x000fe200078e0a00 */
[----:B------:R-:W-:Y:S02]  /*2e10*/  ISETP.GT.U32.AND P6, PT, R0, R17, PT ;  /* 0x000000110000720c */ /* 0x000fe40003fc4070 */
[----:B------:R-:W-:-:S03]  /*2e20*/  ISETP.GE.AND P1, PT, R23, RZ, PT ;  /* 0x000000ff1700720c */ /* 0x000fc60003f26270 */
[----:B------:R-:W-:Y:S01]  /*2e30*/  @!P4 IMAD.IADD R12, R12, 0x1, -R0 ;  /* 0x000000010c0cc824 */ /* 0x000fe200078e0a00 */
[----:B------:R-:W-:-:S03]  /*2e40*/  IABS R4, R24 ;  /* 0x0000001800047213 */ /* 0x000fc60000000000 */
[----:B------:R-:W-:-:S04]  /*2e50*/  @!P3 IMAD.MOV R12, RZ, RZ, -R12 ;  /* 0x000000ffff0cb224 */ /* 0x000fc800078e0a0c */
[----:B------:R-:W-:-:S05]  /*2e60*/  @!P6 IMAD.IADD R17, R17, 0x1, -R0 ;  /* 0x000000011111e824 */ /* 0x000fca00078e0a00 */
[----:B------:R-:W-:Y:S01]  /*2e70*/  ISETP.GT.U32.AND P3, PT, R0, R17, PT ;  /* 0x000000110000720c */ /* 0x000fe20003f64070 */
[----:B------:R-:W-:-:S04]  /*2e80*/  IMAD.HI.U32 R5, R13, R4, RZ ;  /* 0x000000040d057227 */ /* 0x000fc800078e00ff */
[----:B------:R-:W-:Y:S02]  /*2e90*/  IMAD.MOV R5, RZ, RZ, -R5 ;  /* 0x000000ffff057224 */ /* 0x000fe400078e0a05 */
[----:B------:R-:W-:Y:S01]  /*2ea0*/  @!P1 IMAD.MOV R14, RZ, RZ, -R14 ;  /* 0x000000ffff0e9224 */ /* 0x000fe200078e0a0e */
[----:B------:R-:W-:Y:S01]  /*2eb0*/  STL [R1+0x22e0], R12 ;  /* 0x0022e00c01007387 */ /* 0x000fe20000100800 */
[----:B------:R-:W-:Y:S01]  /*2ec0*/  IMAD R15, R0, R5, R4 ;  /* 0x00000005000f7224 */ /* 0x000fe200078e0204 */
[----:B------:R-:W-:Y:S02]  /*2ed0*/  IABS R5, R27 ;  /* 0x0000001b00057213 */ /* 0x000fe40000000000 */
[----:B------:R-:W-:Y:S01]  /*2ee0*/  STL [R1+0x22e4], R14 ;  /* 0x0022e40e01007387 */ /* 0x000fe20000100800 */
[----:B------:R-:W-:Y:S01]  /*2ef0*/  @!P3 IMAD.IADD R17, R17, 0x1, -R0 ;  /* 0x000000011111b824 */ /* 0x000fe200078e0a00 */
[----:B------:R-:W-:Y:S02]  /*2f00*/  ISETP.GE.AND P3, PT, R27, RZ, PT ;  /* 0x000000ff1b00720c */ /* 0x000fe40003f66270 */
[----:B------:R-:W4:Y:S04]  /*2f10*/  LDL.LU R27, [R1+0x3e8] ;  /* 0x0003e800011b7983 */ /* 0x000f280000300800 */
[----:B------:R-:W4:Y:S01]  /*2f20*/  LDL.LU R3, [R1+0x3ec] ;  /* 0x0003ec0001037983 */ /* 0x000f220000300800 */
[----:B------:R-:W-:-:S04]  /*2f30*/  IMAD.HI.U32 R4, R13, R16, RZ ;  /* 0x000000100d047227 */ /* 0x000fc800078e00ff */
[----:B------:R-:W-:-:S04]  /*2f40*/  IMAD.MOV R4, RZ, RZ, -R4 ;  /* 0x000000ffff047224 */ /* 0x000fc800078e0a04 */
[C---:B------:R-:W-:Y:S01]  /*2f50*/  IMAD R16, R0.reuse, R4, R16 ;  /* 0x0000000400107224 */ /* 0x040fe200078e0210 */
[----:B------:R-:W-:-:S04]  /*2f60*/  ISETP.GT.U32.AND P2, PT, R0, R15, PT ;  /* 0x0000000f0000720c */ /* 0x000fc80003f44070 */
[----:B------:R-:W-:Y:S02]  /*2f70*/  ISETP.GT.U32.AND P4, PT, R0, R16, PT ;  /* 0x000000100000720c */ /* 0x000fe40003f84070 */
[----:B------:R-:W-:Y:S01]  /*2f80*/  IABS R23, R21 ;  /* 0x0000001500177213 */ /* 0x000fe20000000000 */
[----:B------:R-:W-:-:S04]  /*2f90*/  IMAD.HI.U32 R4, R13, R5, RZ ;  /* 0x000000050d047227 */ /* 0x000fc800078e00ff */
[----:B------:R-:W-:-:S04]  /*2fa0*/  IMAD.HI.U32 R2, R13, R23, RZ ;  /* 0x000000170d027227 */ /* 0x000fc800078e00ff */
[--C-:B------:R-:W-:Y:S02]  /*2fb0*/  @!P2 IMAD.IADD R15, R15, 0x1, -R0.reuse ;  /* 0x000000010f0fa824 */ /* 0x100fe400078e0a00 */
[----:B------:R-:W-:Y:S01]  /*2fc0*/  @!P4 IMAD.IADD R16, R16, 0x1, -R0 ;  /* 0x000000011010c824 */ /* 0x000fe200078e0a00 */
[----:B------:R-:W-:Y:S01]  /*2fd0*/  IABS R22, R18 ;  /* 0x0000001200167213 */ /* 0x000fe20000000000 */
[----:B------:R-:W-:Y:S01]  /*2fe0*/  IMAD.MOV R2, RZ, RZ, -R2 ;  /* 0x000000ffff027224 */ /* 0x000fe200078e0a02 */
[C---:B------:R-:W-:Y:S02]  /*2ff0*/  ISETP.GT.U32.AND P4, PT, R0.reuse, R15, PT ;  /* 0x0000000f0000720c */ /* 0x040fe40003f84070 */
[----:B------:R-:W-:Y:S01]  /*3000*/  ISETP.GT.U32.AND P6, PT, R0, R16, PT ;  /* 0x000000100000720c */ /* 0x000fe20003fc4070 */
[----:B------:R-:W-:Y:S01]  /*3010*/  IMAD.MOV R4, RZ, RZ, -R4 ;  /* 0x000000ffff047224 */ /* 0x000fe200078e0a04 */
[----:B------:R-:W-:Y:S01]  /*3020*/  ISETP.GE.AND P5, PT, R24, RZ, PT ;  /* 0x000000ff1800720c */ /* 0x000fe20003fa6270 */
[----:B------:R-:W-:-:S02]  /*3030*/  IMAD R23, R0, R2, R23 ;  /* 0x0000000200177224 */ /* 0x000fc400078e0217 */
[----:B------:R-:W-:-:S04]  /*3040*/  IMAD.HI.U32 R2, R13, R22, RZ ;  /* 0x000000160d027227 */ /* 0x000fc800078e00ff */
[C---:B------:R-:W-:Y:S02]  /*3050*/  IMAD R5, R0.reuse, R4, R5 ;  /* 0x0000000400057224 */ /* 0x040fe400078e0205 */
[----:B------:R-:W-:Y:S02]  /*3060*/  IMAD.MOV R2, RZ, RZ, -R2 ;  /* 0x000000ffff027224 */ /* 0x000fe400078e0a02 */
[----:B------:R-:W-:Y:S01]  /*3070*/  @!P4 IMAD.IADD R15, R15, 0x1, -R0 ;  /* 0x000000010f0fc824 */ /* 0x000fe200078e0a00 */
[C---:B------:R-:W-:Y:S01]  /*3080*/  ISETP.GT.U32.AND P1, PT, R0.reuse, R5, PT ;  /* 0x000000050000720c */ /* 0x040fe20003f24070 */
[C---:B------:R-:W-:Y:S01]  /*3090*/  IMAD R22, R0.reuse, R2, R22 ;  /* 0x0000000200167224 */ /* 0x040fe200078e0216 */
[----:B------:R-:W-:Y:S01]  /*30a0*/  ISETP.GT.U32.AND P4, PT, R0, R23, PT ;  /* 0x000000170000720c */ /* 0x000fe20003f84070 */
[----:B------:R-:W-:Y:S02]  /*30b0*/  @!P6 IMAD.IADD R16, R16, 0x1, -R0 ;  /* 0x000000011010e824 */ /* 0x000fe400078e0a00 */
[----:B------:R-:W-:Y:S01]  /*30c0*/  @!P5 IMAD.MOV R15, RZ, RZ, -R15 ;  /* 0x000000ffff0fd224 */ /* 0x000fe200078e0a0f */
[----:B------:R-:W-:Y:S01]  /*30d0*/  ISETP.GT.U32.AND P6, PT, R0, R22, PT ;  /* 0x000000160000720c */ /* 0x000fe20003fc4070 */
[----:B------:R-:W-:-:S03]  /*30e0*/  @!P0 IMAD.MOV R16, RZ, RZ, -R16 ;  /* 0x000000ffff108224 */ /* 0x000fc600078e0a10 */
[----:B------:R-:W-:Y:S04]  /*30f0*/  STL [R1+0x22e8], R15 ;  /* 0x0022e80f01007387 */ /* 0x000fe80000100800 */
[----:B------:R-:W-:Y:S01]  /*3100*/  STL [R1+0x22ec], R16 ;  /* 0x0022ec1001007387 */ /* 0x000fe20000100800 */
[----:B------:R-:W-:-:S03]  /*3110*/  @!P1 IMAD.IADD R5, R5, 0x1, -R0 ;  /* 0x0000000105059824 */ /* 0x000fc600078e0a00 */
[----:B------:R-:W4:Y:S01]  /*3120*/  LDL.LU R6, [R1+0x3f0] ;  /* 0x0003f00001067983 */ /* 0x000f220000300800 */
[----:B------:R-:W-:Y:S01]  /*3130*/  ISETP.GE.AND P2, PT, R26, RZ, PT ;  /* 0x000000ff1a00720c */ /* 0x000fe20003f46270 */
[--C-:B------:R-:W-:Y:S01]  /*3140*/  @!P4 IMAD.IADD R23, R23, 0x1, -R0.reuse ;  /* 0x000000011717c824 */ /* 0x100fe200078e0a00 */
[----:B------:R-:W-:Y:S01]  /*3150*/  ISETP.GT.U32.AND P4, PT, R0, R5, PT ;  /* 0x000000050000720c */ /* 0x000fe20003f84070 */
[----:B------:R-:W-:Y:S01]  /*3160*/  @!P6 IMAD.IADD R22, R22, 0x1, -R0 ;  /* 0x000000011616e824 */ /* 0x000fe200078e0a00 */
[----:B------:R-:W-:Y:S01]  /*3170*/  ISETP.GE.AND P0, PT, R18, RZ, PT ;  /* 0x000000ff1200720c */ /* 0x000fe20003f06270 */
[----:B------:R-:W4:Y:S01]  /*3180*/  LDL.LU R19, [R1+0x3f4] ;  /* 0x0003f40001137983 */ /* 0x000f220000300800 */
[----:B------:R-:W-:-:S03]  /*3190*/  ISETP.GT.U32.AND P6, PT, R0, R23, PT ;  /* 0x000000170000720c */ /* 0x000fc60003fc4070 */
[----:B------:R-:W4:Y:S01]  /*31a0*/  LDL.LU R18, [R1+0x3f8] ;  /* 0x0003f80001127983 */ /* 0x000f220000300800 */
[----:B------:R-:W-:-:S03]  /*31b0*/  ISETP.GE.AND P1, PT, R21, RZ, PT ;  /* 0x000000ff1500720c */ /* 0x000fc60003f26270 */
[----:B------:R-:W-:Y:S01]  /*31c0*/  @!P2 IMAD.MOV R17, RZ, RZ, -R17 ;  /* 0x000000ffff11a224 */ /* 0x000fe200078e0a11 */
[----:B------:R-:W-:Y:S01]  /*31d0*/  ISETP.GT.U32.AND P5, PT, R0, R22, PT ;  /* 0x000000160000720c */ /* 0x000fe20003fa4070 */
[----:B------:R-:W-:-:S04]  /*31e0*/  @!P4 IMAD.IADD R5, R5, 0x1, -R0 ;  /* 0x000000010505c824 */ /* 0x000fc800078e0a00 */
[----:B------:R-:W-:Y:S02]  /*31f0*/  @!P6 IMAD.IADD R23, R23, 0x1, -R0 ;  /* 0x000000011717e824 */ /* 0x000fe400078e0a00 */
[----:B0-----:R-:W-:Y:S02]  /*3200*/  IMAD.MOV.U32 R8, RZ, RZ, R5 ;  /* 0x000000ffff087224 */ /* 0x001fe400078e0005 */
[----:B------:R-:W-:Y:S02]  /*3210*/  IMAD.MOV.U32 R7, RZ, RZ, R23 ;  /* 0x000000ffff077224 */ /* 0x000fe400078e0017 */
[----:B------:R-:W-:Y:S02]  /*3220*/  @!P3 IMAD.MOV R8, RZ, RZ, -R8 ;  /* 0x000000ffff08b224 */ /* 0x000fe400078e0a08 */
[----:B------:R-:W-:Y:S02]  /*3230*/  @!P1 IMAD.MOV R7, RZ, RZ, -R7 ;  /* 0x000000ffff079224 */ /* 0x000fe400078e0a07 */
[----:B------:R-:W-:Y:S01]  /*3240*/  @!P5 IMAD.IADD R22, R22, 0x1, -R0 ;  /* 0x000000011616d824 */ /* 0x000fe200078e0a00 */
[----:B--2---:R-:W-:-:S05]  /*3250*/  IABS R24, R25 ;  /* 0x0000001900187213 */ /* 0x004fca0000000000 */
[----:B------:R-:W-:-:S04]  /*3260*/  IMAD.HI.U32 R4, R13, R24, RZ ;  /* 0x000000180d047227 */ /* 0x000fc800078e00ff */
[----:B------:R-:W-:-:S04]  /*3270*/  IMAD.MOV R4, RZ, RZ, -R4 ;  /* 0x000000ffff047224 */ /* 0x000fc800078e0a04 */
[----:B------:R-:W-:-:S05]  /*3280*/  IMAD R24, R0, R4, R24 ;  /* 0x0000000400187224 */ /* 0x000fca00078e0218 */
[----:B------:R-:W-:Y:S02]  /*3290*/  ISETP.GT.U32.AND P2, PT, R0, R24, PT ;  /* 0x000000180000720c */ /* 0x000fe40003f44070 */
[----:B---3--:R-:W-:-:S11]  /*32a0*/  IABS R21, R29 ;  /* 0x0000001d00157213 */ /* 0x008fd60000000000 */
[----:B------:R-:W-:Y:S01]  /*32b0*/  @!P2 IMAD.IADD R24, R24, 0x1, -R0 ;  /* 0x000000011818a824 */ /* 0x000fe200078e0a00 */
[----:B------:R-:W-:Y:S02]  /*32c0*/  ISETP.GE.AND P2, PT, R29, RZ, PT ;  /* 0x000000ff1d00720c */ /* 0x000fe40003f46270 */
[----:B------:R-:W2:Y:S04]  /*32d0*/  LDL.LU R29, [R1+0x3fc] ;  /* 0x0003fc00011d7983 */ /* 0x000ea80000300800 */
[----:B------:R-:W-:Y:S04]  /*32e0*/  STL [R1+0x5c], R8 ;  /* 0x00005c0801007387 */ /* 0x000fe80000100800 */
[----:B------:R0:W-:Y:S01]  /*32f0*/  STL [R1+0xbc], R7 ;  /* 0x0000bc0701007387 */ /* 0x0001e20000100800 */
[----:B------:R-:W-:Y:S01]  /*3300*/  ISETP.GE.AND P4, PT, R25, RZ, PT ;  /* 0x000000ff1900720c */ /* 0x000fe20003f86270 */
[----:B0-----:R-:W-:-:S04]  /*3310*/  IMAD.MOV.U32 R7, RZ, RZ, R22 ;  /* 0x000000ffff077224 */ /* 0x001fc800078e0016 */
[----:B------:R-:W-:Y:S01]  /*3320*/  @!P0 IMAD.MOV R7, RZ, RZ, -R7 ;  /* 0x000000ffff078224 */ /* 0x000fe200078e0a07 */
[----:B------:R-:W-:Y:S02]  /*3330*/  IABS R25, R28 ;  /* 0x0000001c00197213 */ /* 0x000fe40000000000 */
[----:B------:R-:W-:Y:S02]  /*3340*/  ISETP.GE.AND P0, PT, R28, RZ, PT ;  /* 0x000000ff1c00720c */ /* 0x000fe40003f06270 */
[----:B------:R0:W-:Y:S04]  /*3350*/  STL [R1+0xc8], R7 ;  /* 0x0000c80701007387 */ /* 0x0001e80000100800 */
[----:B------:R-:W3:Y:S01]  /*3360*/  LDL.LU R28, [R1+0x400] ;  /* 0x00040000011c7983 */ /* 0x000ee20000300800 */
[----:B------:R-:W-:-:S05]  /*3370*/  IABS R26, R20 ;  /* 0x00000014001a7213 */ /* 0x000fca0000000000 */
[----:B------:R-:W-:-:S04]  /*3380*/  IMAD.HI.U32 R2, R13, R26, RZ ;  /* 0x0000001a0d027227 */ /* 0x000fc800078e00ff */
[----:B------:R-:W-:-:S04]  /*3390*/  IMAD.MOV R2, RZ, RZ, -R2 ;  /* 0x000000ffff027224 */ /* 0x000fc800078e0a02 */
[----:B------:R-:W-:Y:S02]  /*33a0*/  IMAD R26, R0, R2, R26 ;  /* 0x00000002001a7224 */ /* 0x000fe400078e021a */
[----:B------:R-:W-:-:S03]  /*33b0*/  IMAD.HI.U32 R2, R13, R21, RZ ;  /* 0x000000150d027227 */ /* 0x000fc600078e00ff */
[C---:B------:R-:W-:Y:S01]  /*33c0*/  ISETP.GT.U32.AND P6, PT, R0.reuse, R26, PT ;  /* 0x0000001a0000720c */ /* 0x040fe20003fc4070 */
[----:B------:R-:W-:Y:S01]  /*33d0*/  IMAD.MOV R2, RZ, RZ, -R2 ;  /* 0x000000ffff027224 */ /* 0x000fe200078e0a02 */
[----:B------:R-:W-:Y:S01]  /*33e0*/  ISETP.GT.U32.AND P3, PT, R0, R24, PT ;  /* 0x000000180000720c */ /* 0x000fe20003f64070 */
[----:B------:R-:W-:-:S04]  /*33f0*/  IMAD.HI.U32 R4, R13, R25, RZ ;  /* 0x000000190d047227 */ /* 0x000fc800078e00ff */
[----:B------:R-:W-:Y:S02]  /*3400*/  IMAD R21, R0, R2, R21 ;  /* 0x0000000200157224 */ /* 0x000fe400078e0215 */
[----:B------:R-:W-:-:S04]  /*3410*/  IMAD.MOV R4, RZ, RZ, -R4 ;  /* 0x000000ffff047224 */ /* 0x000fc800078e0a04 */
[--C-:B------:R-:W-:Y:S01]  /*3420*/  @!P6 IMAD.IADD R26, R26, 0x1, -R0.reuse ;  /* 0x000000011a1ae824 */ /* 0x100fe200078e0a00 */
[C---:B------:R-:W-:Y:S01]  /*3430*/  ISETP.GT.U32.AND P6, PT, R0.reuse, R21, PT ;  /* 0x000000150000720c */ /* 0x040fe20003fc4070 */
[----:B------:R-:W-:Y:S02]  /*3440*/  IMAD R25, R0, R4, R25 ;  /* 0x0000000400197224 */ /* 0x000fe400078e0219 */
[----:B------:R-:W-:Y:S01]  /*3450*/  @!P3 IMAD.IADD R24, R24, 0x1, -R0 ;  /* 0x000000011818b824 */ /* 0x000fe200078e0a00 */
[C---:B------:R-:W-:Y:S02]  /*3460*/  ISETP.GT.U32.AND P1, PT, R0.reuse, R26, PT ;  /* 0x0000001a0000720c */ /* 0x040fe40003f24070 */
[----:B------:R-:W-:Y:S01]  /*3470*/  ISETP.GT.U32.AND P3, PT, R0, R25, PT ;  /* 0x000000190000720c */ /* 0x000fe20003f64070 */
[----:B0-----:R-:W-:Y:S01]  /*3480*/  IMAD.MOV.U32 R7, RZ, RZ, R24 ;  /* 0x000000ffff077224 */ /* 0x001fe200078e0018 */
[----:B------:R-:W-:-:S05]  /*3490*/  ISETP.GE.AND P5, PT, R20, RZ, PT ;  /* 0x000000ff1400720c */ /* 0x000fca0003fa6270 */
[--C-:B------:R-:W-:Y:S02]  /*34a0*/  @!P6 IMAD.IADD R21, R21, 0x1, -R0.reuse ;  /* 0x000000011515e824 */ /* 0x100fe400078e0a00 */
[----:B------:R-:W-:Y:S02]  /*34b0*/  @!P4 IMAD.MOV R7, RZ, RZ, -R7 ;  /* 0x000000ffff07c224 */ /* 0x000fe400078e0a07 */
[--C-:B------:R-:W-:Y:S02]  /*34c0*/  @!P1 IMAD.IADD R26, R26, 0x1, -R0.reuse ;  /* 0x000000011a1a9824 */ /* 0x100fe400078e0a00 */
[----:B------:R-:W-:Y:S01]  /*34d0*/  @!P3 IMAD.IADD R25, R25, 0x1, -R0 ;  /* 0x000000011919b824 */ /* 0x000fe200078e0a00 */
[----:B------:R-:W-:Y:S01]  /*34e0*/  ISETP.GT.U32.AND P3, PT, R0, R21, PT ;  /* 0x000000150000720c */ /* 0x000fe20003f64070 */
[----:B------:R0:W-:Y:S01]  /*34f0*/  STL [R1+0xc4], R7 ;  /* 0x0000c40701007387 */ /* 0x0001e20000100800 */
[----:B----4-:R-:W-:Y:S01]  /*3500*/  IABS R2, R3 ;  /* 0x0000000300027213 */ /* 0x010fe20000000000 */
[----:B0-----:R-:W-:-:S04]  /*3510*/  IMAD.MOV.U32 R7, RZ, RZ, R26 ;  /* 0x000000ffff077224 */ /* 0x001fc800078e001a */
[----:B------:R-:W-:-:S06]  /*3520*/  @!P5 IMAD.MOV R7, RZ, RZ, -R7 ;  /* 0x000000ffff07d224 */ /* 0x000fcc00078e0a07 */
[----:B------:R-:W-:Y:S01]  /*3530*/  @!P3 IMAD.IADD R21, R21, 0x1, -R0 ;  /* 0x000000011515b824 */ /* 0x000fe200078e0a00 */
[----:B------:R-:W-:Y:S01]  /*3540*/  ISETP.GE.AND P3, PT, R3, RZ, PT ;  /* 0x000000ff0300720c */ /* 0x000fe20003f66270 */
[----:B------:R0:W-:Y:S04]  /*3550*/  STL [R1+0xc0], R7 ;  /* 0x0000c00701007387 */ /* 0x0001e80000100800 */
[----:B------:R-:W4:Y:S01]  /*3560*/  LDL.LU R3, [R1+0x404] ;  /* 0x0004040001037983 */ /* 0x000f220000300800 */
[----:B------:R-:W-:Y:S01]  /*3570*/  IABS R20, R27 ;  /* 0x0000001b00147213 */ /* 0x000fe20000000000 */
[----:B------:R-:W-:-:S04]  /*3580*/  IMAD.HI.U32 R4, R13, R2, RZ ;  /* 0x000000020d047227 */ /* 0x000fc800078e00ff */
[----:B------:R-:W-:-:S04]  /*3590*/  IMAD.HI.U32 R5, R13, R20, RZ ;  /* 0x000000140d057227 */ /* 0x000fc800078e00ff */
[----:B------:R-:W-:Y:S02]  /*35a0*/  IMAD.MOV R5, RZ, RZ, -R5 ;  /* 0x000000ffff057224 */ /* 0x000fe400078e0a05 */
[----:B------:R-:W-:Y:S02]  /*35b0*/  IMAD.MOV R4, RZ, RZ, -R4 ;  /* 0x000000ffff047224 */ /* 0x000fe400078e0a04 */
[C---:B------:R-:W-:Y:S02]  /*35c0*/  IMAD R20, R0.reuse, R5, R20 ;  /* 0x0000000500147224 */ /* 0x040fe400078e0214 */
[----:B------:R-:W-:-:S03]  /*35d0*/  IMAD R2, R0, R4, R2 ;  /* 0x0000000400027224 */ /* 0x000fc600078e0202 */
[C---:B------:R-:W-:Y:S02]  /*35e0*/  ISETP.GT.U32.AND P6, PT, R0.reuse, R20, PT ;  /* 0x000000140000720c */ /* 0x040fe40003fc4070 */
[C---:B------:R-:W-:Y:S02]  /*35f0*/  ISETP.GT.U32.AND P5, PT, R0.reuse, R2, PT ;  /* 0x000000020000720c */ /* 0x040fe40003fa4070 */
[----:B------:R-:W-:Y:S02]  /*3600*/  IABS R4, R6 ;  /* 0x0000000600047213 */ /* 0x000fe40000000000 */
[----:B------:R-:W-:Y:S02]  /*3610*/  ISETP.GE.AND P1, PT, R27, RZ, PT ;  /* 0x000000ff1b00720c */ /* 0x000fe40003f26270 */
[----:B------:R-:W-:Y:S01]  /*3620*/  ISETP.GT.U32.AND P4, PT, R0, R25, PT ;  /* 0x000000190000720c */ /* 0x000fe20003f84070 */
[----:B------:R-:W-:-:S04]  /*3630*/  IMAD.HI.U32 R27, R13, R4, RZ ;  /* 0x000000040d1b7227 */ /* 0x000fc800078e00ff */
[----:B0-----:R-:W-:Y:S02]  /*3640*/  IMAD.MOV.U32 R7, RZ, RZ, R21 ;  /* 0x000000ffff077224 */ /* 0x001fe400078e0015 */
[----:B------:R-:W-:Y:S01]  /*3650*/  IMAD.MOV R27, RZ, RZ, -R27 ;  /* 0x000000ffff1b7224 */ /* 0x000fe200078e0a1b */
[----:B------:R-:W-:Y:S01]  /*3660*/  IABS R5, R18 ;  /* 0x0000001200057213 */ /* 0x000fe20000000000 */
[--C-:B------:R-:W-:Y:S02]  /*3670*/  @!P6 IMAD.IADD R20, R20, 0x1, -R0.reuse ;  /* 0x000000011414e824 */ /* 0x100fe400078e0a00 */
[----:B------:R-:W-:Y:S02]  /*3680*/  @!P5 IMAD.IADD R2, R2, 0x1, -R0 ;  /* 0x000000010202d824 */ /* 0x000fe400078e0a00 */
[----:B------:R-:W-:Y:S02]  /*3690*/  @!P2 IMAD.MOV R7, RZ, RZ, -R7 ;  /* 0x000000ffff07a224 */ /* 0x000fe400078e0a07 */
[C---:B------:R-:W-:Y:S01]  /*36a0*/  IMAD R4, R0.reuse, R27, R4 ;  /* 0x0000001b00047224 */ /* 0x040fe200078e0204 */
[----:B------:R-:W-:Y:S01]  /*36b0*/  ISETP.GT.U32.AND P6, PT, R0, R20, PT ;  /* 0x000000140000720c */ /* 0x000fe20003fc4070 */
[----:B------:R-:W-:Y:S01]  /*36c0*/  @!P4 IMAD.IADD R25, R25, 0x1, -R0 ;  /* 0x000000011919c824 */ /* 0x000fe200078e0a00 */
[----:B------:R-:W-:Y:S01]  /*36d0*/  ISETP.GE.AND P2, PT, R6, RZ, PT ;  /* 0x000000ff0600720c */ /* 0x000fe20003f46270 */
[----:B------:R0:W-:Y:S01]  /*36e0*/  STL [R1+0x70], R7 ;  /* 0x0000700701007387 */ /* 0x0001e20000100800 */
[C---:B------:R-:W-:Y:S01]  /*36f0*/  ISETP.GT.U32.AND P5, PT, R0.reuse, R2, PT ;  /* 0x000000020000720c */ /* 0x040fe20003fa4070 */
[----:B------:R-:W-:Y:S01]  /*3700*/  IMAD.HI.U32 R26, R13, R5, RZ ;  /* 0x000000050d1a7227 */ /* 0x000fe200078e00ff */
[----:B------:R-:W-:Y:S01]  /*3710*/  ISETP.GT.U32.AND P4, PT, R0, R4, PT ;  /* 0x000000040000720c */ /* 0x000fe20003f84070 */
[----:B------:R-:W4:Y:S02]  /*3720*/  LDL.LU R6, [R1+0x408] ;  /* 0x0004080001067983 */ /* 0x000f240000300800 */
[----:B------:R-:W-:Y:S01]  /*3730*/  IMAD.MOV R26, RZ, RZ, -R26 ;  /* 0x000000ffff1a7224 */ /* 0x000fe200078e0a1a */
[----:B------:R-:W-:Y:S01]  /*3740*/  IABS R23, R19 ;  /* 0x0000001300177213 */ /* 0x000fe20000000000 */
[----:B0-----:R-:W-:-:S02]  /*3750*/  IMAD.MOV.U32 R7, RZ, RZ, R25 ;  /* 0x000000ffff077224 */ /* 0x001fc400078e0019 */
[----:B------:R-:W-:Y:S02]  /*3760*/  IMAD R5, R0, R26, R5 ;  /* 0x0000001a00057224 */ /* 0x000fe400078e0205 */
[----:B------:R-:W-:Y:S02]  /*3770*/  @!P0 IMAD.MOV R7, RZ, RZ, -R7 ;  /* 0x000000ffff078224 */ /* 0x000fe400078e0a07 */
[--C-:B------:R-:W-:Y:S02]  /*3780*/  @!P6 IMAD.IADD R20, R20, 0x1, -R0.reuse ;  /* 0x000000011414e824 */ /* 0x100fe400078e0a00 */
[----:B------:R-:W-:Y:S01]  /*3790*/  @!P5 IMAD.IADD R2, R2, 0x1, -R0 ;  /* 0x000000010202d824 */ /* 0x000fe200078e0a00 */
[----:B------:R-:W-:Y:S01]  /*37a0*/  ISETP.GT.U32.AND P5, PT, R0, R5, PT ;  /* 0x000000050000720c */ /* 0x000fe20003fa4070 */
[----:B------:R-:W-:-:S04]  /*37b0*/  IMAD.HI.U32 R24, R13, R23, RZ ;  /* 0x000000170d187227 */ /* 0x000fc800078e00ff */
[----:B------:R-:W-:Y:S01]  /*37c0*/  @!P4 IMAD.IADD R4, R4, 0x1, -R0 ;  /* 0x000000010404c824 */ /* 0x000fe200078e0a00 */
[----:B------:R-:W-:Y:S01]  /*37d0*/  ISETP.GE.AND P4, PT, R19, RZ, PT ;  /* 0x000000ff1300720c */ /* 0x000fe20003f86270 */
[----:B------:R-:W-:Y:S01]  /*37e0*/  IMAD.MOV.U32 R8, RZ, RZ, R20 ;  /* 0x000000ffff087224 */ /* 0x000fe200078e0014 */
[----:B------:R-:W4:Y:S01]  /*37f0*/  LDL.LU R19, [R1+0x40c] ;  /* 0x00040c0001137983 */ /* 0x000f220000300800 */
[----:B------:R-:W-:-:S03]  /*3800*/  IMAD.MOV R24, RZ, RZ, -R24 ;  /* 0x000000ffff187224 */ /* 0x000fc600078e0a18 */
[----:B------:R0:W-:Y:S01]  /*3810*/  STL [R1+0x74], R7 ;  /* 0x0000740701007387 */ /* 0x0001e20000100800 */
[----:B------:R-:W-:Y:S02]  /*3820*/  @!P1 IMAD.MOV R8, RZ, RZ, -R8 ;  /* 0x000000ffff089224 */ /* 0x000fe400078e0a08 */
[----:B------:R-:W-:Y:S02]  /*3830*/  IMAD R23, R0, R24, R23 ;  /* 0x0000001800177224 */ /* 0x000fe400078e0217 */
[----:B0-----:R-:W-:-:S04]  /*3840*/  IMAD.MOV.U32 R7, RZ, RZ, R2 ;  /* 0x000000ffff077224 */ /* 0x001fc800078e0002 */
[----:B------:R-:W-:Y:S01]  /*3850*/  @!P3 IMAD.MOV R7, RZ, RZ, -R7 ;  /* 0x000000ffff07b224 */ /* 0x000fe200078e0a07 */
[----:B------:R-:W-:Y:S01]  /*3860*/  STL [R1+0xac], R8 ;  /* 0x0000ac0801007387 */ /* 0x000fe20000100800 */
[----:B------:R-:W-:Y:S01]  /*3870*/  ISETP.GT.U32.AND P6, PT, R0, R23, PT ;  /* 0x000000170000720c */ /* 0x000fe20003fc4070 */
[--C-:B------:R-:W-:Y:S01]  /*3880*/  @!P5 IMAD.IADD R5, R5, 0x1, -R0.reuse ;  /* 0x000000010505d824 */ /* 0x100fe200078e0a00 */
[----:B------:R-:W-:Y:S01]  /*3890*/  ISETP.GE.AND P1, PT, R18, RZ, PT ;  /* 0x000000ff1200720c */ /* 0x000fe20003f26270 */
[----:B------:R0:W-:Y:S04]  /*38a0*/  STL [R1+0xb4], R7 ;  /* 0x0000b40701007387 */ /* 0x0001e80000100800 */
[----:B------:R-:W4:Y:S06]  /*38b0*/  LDL.LU R18, [R1+0x410] ;  /* 0x0004100001127983 */ /* 0x000f2c0000300800 */
[----:B------:R-:W-:Y:S01]  /*38c0*/  @!P6 IMAD.IADD R23, R23, 0x1, -R0 ;  /* 0x000000011717e824 */ /* 0x000fe200078e0a00 */
[----:B------:R-:W-:-:S13]  /*38d0*/  ISETP.GT.U32.AND P6, PT, R0, R4, PT ;  /* 0x000000040000720c */ /* 0x000fda0003fc4070 */
[----:B------:R-:W-:-:S04]  /*38e0*/  @!P6 IMAD.IADD R4, R4, 0x1, -R0 ;  /* 0x000000010404e824 */ /* 0x000fc800078e0a00 */
[----:B0-----:R-:W-:-:S04]  /*38f0*/  IMAD.MOV.U32 R7, RZ, RZ, R4 ;  /* 0x000000ffff077224 */ /* 0x001fc800078e0004 */
[----:B------:R-:W-:Y:S01]  /*3900*/  @!P2 IMAD.MOV R7, RZ, RZ, -R7 ;  /* 0x000000ffff07a224 */ /* 0x000fe200078e0a07 */
[----:B------:R-:W-:-:S13]  /*3910*/  ISETP.GT.U32.AND P0, PT, R0, R23, PT ;  /* 0x000000170000720c */ /* 0x000fda0003f04070 */
[----:B------:R-:W-:Y:S01]  /*3920*/  @!P0 IMAD.IADD R23, R23, 0x1, -R0 ;  /* 0x0000000117178824 */ /* 0x000fe200078e0a00 */
[----:B---3--:R-:W-:Y:S02]  /*3930*/  IABS R21, R28 ;  /* 0x0000001c00157213 */ /* 0x008fe40000000000 */
[----:B------:R-:W-:Y:S02]  /*3940*/  ISETP.GE.AND P5, PT, R28, RZ, PT ;  /* 0x000000ff1c00720c */ /* 0x000fe40003fa6270 */
[----:B------:R-:W3:Y:S01]  /*3950*/  LDL.LU R28, [R1+0x414] ;  /* 0x00041400011c7983 */ /* 0x000ee20000300800 */
[----:B--2---:R-:W-:Y:S02]  /*3960*/  IABS R22, R29 ;  /* 0x0000001d00167213 */ /* 0x004fe40000000000 */
[----:B------:R-:W-:Y:S01]  /*3970*/  ISETP.GE.AND P6, PT, R29, RZ, PT ;  /* 0x000000ff1d00720c */ /* 0x000fe20003fc6270 */
[----:B------:R0:W-:Y:S04]  /*3980*/  STL [R1+0xb8], R7 ;  /* 0x0000b80701007387 */ /* 0x0001e80000100800 */
[----:B------:R-:W2:Y:S01]  /*3990*/  LDL.LU R29, [R1+0x418] ;  /* 0x00041800011d7983 */ /* 0x000ea20000300800 */
[----:B0-----:R-:W-:-:S04]  /*39a0*/  IMAD.MOV.U32 R7, RZ, RZ, R23 ;  /* 0x000000ffff077224 */ /* 0x001fc800078e0017 */
[----:B------:R-:W-:Y:S01]  /*39b0*/  @!P4 IMAD.MOV R7, RZ, RZ, -R7 ;  /* 0x000000ffff07c224 */ /* 0x000fe200078e0a07 */
[----:B----4-:R-:W-:Y:S02]  /*39c0*/  IABS R2, R3 ;  /* 0x0000000300027213 */ /* 0x010fe40000000000 */
[----:B------:R-:W-:Y:S02]  /*39d0*/  ISETP.GE.AND P4, PT, R3, RZ, PT ;  /* 0x000000ff0300720c */ /* 0x000fe40003f86270 */
[----:B------:R-:W4:Y:S01]  /*39e0*/  LDL.LU R3, [R1+0x41c] ;  /* 0x00041c0001037983 */ /* 0x000f220000300800 */
[----:B------:R-:W-:-:S04]  /*39f0*/  IMAD.HI.U32 R24, R13, R22, RZ ;  /* 0x000000160d187227 */ /* 0x000fc800078e00ff */
[----:B------:R-:W-:-:S04]  /*3a00*/  IMAD.MOV R24, RZ, RZ, -R24 ;  /* 0x000000ffff187224 */ /* 0x000fc800078e0a18 */
[----:B------:R-:W-:-:S05]  /*3a10*/  IMAD R22, R0, R24, R22 ;  /* 0x0000001800167224 */ /* 0x000fca00078e0216 */
[----:B------:R-:W-:Y:S01]  /*3a20*/  ISETP.GT.U32.AND P3, PT, R0, R22, PT ;  /* 0x000000160000720c */ /* 0x000fe20003f64070 */
[----:B------:R-:W-:-:S04]  /*3a30*/  IMAD.HI.U32 R24, R13, R21, RZ ;  /* 0x000000150d187227 */ /* 0x000fc800078e00ff */
[----:B------:R-:W-:Y:S02]  /*3a40*/  IMAD.MOV R24, RZ, RZ, -R24 ;  /* 0x000000ffff187224 */ /* 0x000fe400078e0a18 */
[----:B------:R-:W-:-:S04]  /*3a50*/  IMAD.HI.U32 R20, R13, R2, RZ ;  /* 0x000000020d147227 */ /* 0x000fc800078e00ff */
[----:B------:R-:W-:Y:S02]  /*3a60*/  IMAD R21, R0, R24, R21 ;  /* 0x0000001800157224 */ /* 0x000fe400078e0215 */
[----:B------:R-:W-:Y:S01]  /*3a70*/  @!P3 IMAD.IADD R22, R22, 0x1, -R0 ;  /* 0x000000011616b824 */ /* 0x000fe200078e0a00 */
[C---:B------:R-:W-:Y:S01]  /*3a80*/  ISETP.GT.U32.AND P3, PT, R0.reuse, R5, PT ;  /* 0x000000050000720c */ /* 0x040fe20003f64070 */
[----:B------:R-:W-:Y:S01]  /*3a90*/  IMAD.MOV R20, RZ, RZ, -R20 ;  /* 0x000000ffff147224 */ /* 0x000fe200078e0a14 */
[----:B------:R-:W-:-:S03]  /*3aa0*/  ISETP.GT.U32.AND P0, PT, R0, R21, PT ;  /* 0x000000150000720c */ /* 0x000fc60003f04070 */
[C---:B------:R-:W-:Y:S01]  /*3ab0*/  IMAD R2, R0.reuse, R20, R2 ;  /* 0x0000001400027224 */ /* 0x040fe200078e0202 */
[----:B------:R-:W-:-:S07]  /*3ac0*/  ISETP.GT.U32.AND P2, PT, R0, R22, PT ;  /* 0x000000160000720c */ /* 0x000fce0003f44070 */
[--C-:B------:R-:W-:Y:S01]  /*3ad0*/  @!P3 IMAD.IADD R5, R5, 0x1, -R0.reuse ;  /* 0x000000010505b824 */ /* 0x100fe200078e0a00 */
[----:B------:R-:W-:Y:S01]  /*3ae0*/  ISETP.GT.U32.AND P3, PT, R0, R2, PT ;  /* 0x000000020000720c */ /* 0x000fe20003f64070 */
[----:B------:R-:W-:-:S05]  /*3af0*/  @!P0 IMAD.IADD R21, R21, 0x1, -R0 ;  /* 0x0000000115158824 */ /* 0x000fca00078e0a00 */
[----:B------:R-:W-:Y:S01]  /*3b00*/  ISETP.GT.U32.AND P0, PT, R0, R21, PT ;  /* 0x000000150000720c */ /* 0x000fe20003f04070 */
[--C-:B------:R-:W-:Y:S01]  /*3b10*/  @!P2 IMAD.IADD R22, R22, 0x1, -R0.reuse ;  /* 0x000000011616a824 */ /* 0x100fe200078e0a00 */
[----:B------:R-:W-:Y:S02]  /*3b20*/  IABS R24, R6 ;  /* 0x0000000600187213 */ /* 0x000fe40000000000 */
[----:B------:R-:W-:Y:S01]  /*3b30*/  ISETP.GE.AND P2, PT, R6, RZ, PT ;  /* 0x000000ff0600720c */ /* 0x000fe20003f46270 */
[----:B------:R-:W-:Y:S02]  /*3b40*/  IMAD.MOV.U32 R6, RZ, RZ, R5 ;  /* 0x000000ffff067224 */ /* 0x000fe400078e0005 */
[----:B------:R-:W-:Y:S02]  /*3b50*/  @!P3 IMAD.IADD R2, R2, 0x1, -R0 ;  /* 0x000000010202b824 */ /* 0x000fe400078e0a00 */
[----:B------:R-:W-:-:S03]  /*3b60*/  @!P1 IMAD.MOV R6, RZ, RZ, -R6 ;  /* 0x000000ffff069224 */ /* 0x000fc600078e0a06 */
[----:B------:R-:W-:Y:S01]  /*3b70*/  ISETP.GT.U32.AND P1, PT, R0, R2, PT ;  /* 0x000000020000720c */ /* 0x000fe20003f24070 */
[----:B------:R-:W-:Y:S01]  /*3b80*/  @!P0 IMAD.IADD R21, R21, 0x1, -R0 ;  /* 0x0000000115158824 */ /* 0x000fe200078e0a00 */
[----:B------:R0:W-:Y:S01]  /*3b90*/  STL [R1+0xb0], R7 ;  /* 0x0000b00701007387 */ /* 0x0001e20000100800 */
[----:B------:R-:W-:-:S04]  /*3ba0*/  IMAD.MOV.U32 R8, RZ, RZ, R22 ;  /* 0x000000ffff087224 */ /* 0x000fc800078e0016 */
[----:B------:R-:W-:Y:S01]  /*3bb0*/  @!P6 IMAD.MOV R8, RZ, RZ, -R8 ;  /* 0x000000ffff08e224 */ /* 0x000fe200078e0a08 */
[----:B0-----:R-:W4:Y:S04]  /*3bc0*/  LDL.LU R7, [R1+0x420] ;  /* 0x0004200001077983 */ /* 0x001f280000300800 */
[----:B------:R0:W-:Y:S01]  /*3bd0*/  STL [R1+0x9c], R6 ;  /* 0x00009c0601007387 */ /* 0x0001e20000100800 */
[----:B------:R-:W-:Y:S01]  /*3be0*/  IABS R4, R19 ;  /* 0x0000001300047213 */ /* 0x000fe20000000000 */
[----:B------:R-:W-:Y:S01]  /*3bf0*/  IMAD.HI.U32 R20, R13, R24, RZ ;  /* 0x000000180d147227 */ /* 0x000fe200078e00ff */
[----:B------:R-:W-:Y:S02]  /*3c00*/  ISETP.GE.AND P0, PT, R19, RZ, PT ;  /* 0x000000ff1300720c */ /* 0x000fe40003f06270 */
[----:B------:R-:W4:Y:S01]  /*3c10*/  LDL.LU R19, [R1+0x424] ;  /* 0x0004240001137983 */ /* 0x000f220000300800 */
[----:B0-----:R-:W-:-:S02]  /*3c20*/  IMAD.MOV.U32 R6, RZ, RZ, R21 ;  /* 0x000000ffff067224 */ /* 0x001fc400078e0015 */
[----:B------:R-:W-:Y:S02]  /*3c30*/  @!P1 IMAD.IADD R2, R2, 0x1, -R0 ;  /* 0x0000000102029824 */ /* 0x000fe400078e0a00 */
[----:B------:R-:W-:Y:S01]  /*3c40*/  @!P5 IMAD.MOV R6, RZ, RZ, -R6 ;  /* 0x000000ffff06d224 */ /* 0x000fe200078e0a06 */
[----:B------:R-:W-:Y:S01]  /*3c50*/  STL [R1+0xa4], R8 ;  /* 0x0000a40801007387 */ /* 0x000fe20000100800 */
[----:B------:R-:W-:-:S03]  /*3c60*/  IMAD.MOV R20, RZ, RZ, -R20 ;  /* 0x000000ffff147224 */ /* 0x000fc600078e0a14 */
[----:B------:R0:W-:Y:S01]  /*3c70*/  STL [R1+0xa8], R6 ;  /* 0x0000a80601007387 */ /* 0x0001e20000100800 */
[----:B------:R-:W-:Y:S02]  /*3c80*/  IMAD R24, R0, R20, R24 ;  /* 0x0000001400187224 */ /* 0x000fe400078e0218 */
[----:B0-----:R-:W-:-:S04]  /*3c90*/  IMAD.MOV.U32 R6, RZ, RZ, R2 ;  /* 0x000000ffff067224 */ /* 0x001fc800078e0002 */
[----:B------:R-:W-:Y:S01]  /*3ca0*/  @!P4 IMAD.MOV R6, RZ, RZ, -R6 ;  /* 0x000000ffff06c224 */ /* 0x000fe200078e0a06 */
[----:B------:R-:W-:Y:S01]  /*3cb0*/  ISETP.GT.U32.AND P3, PT, R0, R24, PT ;  /* 0x000000180000720c */ /* 0x000fe20003f64070 */
[----:B------:R-:W-:-:S04]  /*3cc0*/  IMAD.HI.U32 R25, R13, R4, RZ ;  /* 0x000000040d197227 */ /* 0x000fc800078e00ff */
[----:B------:R-:W-:-:S04]  /*3cd0*/  IMAD.MOV R25, RZ, RZ, -R25 ;  /* 0x000000ffff197224 */ /* 0x000fc800078e0a19 */
[----:B------:R-:W-:-:S04]  /*3ce0*/  IMAD R4, R0, R25, R4 ;  /* 0x0000001900047224 */ /* 0x000fc800078e0204 */
[----:B------:R-:W-:Y:S01]  /*3cf0*/  @!P3 IMAD.IADD R24, R24, 0x1, -R0 ;  /* 0x000000011818b824 */ /* 0x000fe200078e0a00 */
[----:B------:R-:W-:-:S04]  /*3d00*/  ISETP.GT.U32.AND P6, PT, R0, R4, PT ;  /* 0x000000040000720c */ /* 0x000fc80003fc4070 */
[----:B------:R-:W-:-:S09]  /*3d10*/  ISETP.GT.U32.AND P3, PT, R0, R24, PT ;  /* 0x000000180000720c */ /* 0x000fd20003f64070 */
[----:B------:R-:W-:-:S04]  /*3d20*/  @!P6 IMAD.IADD R4, R4, 0x1, -R0 ;  /* 0x000000010404e824 */ /* 0x000fc800078e0a00 */
[----:B------:R-:W-:Y:S01]  /*3d30*/  @!P3 IMAD.IADD R24, R24, 0x1, -R0 ;  /* 0x000000011818b824 */ /* 0x000fe200078e0a00 */
[----:B------:R-:W-:Y:S02]  /*3d40*/  ISETP.GT.U32.AND P6, PT, R0, R4, PT ;  /* 0x000000040000720c */ /* 0x000fe40003fc4070 */
[----:B------:R-:W-:Y:S02]  /*3d50*/  IABS R23, R18 ;  /* 0x0000001200177213 */ /* 0x000fe40000000000 */
[----:B------:R-:W-:-:S03]  /*3d60*/  ISETP.GE.AND P5, PT, R18, RZ, PT ;  /* 0x000000ff1200720c */ /* 0x000fc60003fa6270 */
[----:B------:R-:W-:-:S06]  /*3d70*/  IMAD.HI.U32 R5, R13, R23, RZ ;  /* 0x000000170d057227 */ /* 0x000fcc00078e00ff */
[----:B------:R-:W-:Y:S02]  /*3d80*/  @!P6 IMAD.IADD R4, R4, 0x1, -R0 ;  /* 0x000000010404e824 */ /* 0x000fe400078e0a00 */
[----:B------:R-:W-:Y:S01]  /*3d90*/  IMAD.MOV R5, RZ, RZ, -R5 ;  /* 0x000000ffff057224 */ /* 0x000fe200078e0a05 */
[----:B---3--:R-:W-:Y:S02]  /*3da0*/  IABS R20, R28 ;  /* 0x0000001c00147213 */ /* 0x008fe40000000000 */
[----:B------:R-:W-:Y:S02]  /*3db0*/  ISETP.GE.AND P4, PT, R28, RZ, PT ;  /* 0x000000ff1c00720c */ /* 0x000fe40003f86270 */
[----:B------:R-:W3:Y:S04]  /*3dc0*/  LDL.LU R28, [R1+0x428] ;  /* 0x00042800011c7983 */ /* 0x000ee80000300800 */
[----:B------:R0:W-:Y:S01]  /*3dd0*/  STL [R1+0xa0], R6 ;  /* 0x0000a00601007387 */ /* 0x0001e20000100800 */
[----:B--2---:R-:W-:Y:S01]  /*3de0*/  IABS R22, R29 ;  /* 0x0000001d00167213 */ /* 0x004fe20000000000 */
[----:B0-----:R-:W-:-:S04]  /*3df0*/  IMAD.MOV.U32 R6, RZ, RZ, R24 ;  /* 0x000000ffff067224 */ /* 0x001fc800078e0018 */
[----:B------:R-:W-:-:S04]  /*3e00*/  IMAD.HI.U32 R2, R13, R22, RZ ;  /* 0x000000160d027227 */ /* 0x000fc800078e00ff */
[----:B------:R-:W-:Y:S01]  /*3e10*/  @!P2 IMAD.MOV R6, RZ, RZ, -R6 ;  /* 0x000000ffff06a224 */ /* 0x000fe200078e0a06 */
[----:B------:R-:W-:Y:S01]  /*3e20*/  ISETP.GE.AND P2, PT, R29, RZ, PT ;  /* 0x000000ff1d00720c */ /* 0x000fe20003f46270 */
[----:B------:R-:W-:-:S03]  /*3e30*/  IMAD.MOV R2, RZ, RZ, -R2 ;  /* 0x000000ffff027224 */ /* 0x000fc600078e0a02 */
[----:B------:R0:W-:Y:S01]  /*3e40*/  STL [R1+0x98], R6 ;  /* 0x0000980601007387 */ /* 0x0001e20000100800 */
[----:B------:R-:W-:-:S03]  /*3e50*/  IMAD R22, R0, R2, R22 ;  /* 0x0000000200167224 */ /* 0x000fc600078e0216 */
[----:B------:R-:W2:Y:S04]  /*3e60*/  LDL.LU R18, [R1+0x42c] ;  /* 0x00042c0001127983 */ /* 0x000ea80000300800 */
[----:B------:R-:W2:Y:S01]  /*3e70*/  LDL.LU R29, [R1+0x430] ;  /* 0x00043000011d7983 */ /* 0x000ea20000300800 */
[C---:B------:R-:W-:Y:S01]  /*3e80*/  ISETP.GT.U32.AND P6, PT, R0.reuse, R22, PT ;  /* 0x000000160000720c */ /* 0x040fe20003fc4070 */
[----:B------:R-:W-:-:S12]  /*3e90*/  IMAD R23, R0, R5, R23 ;  /* 0x0000000500177224 */ /* 0x000fd800078e0217 */
[----:B------:R-:W-:Y:S01]  /*3ea0*/  @!P6 IMAD.IADD R22, R22, 0x1, -R0 ;  /* 0x000000011616e824 */ /* 0x000fe200078e0a00 */
[----:B----4-:R-:W-:Y:S02]  /*3eb0*/  IABS R5, R3 ;  /* 0x0000000300057213 */ /* 0x010fe40000000000 */
[----:B------:R-:W-:Y:S02]  /*3ec0*/  ISETP.GE.AND P6, PT, R3, RZ, PT ;  /* 0x000000ff0300720c */ /* 0x000fe40003fc6270 */
[----:B------:R-:W4:Y:S01]  /*3ed0*/  LDL.LU R3, [R1+0x434] ;  /* 0x0004340001037983 */ /* 0x000f220000300800 */
[----:B------:R-:W-:Y:S01]  /*3ee0*/  ISETP.GT.U32.AND P1, PT, R0, R23, PT ;  /* 0x000000170000720c */ /* 0x000fe20003f24070 */
[----:B------:R-:W-:-:S04]  /*3ef0*/  IMAD.HI.U32 R21, R13, R20, RZ ;  /* 0x000000140d157227 */ /* 0x000fc800078e00ff */
[----:B------:R-:W-:-:S04]  /*3f00*/  IMAD.MOV R21, RZ, RZ, -R21 ;  /* 0x000000ffff157224 */ /* 0x000fc800078e0a15 */
[----:B------:R-:W-:-:S04]  /*3f10*/  IMAD R20, R0, R21, R20 ;  /* 0x0000001500147224 */ /* 0x000fc800078e0214 */
[----:B------:R-:W-:Y:S01]  /*3f20*/  @!P1 IMAD.IADD R23, R23, 0x1, -R0 ;  /* 0x0000000117179824 */ /* 0x000fe200078e0a00 */
[----:B------:R-:W-:Y:S01]  /*3f30*/  ISETP.GT.U32.AND P3, PT, R0, R20, PT ;  /* 0x000000140000720c */ /* 0x000fe20003f64070 */
[----:B------:R-:W-:-:S03]  /*3f40*/  IMAD.HI.U32 R25, R13, R5, RZ ;  /* 0x000000050d197227 */ /* 0x000fc600078e00ff */
[----:B------:R-:W-:Y:S01]  /*3f50*/  ISETP.GT.U32.AND P1, PT, R0, R23, PT ;  /* 0x000000170000720c */ /* 0x000fe20003f24070 */
[----:B------:R-:W-:-:S04]  /*3f60*/  IMAD.MOV R25, RZ, RZ, -R25 ;  /* 0x000000ffff197224 */ /* 0x000fc800078e0a19 */
[----:B------:R-:W-:-:S04]  /*3f70*/  IMAD R5, R0, R25, R5 ;  /* 0x0000001900057224 */ /* 0x000fc800078e0205 */
[----:B------:R-:W-:-:S04]  /*3f80*/  @!P3 IMAD.IADD R20, R20, 0x1, -R0 ;  /* 0x000000011414b824 */ /* 0x000fc800078e0a00 */
[----:B------:R-:W-:Y:S01]  /*3f90*/  @!P1 IMAD.IADD R23, R23, 0x1, -R0 ;  /* 0x0000000117179824 */ /* 0x000fe200078e0a00 */
[C---:B------:R-:W-:Y:S02]  /*3fa0*/  ISETP.GT.U32.AND P1, PT, R0.reuse, R5, PT ;  /* 0x000000050000720c */ /* 0x040fe40003f24070 */
[----:B------:R-:W-:Y:S01]  /*3fb0*/  ISETP.GT.U32.AND P3, PT, R0, R20, PT ;  /* 0x000000140000720c */ /* 0x000fe20003f64070 */
[----:B0-----:R-:W-:-:S04]  /*3fc0*/  IMAD.MOV.U32 R6, RZ, RZ, R4 ;  /* 0x000000ffff067224 */ /* 0x001fc800078e0004 */
[----:B------:R-:W-:Y:S01]  /*3fd0*/  @!P0 IMAD.MOV R6, RZ, RZ, -R6 ;  /* 0x000000ffff068224 */ /* 0x000fe200078e0a06 */
[----:B------:R-:W-:-:S05]  /*3fe0*/  ISETP.GT.U32.AND P0, PT, R0, R22, PT ;  /* 0x000000160000720c */ /* 0x000fca0003f04070 */
[--C-:B------:R-:W-:Y:S02]  /*3ff0*/  @!P1 IMAD.IADD R5, R5, 0x1, -R0.reuse ;  /* 0x0000000105059824 */ /* 0x100fe400078e0a00 */
[----:B------:R-:W-:Y:S01]  /*4000*/  @!P3 IMAD.IADD R20, R20, 0x1, -R0 ;  /* 0x000000011414b824 */ /* 0x000fe200078e0a00 */
[----:B------:R0:W-:Y:S01]  /*4010*/  STL [R1+0x94], R6 ;  /* 0x0000940601007387 */ /* 0x0001e20000100800 */
[----:B------:R-:W-:Y:S01]  /*4020*/  IMAD.MOV.U32 R8, RZ, RZ, R23 ;  /* 0x000000ffff087224 */ /* 0x000fe200078e0017 */
[----:B------:R-:W-:-:S03]  /*4030*/  ISETP.GT.U32.AND P1, PT, R0, R5, PT ;  /* 0x000000050000720c */ /* 0x000fc60003f24070 */
[----:B------:R-:W-:Y:S02]  /*4040*/  @!P5 IMAD.MOV R8, RZ, RZ, -R8 ;  /* 0x000000ffff08d224 */ /* 0x000fe400078e0a08 */
[----:B0-----:R-:W-:Y:S02]  /*4050*/  IMAD.MOV.U32 R6, RZ, RZ, R20 ;  /* 0x000000ffff067224 */ /* 0x001fe400078e0014 */
[----:B------:R-:W-:Y:S02]  /*4060*/  @!P0 IMAD.IADD R22, R22, 0x1, -R0 ;  /* 0x0000000116168824 */ /* 0x000fe400078e0a00 */
[----:B------:R-:W-:Y:S01]  /*4070*/  @!P4 IMAD.MOV R6, RZ, RZ, -R6 ;  /* 0x000000ffff06c224 */ /* 0x000fe200078e0a06 */
[----:B------:R-:W-:Y:S03]  /*4080*/  STL [R1+0x90], R8 ;  /* 0x0000900801007387 */ /* 0x000fe60000100800 */
[----:B------:R-:W-:Y:S01]  /*4090*/  @!P1 IMAD.IADD R5, R5, 0x1, -R0 ;  /* 0x0000000105059824 */ /* 0x000fe200078e0a00 */
[----:B------:R0:W-:Y:S01]  /*40a0*/  STL [R1+0x8c], R6 ;  /* 0x00008c0601007387 */ /* 0x0001e20000100800 */
[----:B------:R-:W-:Y:S01]  /*40b0*/  IABS R21, R7 ;  /* 0x0000000700157213 */ /* 0x000fe20000000000 */
[----:B0-----:R-:W-:-:S04]  /*40c0*/  IMAD.MOV.U32 R6, RZ, RZ, R22 ;  /* 0x000000ffff067224 */ /* 0x001fc800078e0016 */
[----:B------:R-:W-:Y:S02]  /*40d0*/  @!P2 IMAD.MOV R6, RZ, RZ, -R6 ;  /* 0x000000ffff06a224 */ /* 0x000fe400078e0a06 */
[----:B------:R-:W-:Y:S01]  /*40e0*/  IMAD.HI.U32 R25, R13, R21, RZ ;  /* 0x000000150d197227 */ /* 0x000fe200078e00ff */
[----:B------:R-:W-:Y:S02]  /*40f0*/  IABS R2, R19 ;  /* 0x0000001300027213 */ /* 0x000fe40000000000 */
[----:B------:R-:W-:Y:S01]  /*4100*/  ISETP.GE.AND P0, PT, R19, RZ, PT ;  /* 0x000000ff1300720c */ /* 0x000fe20003f06270 */
[----:B------:R-:W-:-:S04]  /*4110*/  IMAD.MOV R25, RZ, RZ, -R25 ;  /* 0x000000ffff197224 */ /* 0x000fc800078e0a19 */
[----:B------:R-:W-:-:S05]  /*4120*/  IMAD R21, R0, R25, R21 ;  /* 0x0000001900157224 */ /* 0x000fca00078e0215 */
[----:B------:R-:W-:Y:S01]  /*4130*/  ISETP.GT.U32.AND P3, PT, R0, R21, PT ;  /* 0x000000150000720c */ /* 0x000fe20003f64070 */
[----:B------:R-:W-:-:S04]  /*4140*/  IMAD.HI.U32 R24, R13, R2, RZ ;  /* 0x000000020d187227 */ /* 0x000fc800078e00ff */
[----:B------:R-:W-:Y:S02]  /*4150*/  @!P6 IMAD.MOV R5, RZ, RZ, -R5 ;  /* 0x000000ffff05e224 */ /* 0x000fe400078e0a05 */
[----:B------:R-:W-:Y:S01]  /*4160*/  IMAD.MOV R24, RZ, RZ, -R24 ;  /* 0x000000ffff187224 */ /* 0x000fe200078e0a18 */
[----:B------:R-:W-:-:S05]  /*4170*/  ISETP.GE.AND P5, PT, R7, RZ, PT ;  /* 0x000000ff0700720c */ /* 0x000fca0003fa6270 */
[----:B------:R-:W-:Y:S02]  /*4180*/  @!P3 IMAD.IADD R21, R21, 0x1, -R0 ;  /* 0x000000011515b824 */ /* 0x000fe400078e0a00 */
[----:B------:R-:W-:-:S03]  /*4190*/  IMAD R2, R0, R24, R2 ;  /* 0x0000001800027224 */ /* 0x000fc600078e0202 */
[C---:B------:R-:W-:Y:S02]  /*41a0*/  ISETP.GT.U32.AND P2, PT, R0.reuse, R21, PT ;  /* 0x000000150000720c */ /* 0x040fe40003f44070 */
[----:B------:R-:W-:-:S11]  /*41b0*/  ISETP.GT.U32.AND P4, PT, R0, R2, PT ;  /* 0x000000020000720c */ /* 0x000fd60003f84070 */
[--C-:B------:R-:W-:Y:S02]  /*41c0*/  @!P2 IMAD.IADD R21, R21, 0x1, -R0.reuse ;  /* 0x000000011515a824 */ /* 0x100fe400078e0a00 */
[----:B------:R-:W-:-:S05]  /*41d0*/  @!P4 IMAD.IADD R2, R2, 0x1, -R0 ;  /* 0x000000010202c824 */ /* 0x000fca00078e0a00 */
[----:B------:R-:W-:-:S13]  /*41e0*/  ISETP.GT.U32.AND P4, PT, R0, R2, PT ;  /* 0x000000020000720c */ /* 0x000fda0003f84070 */
[----:B------:R-:W-:Y:S01]  /*41f0*/  @!P4 IMAD.IADD R2, R2, 0x1, -R0 ;  /* 0x000000010202c824 */ /* 0x000fe200078e0a00 */
[----:B---3--:R-:W-:Y:S02]  /*4200*/  IABS R4, R28 ;  /* 0x0000001c00047213 */ /* 0x008fe40000000000 */
[----:B------:R-:W-:Y:S02]  /*4210*/  ISETP.GE.AND P1, PT, R28, RZ, PT ;  /* 0x000000ff1c00720c */ /* 0x000fe40003f26270 */
[----:B------:R-:W3:Y:S04]  /*4220*/  LDL.LU R28, [R1+0x438] ;  /* 0x00043800011c7983 */ /* 0x000ee80000300800 */
[----:B------:R-:W3:Y:S04]  /*4230*/  LDL.LU R9, [R1+0x43c] ;  /* 0x00043c0001097983 */ /* 0x000ee80000300800 */
[----:B------:R-:W-:Y:S04]  /*4240*/  STL [R1+0x88], R6 ;  /* 0x0000880601007387 */ /* 0x000fe80000100800 */
[----:B------:R-:W3:Y:S04]  /*4250*/  LDL.LU R19, [R1+0x440] ;  /* 0x0004400001137983 */ /* 0x000ee80000300800 */
[----:B------:R-:W-:Y:S04]  /*4260*/  STL [R1+0x84], R5 ;  /* 0x0000840501007387 */ /* 0x000fe80000100800 */
[----:B------:R-:W3:Y:S01]  /*4270*/  LDL.LU R7, [R1+0x444] ;  /* 0x0004440001077983 */ /* 0x000ee20000300800 */
[----:B--2---:R-:W-:-:S02]  /*4280*/  ISETP.GE.AND P3, PT, R18, RZ, PT ;  /* 0x000000ff1200720c */ /* 0x004fc40003f66270 */
[----:B------:R-:W-:Y:S02]  /*4290*/  IABS R25, R18 ;  /* 0x0000001200197213 */ /* 0x000fe40000000000 */
[----:B------:R-:W-:Y:S01]  /*42a0*/  IABS R24, R29 ;  /* 0x0000001d00187213 */ /* 0x000fe20000000000 */
[----:B------:R-:W2:Y:S01]  /*42b0*/  LDL.LU R18, [R1+0x448] ;  /* 0x0004480001127983 */ /* 0x000ea20000300800 */
[----:B------:R-:W-:-:S03]  /*42c0*/  ISETP.GE.AND P2, PT, R29, RZ, PT ;  /* 0x000000ff1d00720c */ /* 0x000fc60003f46270 */
[----:B------:R-:W2:Y:S01]  /*42d0*/  LDL.LU R29, [R1+0x44c] ;  /* 0x00044c00011d7983 */ /* 0x000ea20000300800 */
[----:B----4-:R-:W-:Y:S02]  /*42e0*/  IABS R23, R3 ;  /* 0x0000000300177213 */ /* 0x010fe40000000000 */
[----:B------:R-:W-:Y:S01]  /*42f0*/  ISETP.GE.AND P4, PT, R3, RZ, PT ;  /* 0x000000ff0300720c */ /* 0x000fe20003f86270 */
[----:B------:R-:W-:-:S04]  /*4300*/  IMAD.MOV.U32 R3, RZ, RZ, R21 ;  /* 0x000000ffff037224 */ /* 0x000fc800078e0015 */
[----:B------:R-:W-:-:S05]  /*4310*/  @!P5 IMAD.MOV R3, RZ, RZ, -R3 ;  /* 0x000000ffff03d224 */ /* 0x000fca00078e0a03 */
[----:B------:R0:W-:Y:S04]  /*4320*/  STL [R1+0x80], R3 ;  /* 0x0000800301007387 */ /* 0x0001e80000100800 */
[----:B0-----:R-:W4:Y:S01]  /*4330*/  LDL.LU R3, [R1+0x450] ;  /* 0x0004500001037983 */ /* 0x001f220000300800 */
[----:B------:R-:W-:-:S04]  /*4340*/  IMAD.HI.U32 R20, R13, R4, RZ ;  /* 0x000000040d147227 */ /* 0x000fc800078e00ff */
[----:B------:R-:W-:-:S04]  /*4350*/  IMAD.MOV R20, RZ, RZ, -R20 ;  /* 0x000000ffff147224 */ /* 0x000fc800078e0a14 */
[----:B------:R-:W-:-:S05]  /*4360*/  IMAD R4, R0, R20, R4 ;  /* 0x0000001400047224 */ /* 0x000fca00078e0204 */
[----:B------:R-:W-:Y:S01]  /*4370*/  ISETP.GT.U32.AND P6, PT, R0, R4, PT ;  /* 0x000000040000720c */ /* 0x000fe20003fc4070 */
[----:B------:R-:W-:-:S04]  /*4380*/  IMAD.HI.U32 R5, R13, R24, RZ ;  /* 0x000000180d057227 */ /* 0x000fc800078e00ff */
[----:B------:R-:W-:-:S04]  /*4390*/  IMAD.MOV R5, RZ, RZ, -R5 ;  /* 0x000000ffff057224 */ /* 0x000fc800078e0a05 */
[----:B------:R-:W-:-:S04]  /*43a0*/  IMAD R24, R0, R5, R24 ;  /* 0x0000000500187224 */ /* 0x000fc800078e0218 */
[----:B------:R-:W-:Y:S02]  /*43b0*/  @!P6 IMAD.IADD R4, R4, 0x1, -R0 ;  /* 0x000000010404e824 */ /* 0x000fe400078e0a00 */
[----:B------:R-:W-:-:S03]  /*43c0*/  IMAD.HI.U32 R20, R13, R25, RZ ;  /* 0x000000190d147227 */ /* 0x000fc600078e00ff */
[C---:B------:R-:W-:Y:S01]  /*43d0*/  ISETP.GT.U32.AND P6, PT, R0.reuse, R4, PT ;  /* 0x000000040000720c */ /* 0x040fe20003fc4070 */
[----:B------:R-:W-:Y:S01]  /*43e0*/  @!P0 IMAD.MOV R2, RZ, RZ, -R2 ;  /* 0x000000ffff028224 */ /* 0x000fe200078e0a02 */
[----:B------:R-:W-:Y:S01]  /*43f0*/  ISETP.GT.U32.AND P0, PT, R0, R24, PT ;  /* 0x000000180000720c */ /* 0x000fe20003f04070 */
[----:B------:R-:W-:Y:S02]  /*4400*/  IMAD.MOV R20, RZ, RZ, -R20 ;  /* 0x000000ffff147224 */ /* 0x000fe400078e0a14 */
[----:B------:R-:W-:-:S04]  /*4410*/  IMAD.HI.U32 R22, R13, R23, RZ ;  /* 0x000000170d167227 */ /* 0x000fc800078e00ff */
[----:B------:R-:W-:Y:S02]  /*4420*/  IMAD R25, R0, R20, R25 ;  /* 0x0000001400197224 */ /* 0x000fe400078e0219 */
[----:B------:R-:W-:Y:S02]  /*4430*/  IMAD.MOV R22, RZ, RZ, -R22 ;  /* 0x000000ffff167224 */ /* 0x000fe400078e0a16 */
[--C-:B------:R-:W-:Y:S01]  /*4440*/  @!P6 IMAD.IADD R4, R4, 0x1, -R0.reuse ;  /* 0x000000010404e824 */ /* 0x100fe200078e0a00 */
[C---:B------:R-:W-:Y:S01]  /*4450*/  ISETP.GT.U32.AND P5, PT, R0.reuse, R25, PT ;  /* 0x000000190000720c */ /* 0x040fe20003fa4070 */
[----:B------:R-:W-:Y:S01]  /*4460*/  IMAD R23, R0, R22, R23 ;  /* 0x0000001600177224 */ /* 0x000fe200078e0217 */
[----:B------:R-:W-:Y:S01]  /*4470*/  STL [R1+0x7c], R2 ;  /* 0x00007c0201007387 */ /* 0x000fe20000100800 */
[----:B------:R-:W-:Y:S02]  /*4480*/  @!P0 IMAD.IADD R24, R24, 0x1, -R0 ;  /* 0x0000000118188824 */ /* 0x000fe400078e0a00 */
[----:B------:R-:W-:-:S04]  /*4490*/  IMAD.MOV.U32 R6, RZ, RZ, R4 ;  /* 0x000000ffff067224 */ /* 0x000fc800078e0004 */
[----:B------:R-:W-:Y:S01]  /*44a0*/  @!P1 IMAD.MOV R6, RZ, RZ, -R6 ;  /* 0x000000ffff069224 */ /* 0x000fe200078e0a06 */
[----:B------:R-:W-:-:S03]  /*44b0*/  ISETP.GT.U32.AND P1, PT, R0, R24, PT ;  /* 0x000000180000720c */ /* 0x000fc60003f24070 */
[----:B------:R-:W-:Y:S01]  /*44c0*/  @!P5 IMAD.IADD R25, R25, 0x1, -R0 ;  /* 0x000000011919d824 */ /* 0x000fe200078e0a00 */
[----:B------:R-:W-:-:S04]  /*44d0*/  ISETP.GT.U32.AND P6, PT, R0, R23, PT ;  /* 0x000000170000720c */ /* 0x000fc80003fc4070 */
[----:B------:R-:W-:-:S05]  /*44e0*/  ISETP.GT.U32.AND P0, PT, R0, R25, PT ;  /* 0x000000190000720c */ /* 0x000fca0003f04070 */
[--C-:B------:R-:W-:Y:S01]  /*44f0*/  @!P1 IMAD.IADD R24, R24, 0x1, -R0.reuse ;  /* 0x0000000118189824 */ /* 0x100fe200078e0a00 */
[----:B------:R0:W-:Y:S04]  /*4500*/  STL [R1+0x78], R6 ;  /* 0x0000780601007387 */ /* 0x0001e80000100800 */
[----:B------:R-:W4:Y:S01]  /*4510*/  LDL.LU R8, [R1+0x454] ;  /* 0x0004540001087983 */ /* 0x000f220000300800 */
[--C-:B------:R-:W-:Y:S02]  /*4520*/  @!P6 IMAD.IADD R23, R23, 0x1, -R0.reuse ;  /* 0x000000011717e824 */ /* 0x100fe400078e0a00 */
[----:B------:R-:W-:Y:S01]  /*4530*/  @!P0 IMAD.IADD R25, R25, 0x1, -R0 ;  /* 0x0000000119198824 */ /* 0x000fe200078e0a00 */
[----:B0-----:R-:W4:Y:S02]  /*4540*/  LDL.LU R6, [R1+0x458] ;  /* 0x0004580001067983 */ /* 0x001f240000300800 */
[----:B------:R-:W-:Y:S01]  /*4550*/  ISETP.GT.U32.AND P6, PT, R0, R23, PT ;  /* 0x000000170000720c */ /* 0x000fe20003fc4070 */
[----:B------:R-:W-:-:S04]  /*4560*/  IMAD.MOV.U32 R10, RZ, RZ, R25 ;  /* 0x000000ffff0a7224 */ /* 0x000fc800078e0019 */
[----:B------:R-:W-:-:S08]  /*4570*/  @!P3 IMAD.MOV R10, RZ, RZ, -R10 ;  /* 0x000000ffff0ab224 */ /* 0x000fd000078e0a0a */
[----:B------:R-:W-:Y:S01]  /*4580*/  @!P6 IMAD.IADD R23, R23, 0x1, -R0 ;  /* 0x000000011717e824 */ /* 0x000fe200078e0a00 */
[----:B---3--:R-:W-:-:S05]  /*4590*/  IABS R20, R28 ;  /* 0x0000001c00147213 */ /* 0x008fca0000000000 */
[----:B------:R-:W-:-:S04]  /*45a0*/  IMAD.HI.U32 R22, R13, R20, RZ ;  /* 0x000000140d167227 */ /* 0x000fc800078e00ff */
[----:B------:R-:W-:Y:S01]  /*45b0*/  IMAD.MOV R22, RZ, RZ, -R22 ;  /* 0x000000ffff167224 */ /* 0x000fe200078e0a16 */
[----:B------:R-:W-:-:S03]  /*45c0*/  IABS R2, R19 ;  /* 0x0000001300027213 */ /* 0x000fc60000000000 */
[----:B------:R-:W-:Y:S02]  /*45d0*/  IMAD R20, R0, R22, R20 ;  /* 0x0000001600147224 */ /* 0x000fe400078e0214 */
[----:B------:R-:W-:Y:S01]  /*45e0*/  IMAD.HI.U32 R26, R13, R2, RZ ;  /* 0x000000020d1a7227 */ /* 0x000fe200078e00ff */
[----:B------:R-:W-:-:S03]  /*45f0*/  IABS R5, R9 ;  /* 0x0000000900057213 */ /* 0x000fc60000000000 */
[----:B------:R-:W-:Y:S01]  /*4600*/  IMAD.MOV R26, RZ, RZ, -R26 ;  /* 0x000000ffff1a7224 */ /* 0x000fe200078e0a1a */
[----:B------:R-:W-:-:S03]  /*4610*/  ISETP.GT.U32.AND P5, PT, R0, R20, PT ;  /* 0x000000140000720c */ /* 0x000fc60003fa4070 */
[----:B------:R-:W-:Y:S02]  /*4620*/  IMAD R2, R0, R26, R2 ;  /* 0x0000001a00027224 */ /* 0x000fe400078e0202 */
[----:B------:R-:W-:-:S03]  /*4630*/  IMAD.HI.U32 R21, R13, R5, RZ ;  /* 0x000000050d157227 */ /* 0x000fc600078e00ff */
[----:B------:R-:W-:Y:S01]  /*4640*/  ISETP.GT.U32.AND P1, PT, R0, R2, PT ;  /* 0x000000020000720c */ /* 0x000fe20003f24070 */
[----:B------:R-:W-:Y:S01]  /*4650*/  IMAD.MOV R21, RZ, RZ, -R21 ;  /* 0x000000ffff157224 */ /* 0x000fe200078e0a15 */
[----:B------:R-:W-:-:S03]  /*4660*/  IABS R22, R7 ;  /* 0x0000000700167213 */ /* 0x000fc60000000000 */
[----:B------:R-:W-:Y:S02]  /*4670*/  IMAD R5, R0, R21, R5 ;  /* 0x0000001500057224 */ /* 0x000fe400078e0205 */
[----:B------:R-:W-:-:S03]  /*4680*/  @!P5 IMAD.IADD R20, R20, 0x1, -R0 ;  /* 0x000000011414d824 */ /* 0x000fc600078e0a00 */
[C---:B------:R-:W-:Y:S01]  /*4690*/  ISETP.GT.U32.AND P0, PT, R0.reuse, R5, PT ;  /* 0x000000050000720c */ /* 0x040fe20003f04070 */
[----:B------:R-:W-:Y:S01]  /*46a0*/  IMAD.HI.U32 R26, R13, R22, RZ ;  /* 0x000000160d1a7227 */ /* 0x000fe200078e00ff */
[----:B------:R-:W-:-:S03]  /*46b0*/  ISETP.GT.U32.AND P5, PT, R0, R20, PT ;  /* 0x000000140000720c */ /* 0x000fc60003fa4070 */
[----:B------:R-:W-:Y:S01]  /*46c0*/  @!P1 IMAD.IADD R2, R2, 0x1, -R0 ;  /* 0x0000000102029824 */ /* 0x000fe200078e0a00 */
[----:B------:R-:W-:Y:S02]  /*46d0*/  ISETP.GE.AND P1, PT, R19, RZ, PT ;  /* 0x000000ff1300720c */ /* 0x000fe40003f26270 */
[----:B------:R-:W3:Y:S01]  /*46e0*/  LDL.LU R19, [R1+0x45c] ;  /* 0x00045c0001137983 */ /* 0x000ee20000300800 */
[----:B------:R-:W-:Y:S01]  /*46f0*/  IMAD.MOV R26, RZ, RZ, -R26 ;  /* 0x000000ffff1a7224 */ /* 0x000fe200078e0a1a */
[----:B--2---:R-:W-:-:S03]  /*4700*/  IABS R21, R18 ;  /* 0x0000001200157213 */ /* 0x004fc60000000000 */
[----:B------:R-:W-:Y:S01]  /*4710*/  IMAD R22, R0, R26, R22 ;  /* 0x0000001a00167224 */ /* 0x000fe200078e0216 */
[----:B------:R-:W-:Y:S01]  /*4720*/  IABS R4, R29 ;  /* 0x0000001d00047213 */ /* 0x000fe20000000000 */
[--C-:B------:R-:W-:Y:S02]  /*4730*/  @!P0 IMAD.IADD R5, R5, 0x1, -R0.reuse ;  /* 0x0000000105058824 */ /* 0x100fe400078e0a00 */
[----:B------:R-:W-:Y:S01]  /*4740*/  @!P5 IMAD.IADD R20, R20, 0x1, -R0 ;  /* 0x000000011414d824 */ /* 0x000fe200078e0a00 */
[----:B------:R-:W-:Y:S02]  /*4750*/  ISETP.GT.U32.AND P5, PT, R0, R22, PT ;  /* 0x000000160000720c */ /* 0x000fe40003fa4070 */
[----:B------:R-:W-:Y:S01]  /*4760*/  ISETP.GE.AND P6, PT, R28, RZ, PT ;  /* 0x000000ff1c00720c */ /* 0x000fe20003fc6270 */
[----:B------:R-:W-:Y:S01]  /*4770*/  IMAD.HI.U32 R28, R13, R21, RZ ;  /* 0x000000150d1c7227 */ /* 0x000fe200078e00ff */
[----:B------:R-:W-:-:S03]  /*4780*/  ISETP.GT.U32.AND P3, PT, R0, R5, PT ;  /* 0x000000050000720c */ /* 0x000fc60003f64070 */
[----:B------:R-:W-:Y:S01]  /*4790*/  IMAD.HI.U32 R27, R13, R4, RZ ;  /* 0x000000040d1b7227 */ /* 0x000fe200078e00ff */
[----:B------:R-:W-:-:S03]  /*47a0*/  ISETP.GE.AND P0, PT, R9, RZ, PT ;  /* 0x000000ff0900720c */ /* 0x000fc60003f06270 */
[----:B------:R-:W-:Y:S02]  /*47b0*/  IMAD.MOV R28, RZ, RZ, -R28 ;  /* 0x000000ffff1c7224 */ /* 0x000fe400078e0a1c */
[----:B------:R-:W-:Y:S01]  /*47c0*/  IMAD.MOV R27, RZ, RZ, -R27 ;  /* 0x000000ffff1b7224 */ /* 0x000fe200078e0a1b */
[----:B------:R0:W-:Y:S01]  /*47d0*/  STL [R1+0x6c], R10 ;  /* 0x00006c0a01007387 */ /* 0x0001e20000100800 */
[----:B------:R-:W-:Y:S02]  /*47e0*/  IMAD.MOV.U32 R9, RZ, RZ, R24 ;  /* 0x000000ffff097224 */ /* 0x000fe400078e0018 */
[C---:B------:R-:W-:Y:S02]  /*47f0*/  IMAD R21, R0.reuse, R28, R21 ;  /* 0x0000001c00157224 */ /* 0x040fe400078e0215 */
[----:B------:R-:W-:Y:S02]  /*4800*/  IMAD R4, R0, R27, R4 ;  /* 0x0000001b00047224 */ /* 0x000fe400078e0204 */
[----:B------:R-:W-:-:S02]  /*4810*/  @!P5 IMAD.IADD R22, R22, 0x1, -R0 ;  /* 0x000000011616d824 */ /* 0x000fc400078e0a00 */
[----:B0-----:R-:W-:Y:S01]  /*4820*/  IMAD.MOV.U32 R10, RZ, RZ, R23 ;  /* 0x000000ffff0a7224 */ /* 0x001fe200078e0017 */
[C---:B------:R-:W-:Y:S01]  /*4830*/  ISETP.GT.U32.AND P5, PT, R0.reuse, R2, PT ;  /* 0x000000020000720c */ /* 0x040fe20003fa4070 */
[----:B------:R-:W-:Y:S02]  /*4840*/  @!P2 IMAD.MOV R9, RZ, RZ, -R9 ;  /* 0x000000ffff09a224 */ /* 0x000fe400078e0a09 */
[----:B------:R-:W-:Y:S01]  /*4850*/  @!P4 IMAD.MOV R10, RZ, RZ, -R10 ;  /* 0x000000ffff0ac224 */ /* 0x000fe200078e0a0a */
[C---:B------:R-:W-:Y:S01]  /*4860*/  ISETP.GT.U32.AND P4, PT, R0.reuse, R21, PT ;  /* 0x000000150000720c */ /* 0x040fe20003f84070 */
[----:B------:R-:W-:Y:S01]  /*4870*/  @!P3 IMAD.IADD R5, R5, 0x1, -R0 ;  /* 0x000000010505b824 */ /* 0x000fe200078e0a00 */
[----:B------:R-:W-:Y:S01]  /*4880*/  ISETP.GT.U32.AND P3, PT, R0, R4, PT ;  /* 0x000000040000720c */ /* 0x000fe20003f64070 */
[----:B------:R0:W-:Y:S02]  /*4890*/  STL [R1+0x68], R9 ;  /* 0x0000680901007387 */ /* 0x0001e40000100800 */
[----:B------:R-:W-:-:S02]  /*48a0*/  @!P0 IMAD.MOV R5, RZ, RZ, -R5 ;  /* 0x000000ffff058224 */ /* 0x000fc400078e0a05 */
[----:B0-----:R-:W-:-:S04]  /*48b0*/  IMAD.MOV.U32 R9, RZ, RZ, R20 ;  /* 0x000000ffff097224 */ /* 0x001fc800078e0014 */
[----:B------:R-:W-:Y:S01]  /*48c0*/  @!P6 IMAD.MOV R9, RZ, RZ, -R9 ;  /* 0x000000ffff09e224 */ /* 0x000fe200078e0a09 */
[----:B------:R-:W-:Y:S01]  /*48d0*/  STL [R1+0x64], R10 ;  /* 0x0000640a01007387 */ /* 0x000fe20000100800 */
[--C-:B------:R-:W-:Y:S01]  /*48e0*/  @!P5 IMAD.IADD R2, R2, 0x1, -R0.reuse ;  /* 0x000000010202d824 */ /* 0x100fe200078e0a00 */
[----:B------:R-:W-:Y:S01]  /*48f0*/  ISETP.GE.AND P5, PT, R18, RZ, PT ;  /* 0x000000ff1200720c */ /* 0x000fe20003fa6270 */
[--C-:B------:R-:W-:Y:S01]  /*4900*/  @!P4 IMAD.IADD R21, R21, 0x1, -R0.reuse ;  /* 0x000000011515c824 */ /* 0x100fe200078e0a00 */
[----:B------:R0:W-:Y:S01]  /*4910*/  STL [R1+0x60], R9 ;  /* 0x0000600901007387 */ /* 0x0001e20000100800 */
[----:B------:R-:W-:Y:S01]  /*4920*/  ISETP.GE.AND P4, PT, R29, RZ, PT ;  /* 0x000000ff1d00720c */ /* 0x000fe20003f86270 */
[----:B------:R-:W-:Y:S02]  /*4930*/  @!P3 IMAD.IADD R4, R4, 0x1, -R0 ;  /* 0x000000010404b824 */ /* 0x000fe400078e0a00 */
[----:B------:R-:W2:Y:S01]  /*4940*/  LDL.LU R18, [R1+0x460] ;  /* 0x0004600001127983 */ /* 0x000ea20000300800 */
[----:B----4-:R-:W-:-:S02]  /*4950*/  IABS R26, R3 ;  /* 0x00000003001a7213 */ /* 0x010fc40000000000 */
[----:B------:R-:W-:Y:S01]  /*4960*/  ISETP.GE.AND P3, PT, R3, RZ, PT ;  /* 0x000000ff0300720c */ /* 0x000fe20003f66270 */
[----:B------:R-:W-:Y:S04]  /*4970*/  STL [R1+0x58], R5 ;  /* 0x0000580501007387 */ /* 0x000fe80000100800 */
[----:B------:R-:W4:Y:S04]  /*4980*/  LDL.LU R29, [R1+0x464] ;  /* 0x00046400011d7983 */ /* 0x000f280000300800 */
[----:B------:R-:W2:Y:S01]  /*4990*/  LDL.LU R3, [R1+0x468] ;  /* 0x0004680001037983 */ /* 0x000ea20000300800 */
[C---:B------:R-:W-:Y:S01]  /*49a0*/  ISETP.GT.U32.AND P2, PT, R0.reuse, R22, PT ;  /* 0x000000160000720c */ /* 0x040fe20003f44070 */
[----:B------:R-:W-:Y:S01]  /*49b0*/  IMAD.HI.U32 R25, R13, R26, RZ ;  /* 0x0000001a0d197227 */ /* 0x000fe200078e00ff */
[----:B------:R-:W-:Y:S01]  /*49c0*/  ISETP.GT.U32.AND P0, PT, R0, R21, PT ;  /* 0x000000150000720c */ /* 0x000fe20003f04070 */
[----:B------:R-:W4:Y:S02]  /*49d0*/  LDL.LU R11, [R1+0x46c] ;  /* 0x00046c00010b7983 */ /* 0x000f240000300800 */
[----:B------:R-:W-:Y:S01]  /*49e0*/  IMAD.MOV R25, RZ, RZ, -R25 ;  /* 0x000000ffff197224 */ /* 0x000fe200078e0a19 */
[----:B------:R-:W-:-:S03]  /*49f0*/  ISETP.GE.AND P6, PT, R7, RZ, PT ;  /* 0x000000ff0700720c */ /* 0x000fc60003fc6270 */
[----:B------:R-:W-:-:S04]  /*4a00*/  IMAD R20, R0, R25, R26 ;  /* 0x0000001900147224 */ /* 0x000fc800078e021a */
[----:B------:R-:W-:Y:S01]  /*4a10*/  @!P2 IMAD.IADD R22, R22, 0x1, -R0 ;  /* 0x000000011616a824 */ /* 0x000fe200078e0a00 */
[C---:B------:R-:W-:Y:S01]  /*4a20*/  ISETP.GT.U32.AND P2, PT, R0.reuse, R20, PT ;  /* 0x000000140000720c */ /* 0x040fe20003f44070 */
[----:B------:R-:W-:Y:S02]  /*4a30*/  @!P1 IMAD.MOV R2, RZ, RZ, -R2 ;  /* 0x000000ffff029224 */ /* 0x000fe400078e0a02 */
[----:B------:R-:W-:Y:S01]  /*4a40*/  @!P0 IMAD.IADD R21, R21, 0x1, -R0 ;  /* 0x0000000115158824 */ /* 0x000fe200078e0a00 */
[----:B------:R-:W-:Y:S01]  /*4a50*/  ISETP.GT.U32.AND P1, PT, R0, R4, PT ;  /* 0x000000040000720c */ /* 0x000fe20003f24070 */
[----:B0-----:R-:W-:Y:S01]  /*4a60*/  IMAD.MOV.U32 R9, RZ, RZ, R22 ;  /* 0x000000ffff097224 */ /* 0x001fe200078e0016 */
[----:B------:R0:W-:Y:S01]  /*4a70*/  STL [R1+0x54], R2 ;  /* 0x0000540201007387 */ /* 0x0001e20000100800 */
[----:B------:R-:W-:Y:S02]  /*4a80*/  IMAD.MOV.U32 R7, RZ, RZ, R21 ;  /* 0x000000ffff077224 */ /* 0x000fe400078e0015 */
[----:B------:R-:W-:-:S02]  /*4a90*/  @!P6 IMAD.MOV R9, RZ, RZ, -R9 ;  /* 0x000000ffff09e224 */ /* 0x000fc400078e0a09 */
[----:B------:R-:W-:Y:S01]  /*4aa0*/  @!P5 IMAD.MOV R7, RZ, RZ, -R7 ;  /* 0x000000ffff07d224 */ /* 0x000fe200078e0a07 */
[----:B------:R-:W-:Y:S02]  /*4ab0*/  IABS R23, R8 ;  /* 0x0000000800177213 */ /* 0x000fe40000000000 */
[----:B------:R-:W-:-:S03]  /*4ac0*/  IABS R24, R6 ;  /* 0x0000000600187213 */ /* 0x000fc60000000000 */
[----:B------:R-:W-:-:S04]  /*4ad0*/  IMAD.HI.U32 R26, R13, R23, RZ ;  /* 0x000000170d1a7227 */ /* 0x000fc800078e00ff */
[----:B------:R-:W-:-:S04]  /*4ae0*/  IMAD.HI.U32 R25, R13, R24, RZ ;  /* 0x000000180d197227 */ /* 0x000fc800078e00ff */
[----:B------:R-:W-:Y:S02]  /*4af0*/  IMAD.MOV R26, RZ, RZ, -R26 ;  /* 0x000000ffff1a7224 */ /* 0x000fe400078e0a1a */
[----:B------:R-:W-:Y:S02]  /*4b00*/  IMAD.MOV R25, RZ, RZ, -R25 ;  /* 0x000000ffff197224 */ /* 0x000fe400078e0a19 */
[----:B0-----:R-:W-:Y:S01]  /*4b10*/  IMAD R2, R0, R26, R23 ;  /* 0x0000001a00027224 */ /* 0x001fe200078e0217 */
[----:B------:R-:W-:Y:S01]  /*4b20*/  STL [R1+0x50], R9 ;  /* 0x0000500901007387 */ /* 0x000fe20000100800 */
[----:B------:R-:W-:-:S03]  /*4b30*/  @!P2 IMAD.IADD R20, R20, 0x1, -R0 ;  /* 0x000000011414a824 */ /* 0x000fc600078e0a00 */
[----:B------:R-:W-:Y:S01]  /*4b40*/  ISETP.GT.U32.AND P0, PT, R0, R2, PT ;  /* 0x000000020000720c */ /* 0x000fe20003f04070 */
[----:B------:R-:W-:Y:S01]  /*4b50*/  STL [R1+0x4c], R7 ;  /* 0x00004c0701007387 */ /* 0x000fe20000100800 */
[----:B------:R-:W-:Y:S01]  /*4b60*/  @!P1 IMAD.IADD R4, R4, 0x1, -R0 ;  /* 0x0000000104049824 */ /* 0x000fe200078e0a00 */
[----:B------:R-:W-:Y:S02]  /*4b70*/  ISETP.GT.U32.AND P2, PT, R0, R20, PT ;  /* 0x000000140000720c */ /* 0x000fe40003f44070 */
[----:B------:R-:W4:Y:S01]  /*4b80*/  LDL.LU R16, [R1+0x470] ;  /* 0x0004700001107983 */ /* 0x000f220000300800 */
[----:B------:R-:W-:Y:S01]  /*4b90*/  ISETP.GE.AND P1, PT, R6, RZ, PT ;  /* 0x000000ff0600720c */ /* 0x000fe20003f26270 */
[----:B------:R-:W-:-:S04]  /*4ba0*/  IMAD.MOV.U32 R6, RZ, RZ, R4 ;  /* 0x000000ffff067224 */ /* 0x000fc800078e0004 */
[----:B------:R-:W-:Y:S02]  /*4bb0*/  @!P4 IMAD.MOV R6, RZ, RZ, -R6 ;  /* 0x000000ffff06c224 */ /* 0x000fe400078e0a06 */
[----:B------:R-:W-:-:S03]  /*4bc0*/  @!P0 IMAD.IADD R2, R2, 0x1, -R0 ;  /* 0x0000000102028824 */ /* 0x000fc600078e0a00 */
[----:B------:R0:W-:Y:S01]  /*4bd0*/  STL [R1+0x48], R6 ;  /* 0x0000480601007387 */ /* 0x0001e20000100800 */
[----:B------:R-:W-:Y:S01]  /*4be0*/  @!P2 IMAD.IADD R20, R20, 0x1, -R0 ;  /* 0x000000011414a824 */ /* 0x000fe200078e0a00 */
[----:B------:R-:W-:Y:S02]  /*4bf0*/  ISETP.GT.U32.AND P4, PT, R0, R2, PT ;  /* 0x000000020000720c */ /* 0x000fe40003f84070 */
[----:B------:R-:W4:Y:S04]  /*4c00*/  LDL.LU R15, [R1+0x474] ;  /* 0x00047400010f7983 */ /* 0x000f280000300800 */
[----:B------:R-:W4:Y:S01]  /*4c10*/  LDL.LU R10, [R1+0x478] ;  /* 0x00047800010a7983 */ /* 0x000f220000300800 */
[----:B0-----:R-:W-:Y:S01]  /*4c20*/  IMAD.MOV.U32 R6, RZ, RZ, R20 ;  /* 0x000000ffff067224 */ /* 0x001fe200078e0014 */
[----:B------:R-:W-:-:S02]  /*4c30*/  ISETP.GE.AND P6, PT, R8, RZ, PT ;  /* 0x000000ff0800720c */ /* 0x000fc40003fc6270 */
[----:B------:R-:W4:Y:S01]  /*4c40*/  LDL.LU R9, [R1+0x47c] ;  /* 0x00047c0001097983 */ /* 0x000f220000300800 */
[----:B------:R-:W-:Y:S02]  /*4c50*/  @!P3 IMAD.MOV R6, RZ, RZ, -R6 ;  /* 0x000000ffff06b224 */ /* 0x000fe400078e0a06 */
[----:B------:R-:W-:-:S03]  /*4c60*/  @!P4 IMAD.IADD R2, R2, 0x1, -R0 ;  /* 0x000000010202c824 */ /* 0x000fc600078e0a00 */
[----:B------:R0:W-:Y:S04]  /*4c70*/  STL [R1+0x3c], R6 ;  /* 0x00003c0601007387 */ /* 0x0001e80000100800 */
[----:B------:R-:W4:Y:S04]  /*4c80*/  LDL.LU R8, [R1+0x480] ;  /* 0x0004800001087983 */ /* 0x000f280000300800 */
[----:B------:R-:W4:Y:S04]  /*4c90*/  LDL.LU R7, [R1+0x484] ;  /* 0x0004840001077983 */ /* 0x000f280000300800 */
[----:B0-----:R-:W4:Y:S01]  /*4ca0*/  LDL.LU R6, [R1+0x488] ;  /* 0x0004880001067983 */ /* 0x001f220000300800 */
[----:B---3--:R-:W-:-:S05]  /*4cb0*/  IABS R5, R19 ;  /* 0x0000001300057213 */ /* 0x008fca0000000000 */
[----:B------:R-:W-:Y:S02]  /*4cc0*/  IMAD.MOV.U32 R23, RZ, RZ, R5 ;  /* 0x000000ffff177224 */ /* 0x000fe400078e0005 */
[----:B------:R-:W-:-:S05]  /*4cd0*/  IMAD R5, R0, R25, R24 ;  /* 0x0000001900057224 */ /* 0x000fca00078e0218 */
[----:B------:R-:W-:-:S13]  /*4ce0*/  ISETP.GT.U32.AND P5, PT, R0, R5, PT ;  /* 0x000000050000720c */ /* 0x000fda0003fa4070 */
[----:B------:R-:W-:-:S05]  /*4cf0*/  @!P5 IMAD.IADD R5, R5, 0x1, -R0 ;  /* 0x000000010505d824 */ /* 0x000fca00078e0a00 */
[----:B------:R-:W-:-:S13]  /*4d00*/  ISETP.GT.U32.AND P5, PT, R0, R5, PT ;  /* 0x000000050000720c */ /* 0x000fda0003fa4070 */
[----:B------:R-:W-:Y:S01]  /*4d10*/  @!P5 IMAD.IADD R5, R5, 0x1, -R0 ;  /* 0x000000010505d824 */ /* 0x000fe200078e0a00 */
[----:B------:R-:W-:Y:S02]  /*4d20*/  ISETP.GE.AND P2, PT, R19, RZ, PT ;  /* 0x000000ff1300720c */ /* 0x000fe40003f46270 */
[----:B--2---:R-:W-:Y:S02]  /*4d30*/  IABS R25, R3 ;  /* 0x0000000300197213 */ /* 0x004fe40000000000 */
[----:B------:R-:W-:Y:S01]  /*4d40*/  ISETP.GE.AND P5, PT, R3, RZ, PT ;  /* 0x000000ff0300720c */ /* 0x000fe20003fa6270 */
[----:B------:R-:W-:-:S04]  /*4d50*/  IMAD.MOV.U32 R3, RZ, RZ, R2 ;  /* 0x000000ffff037224 */ /* 0x000fc800078e0002 */
[----:B------:R-:W-:-:S05]  /*4d60*/  @!P6 IMAD.MOV R3, RZ, RZ, -R3 ;  /* 0x000000ffff03e224 */ /* 0x000fca00078e0a03 */
[----:B------:R0:W-:Y:S04]  /*4d70*/  STL [R1+0x38], R3 ;  /* 0x0000380301007387 */ /* 0x0001e80000100800 */
[----:B------:R-:W2:Y:S01]  /*4d80*/  LDL.LU R19, [R1+0x48c] ;  /* 0x00048c0001137983 */ /* 0x000ea20000300800 */
[----:B0-----:R-:W-:-:S04]  /*4d90*/  IMAD.MOV.U32 R3, RZ, RZ, R5 ;  /* 0x000000ffff037224 */ /* 0x001fc800078e0005 */
[----:B------:R-:W-:Y:S01]  /*4da0*/  @!P1 IMAD.MOV R3, RZ, RZ, -R3 ;  /* 0x000000ffff039224 */ /* 0x000fe200078e0a03 */
[----:B------:R-:W-:-:S04]  /*4db0*/  ISETP.GE.AND P0, PT, R18, RZ, PT ;  /* 0x000000ff1200720c */ /* 0x000fc80003f06270 */
[----:B------:R0:W-:Y:S01]  /*4dc0*/  STL [R1+0x20], R3 ;  /* 0x0000200301007387 */ /* 0x0001e20000100800 */
[----:B------:R-:W-:-:S03]  /*4dd0*/  IABS R24, R18 ;  /* 0x0000001200187213 */ /* 0x000fc60000000000 */
[----:B0-----:R-:W3:Y:S04]  /*4de0*/  LDL.LU R3, [R1+0x490] ;  /* 0x0004900001037983 */ /* 0x001ee80000300800 */
[----:B------:R-:W3:Y:S01]  /*4df0*/  LDL R18, [R1+0xd94] ;  /* 0x000d940001127983 */ /* 0x000ee20000100800 */
[----:B------:R-:W-:-:S04]  /*4e00*/  IMAD.HI.U32 R22, R13, R23, RZ ;  /* 0x000000170d167227 */ /* 0x000fc800078e00ff */
[----:B------:R-:W-:-:S04]  /*4e10*/  IMAD.MOV R22, RZ, RZ, -R22 ;  /* 0x000000ffff167224 */ /* 0x000fc800078e0a16 */
[----:B------:R-:W-:Y:S02]  /*4e20*/  IMAD R4, R0, R22, R23 ;  /* 0x0000001600047224 */ /* 0x000fe400078e0217 */
[----:B------:R-:W-:-:S03]  /*4e30*/  IMAD.HI.U32 R27, R13, R24, RZ ;  /* 0x000000180d1b7227 */ /* 0x000fc600078e00ff */
[----:B------:R-:W-:Y:S01]  /*4e40*/  ISETP.GT.U32.AND P3, PT, R0, R4, PT ;  /* 0x000000040000720c */ /* 0x000fe20003f64070 */
[----:B------:R-:W-:-:S04]  /*4e50*/  IMAD.MOV R27, RZ, RZ, -R27 ;  /* 0x000000ffff1b7224 */ /* 0x000fc800078e0a1b */
[----:B------:R-:W-:-:S08]  /*4e60*/  IMAD R24, R0, R27, R24 ;  /* 0x0000001b00187224 */ /* 0x000fd000078e0218 */
[----:B------:R-:W-:Y:S01]  /*4e70*/  @!P3 IMAD.IADD R4, R4, 0x1, -R0 ;  /* 0x000000010404b824 */ /* 0x000fe200078e0a00 */
[C---:B------:R-:W-:Y:S02]  /*4e80*/  ISETP.GT.U32.AND P3, PT, R0.reuse, R24, PT ;  /* 0x000000180000720c */ /* 0x040fe40003f64070 */
[----:B----4-:R-:W-:Y:S01]  /*4e90*/  IABS R23, R29 ;  /* 0x0000001d00177213 */ /* 0x010fe20000000000 */
[C---:B------:R-:W-:Y:S01]  /*4ea0*/  IMAD.HI.U32 R21, R13.reuse, R25, RZ ;  /* 0x000000190d157227 */ /* 0x040fe200078e00ff */
[----:B------:R-:W-:Y:S02]  /*4eb0*/  IABS R26, R11 ;  /* 0x0000000b001a7213 */ /* 0x000fe40000000000 */
[----:B------:R-:W-:Y:S01]  /*4ec0*/  ISETP.GT.U32.AND P6, PT, R0, R4, PT ;  /* 0x000000040000720c */ /* 0x000fe20003fc4070 */
[----:B------:R-:W-:-:S06]  /*4ed0*/  IMAD.HI.U32 R22, R13, R23, RZ ;  /* 0x000000170d167227 */ /* 0x000fcc00078e00ff */
[----:B------:R-:W-:Y:S02]  /*4ee0*/  @!P3 IMAD.IADD R24, R24, 0x1, -R0 ;  /* 0x000000011818b824 */ /* 0x000fe400078e0a00 */
[----:B------:R-:W-:Y:S02]  /*4ef0*/  IMAD.MOV R22, RZ, RZ, -R22 ;  /* 0x000000ffff167224 */ /* 0x000fe400078e0a16 */
[----:B------:R-:W-:Y:S01]  /*4f00*/  IMAD.HI.U32 R20, R13, R26, RZ ;  /* 0x0000001a0d147227 */ /* 0x000fe200078e00ff */
[----:B------:R-:W-:-:S03]  /*4f10*/  ISETP.GT.U32.AND P3, PT, R0, R24, PT ;  /* 0x000000180000720c */ /* 0x000fc60003f64070 */
[----:B------:R-:W-:Y:S01]  /*4f20*/  IMAD.MOV R21, RZ, RZ, -R21 ;  /* 0x000000ffff157224 */ /* 0x000fe200078e0a15 */
[----:B------:R-:W-:Y:S01]  /*4f30*/  IABS R27, R16 ;  /* 0x00000010001b7213 */ /* 0x000fe20000000000 */
[C---:B------:R-:W-:Y:S02]  /*4f40*/  IMAD R23, R0.reuse, R22, R23 ;  /* 0x0000001600177224 */ /* 0x040fe400078e0217 */
[----:B------:R-:W-:Y:S02]  /*4f50*/  IMAD.MOV R20, RZ, RZ, -R20 ;  /* 0x000000ffff147224 */ /* 0x000fe400078e0a14 */
[C---:B------:R-:W-:Y:S01]  /*4f60*/  IMAD R25, R0.reuse, R21, R25 ;  /* 0x0000001500197224 */ /* 0x040fe200078e0219 */
[C---:B------:R-:W-:Y:S01]  /*4f70*/  ISETP.GT.U32.AND P1, PT, R0.reuse, R23, PT ;  /* 0x000000170000720c */ /* 0x040fe20003f24070 */
[----:B------:R-:W-:Y:S02]  /*4f80*/  IMAD R26, R0, R20, R26 ;  /* 0x00000014001a7224 */ /* 0x000fe400078e021a */
[----:B------:R-:W-:Y:S01]  /*4f90*/  @!P6 IMAD.IADD R4, R4, 0x1, -R0 ;  /* 0x000000010404e824 */ /* 0x000fe200078e0a00 */
[----:B------:R-:W-:Y:S01]  /*4fa0*/  ISETP.GT.U32.AND P6, PT, R0, R25, PT ;  /* 0x000000190000720c */ /* 0x000fe20003fc4070 */
[----:B------:R-:W-:-:S04]  /*4fb0*/  IMAD.HI.U32 R2, R13, R27, RZ ;  /* 0x0000001b0d027227 */ /* 0x000fc800078e00ff */
[----:B------:R-:W-:Y:S01]  /*4fc0*/  @!P3 IMAD.IADD R24, R24, 0x1, -R0 ;  /* 0x000000011818b824 */ /* 0x000fe200078e0a00 */
[----:B------:R-:W-:Y:S01]  /*4fd0*/  ISETP.GT.U32.AND P3, PT, R0, R26, PT ;  /* 0x0000001a0000720c */ /* 0x000fe20003f64070 */
[----:B------:R-:W-:Y:S01]  /*4fe0*/  IMAD.MOV R2, RZ, RZ, -R2 ;  /* 0x000000ffff027224 */ /* 0x000fe200078e0a02 */
[----:B------:R-:W-:-:S03]  /*4ff0*/  IABS R28, R15 ;  /* 0x0000000f001c7213 */ /* 0x000fc60000000000 */
[C---:B------:R-:W-:Y:S02]  /*5000*/  IMAD R27, R0.reuse, R2, R27 ;  /* 0x00000002001b7224 */ /* 0x040fe400078e021b */
[--C-:B------:R-:W-:Y:S01]  /*5010*/  @!P1 IMAD.IADD R23, R23, 0x1, -R0.reuse ;  /* 0x0000000117179824 */ /* 0x100fe200078e0a00 */
[----:B------:R-:W-:Y:S01]  /*5020*/  IABS R22, R10 ;  /* 0x0000000a00167213 */ /* 0x000fe20000000000 */
[----:B------:R-:W-:Y:S01]  /*5030*/  @!P6 IMAD.IADD R25, R25, 0x1, -R0 ;  /* 0x000000011919e824 */ /* 0x000fe200078e0a00 */
[----:B------:R-:W-:Y:S01]  /*5040*/  ISETP.GT.U32.AND P1, PT, R0, R27, PT ;  /* 0x0000001b0000720c */ /* 0x000fe20003f24070 */
[----:B------:R-:W-:Y:S01]  /*5050*/  IMAD.HI.U32 R20, R13, R28, RZ ;  /* 0x0000001c0d147227 */ /* 0x000fe200078e00ff */
[----:B------:R-:W-:-:S03]  /*5060*/  IABS R21, R9 ;  /* 0x0000000900157213 */ /* 0x000fc60000000000 */
[----:B------:R-:W-:Y:S01]  /*5070*/  @!P3 IMAD.IADD R26, R26, 0x1, -R0 ;  /* 0x000000011a1ab824 */ /* 0x000fe200078e0a00 */
[C---:B------:R-:W-:Y:S01]  /*5080*/  ISETP.GT.U32.AND P3, PT, R0.reuse, R25, PT ;  /* 0x000000190000720c */ /* 0x040fe20003f64070 */
[----:B------:R-:W-:Y:S01]  /*5090*/  IMAD.HI.U32 R5, R13, R22, RZ ;  /* 0x000000160d057227 */ /* 0x000fe200078e00ff */
[----:B------:R-:W-:-:S03]  /*50a0*/  ISETP.GT.U32.AND P6, PT, R0, R23, PT ;  /* 0x000000170000720c */ /* 0x000fc60003fc4070 */
[----:B------:R-:W-:Y:S02]  /*50b0*/  IMAD.MOV R20, RZ, RZ, -R20 ;  /* 0x000000ffff147224 */ /* 0x000fe400078e0a14 */
[----:B------:R-:W-:Y:S02]  /*50c0*/  IMAD.MOV R5, RZ, RZ, -R5 ;  /* 0x000000ffff057224 */ /* 0x000fe400078e0a05 */
[----:B------:R-:W-:Y:S01]  /*50d0*/  IMAD R28, R0, R20, R28 ;  /* 0x00000014001c7224 */ /* 0x000fe200078e021c */
[----:B------:R-:W-:Y:S01]  /*50e0*/  IABS R20, R8 ;  /* 0x0000000800147213 */ /* 0x000fe20000000000 */
[----:B------:R-:W-:Y:S01]  /*50f0*/  IMAD.HI.U32 R2, R13, R21, RZ ;  /* 0x000000150d027227 */ /* 0x000fe200078e00ff */
[----:B------:R-:W-:-:S03]  /*5100*/  ISETP.GE.AND P4, PT, R29, RZ, PT ;  /* 0x000000ff1d00720c */ /* 0x000fc60003f86270 */
[----:B------:R-:W-:Y:S02]  /*5110*/  IMAD.MOV.U32 R12, RZ, RZ, R4 ;  /* 0x000000ffff0c7224 */ /* 0x000fe400078e0004 */
[----:B------:R-:W-:Y:S02]  /*5120*/  @!P1 IMAD.IADD R27, R27, 0x1, -R0 ;  /* 0x000000011b1b9824 */ /* 0x000fe400078e0a00 */
[C---:B------:R-:W-:Y:S01]  /*5130*/  IMAD R22, R0.reuse, R5, R22 ;  /* 0x0000000500167224 */ /* 0x040fe200078e0216 */
[----:B------:R-:W-:Y:S01]  /*5140*/  IABS R5, R7 ;  /* 0x0000000700057213 */ /* 0x000fe20000000000 */
[----:B------:R-:W-:Y:S01]  /*5150*/  IMAD.MOV R2, RZ, RZ, -R2 ;  /* 0x000000ffff027224 */ /* 0x000fe200078e0a02 */
[----:B------:R-:W-:Y:S01]  /*5160*/  ISETP.GT.U32.AND P1, PT, R0, R26, PT ;  /* 0x0000001a0000720c */ /* 0x000fe20003f24070 */
[----:B------:R-:W-:-:S04]  /*5170*/  IMAD.HI.U32 R29, R13, R20, RZ ;  /* 0x000000140d1d7227 */ /* 0x000fc800078e00ff */
[----:B------:R-:W-:Y:S01]  /*5180*/  @!P2 IMAD.MOV R12, RZ, RZ, -R12 ;  /* 0x000000ffff0ca224 */ /* 0x000fe200078e0a0c */
[C---:B------:R-:W-:Y:S01]  /*5190*/  ISETP.GT.U32.AND P2, PT, R0.reuse, R27, PT ;  /* 0x0000001b0000720c */ /* 0x040fe20003f44070 */
[----:B------:R-:W-:Y:S01]  /*51a0*/  @!P3 IMAD.IADD R25, R25, 0x1, -R0 ;  /* 0x000000011919b824 */ /* 0x000fe200078e0a00 */
[C---:B------:R-:W-:Y:S01]  /*51b0*/  ISETP.GT.U32.AND P3, PT, R0.reuse, R22, PT ;  /* 0x000000160000720c */ /* 0x040fe20003f64070 */
[----:B------:R-:W-:Y:S01]  /*51c0*/  IMAD R21, R0, R2, R21 ;  /* 0x0000000200157224 */ /* 0x000fe200078e0215 */
[----:B------:R-:W-:Y:S01]  /*51d0*/  IABS R2, R6 ;  /* 0x0000000600027213 */ /* 0x000fe20000000000 */
[----:B------:R-:W-:-:S04]  /*51e0*/  IMAD.HI.U32 R4, R13, R5, RZ ;  /* 0x000000050d047227 */ /* 0x000fc800078e00ff */
[----:B------:R-:W-:Y:S02]  /*51f0*/  IMAD.MOV R29, RZ, RZ, -R29 ;  /* 0x000000ffff1d7224 */ /* 0x000fe400078e0a1d */
[----:B------:R-:W-:Y:S01]  /*5200*/  @!P6 IMAD.IADD R23, R23, 0x1, -R0 ;  /* 0x000000011717e824 */ /* 0x000fe200078e0a00 */
[C---:B------:R-:W-:Y:S01]  /*5210*/  ISETP.GT.U32.AND P6, PT, R0.reuse, R28, PT ;  /* 0x0000001c0000720c */ /* 0x040fe20003fc4070 */
[----:B------:R-:W-:Y:S02]  /*5220*/  IMAD.MOV R4, RZ, RZ, -R4 ;  /* 0x000000ffff047224 */ /* 0x000fe400078e0a04 */
[----:B------:R-:W-:Y:S02]  /*5230*/  IMAD R20, R0, R29, R20 ;  /* 0x0000001d00147224 */ /* 0x000fe400078e0214 */
[----:B------:R-:W-:-:S04]  /*5240*/  IMAD.HI.U32 R29, R13, R2, RZ ;  /* 0x000000020d1d7227 */ /* 0x000fc800078e00ff */
[----:B------:R-:W-:Y:S02]  /*5250*/  IMAD R5, R0, R4, R5 ;  /* 0x0000000400057224 */ /* 0x000fe400078e0205 */
[----:B------:R-:W-:Y:S02]  /*5260*/  IMAD.MOV R29, RZ, RZ, -R29 ;  /* 0x000000ffff1d7224 */ /* 0x000fe400078e0a1d */
[--C-:B------:R-:W-:Y:S01]  /*5270*/  @!P1 IMAD.IADD R26, R26, 0x1, -R0.reuse ;  /* 0x000000011a1a9824 */ /* 0x100fe200078e0a00 */
[C---:B------:R-:W-:Y:S01]  /*5280*/  ISETP.GT.U32.AND P1, PT, R0.reuse, R21, PT ;  /* 0x000000150000720c */ /* 0x040fe20003f24070 */
[--C-:B------:R-:W-:Y:S01]  /*5290*/  @!P2 IMAD.IADD R27, R27, 0x1, -R0.reuse ;  /* 0x000000011b1ba824 */ /* 0x100fe200078e0a00 */
[----:B------:R-:W-:Y:S01]  /*52a0*/  ISETP.GT.U32.AND P2, PT, R0, R20, PT ;  /* 0x000000140000720c */ /* 0x000fe20003f44070 */
[----:B------:R-:W-:Y:S01]  /*52b0*/  @!P3 IMAD.IADD R22, R22, 0x1, -R0 ;  /* 0x000000011616b824 */ /* 0x000fe200078e0a00 */
[C---:B------:R-:W-:Y:S01]  /*52c0*/  ISETP.GT.U32.AND P3, PT, R0.reuse, R5, PT ;  /* 0x000000050000720c */ /* 0x040fe20003f64070 */
[----:B------:R-:W-:-:S02]  /*52d0*/  IMAD R2, R0, R29, R2 ;  /* 0x0000001d00027224 */ /* 0x000fc400078e0202 */
[----:B------:R-:W-:Y:S01]  /*52e0*/  @!P6 IMAD.IADD R28, R28, 0x1, -R0 ;  /* 0x000000011c1ce824 */ /* 0x000fe200078e0a00 */
[----:B------:R-:W-:Y:S01]  /*52f0*/  ISETP.GE.AND P6, PT, R11, RZ, PT ;  /* 0x000000ff0b00720c */ /* 0x000fe20003fc6270 */
[----:B------:R0:W-:Y:S01]  /*5300*/  STL [R1+0x1c], R12 ;  /* 0x00001c0c01007387 */ /* 0x0001e20000100800 */
[----:B------:R-:W-:-:S03]  /*5310*/  @!P0 IMAD.MOV R24, RZ, RZ, -R24 ;  /* 0x000000ffff188224 */ /* 0x000fc600078e0a18 */
[--C-:B------:R-:W-:Y:S01]  /*5320*/  @!P1 IMAD.IADD R21, R21, 0x1, -R0.reuse ;  /* 0x0000000115159824 */ /* 0x100fe200078e0a00 */
[----:B------:R-:W-:Y:S01]  /*5330*/  ISETP.GT.U32.AND P1, PT, R0, R2, PT ;  /* 0x000000020000720c */ /* 0x000fe20003f24070 */
[--C-:B------:R-:W-:Y:S01]  /*5340*/  @!P2 IMAD.IADD R20, R20, 0x1, -R0.reuse ;  /* 0x000000011414a824 */ /* 0x100fe200078e0a00 */
[----:B------:R-:W-:Y:S01]  /*5350*/  ISETP.GE.AND P2, PT, R16, RZ, PT ;  /* 0x000000ff1000720c */ /* 0x000fe20003f46270 */
[----:B------:R-:W-:Y:S01]  /*5360*/  @!P3 IMAD.IADD R5, R5, 0x1, -R0 ;  /* 0x000000010505b824 */ /* 0x000fe200078e0a00 */
[----:B------:R-:W4:Y:S01]  /*5370*/  LDL.LU R16, [R1+0x22ec] ;  /* 0x0022ec0001107983 */ /* 0x000f220000300800 */
[----:B------:R-:W-:Y:S01]  /*5380*/  @!P4 IMAD.MOV R23, RZ, RZ, -R23 ;  /* 0x000000ffff17c224 */ /* 0x000fe200078e0a17 */
[----:B------:R-:W-:Y:S02]  /*5390*/  ISETP.GE.AND P3, PT, R15, RZ, PT ;  /* 0x000000ff0f00720c */ /* 0x000fe40003f66270 */
[----:B------:R-:W4:Y:S01]  /*53a0*/  LDL.LU R15, [R1+0x22e8] ;  /* 0x0022e800010f7983 */ /* 0x000f220000300800 */
[----:B------:R-:W-:-:S02]  /*53b0*/  ISETP.GT.U32.AND P0, PT, R0, R28, PT ;  /* 0x0000001c0000720c */ /* 0x000fc40003f04070 */
[----:B------:R-:W-:Y:S02]  /*53c0*/  ISETP.GT.U32.AND P4, PT, R0, R21, PT ;  /* 0x000000150000720c */ /* 0x000fe40003f84070 */
[----:B------:R-:W-:Y:S01]  /*53d0*/  @!P1 IMAD.IADD R2, R2, 0x1, -R0 ;  /* 0x0000000102029824 */ /* 0x000fe200078e0a00 */
[C---:B------:R-:W-:Y:S01]  /*53e0*/  ISETP.GT.U32.AND P1, PT, R0.reuse, R22, PT ;  /* 0x000000160000720c */ /* 0x040fe20003f24070 */
[----:B------:R-:W-:Y:S01]  /*53f0*/  @!P2 IMAD.MOV R27, RZ, RZ, -R27 ;  /* 0x000000ffff1ba224 */ /* 0x000fe200078e0a1b */
[C---:B------:R-:W-:Y:S01]  /*5400*/  ISETP.GT.U32.AND P2, PT, R0.reuse, R5, PT ;  /* 0x000000050000720c */ /* 0x040fe20003f44070 */
[----:B------:R-:W-:Y:S01]  /*5410*/  @!P5 IMAD.MOV R25, RZ, RZ, -R25 ;  /* 0x000000ffff19d224 */ /* 0x000fe200078e0a19 */
[C---:B------:R-:W-:Y:S01]  /*5420*/  ISETP.GT.U32.AND P5, PT, R0.reuse, R20, PT ;  /* 0x000000140000720c */ /* 0x040fe20003fa4070 */
[----:B------:R-:W-:Y:S01]  /*5430*/  @!P6 IMAD.MOV R26, RZ, RZ, -R26 ;  /* 0x000000ffff1ae224 */ /* 0x000fe200078e0a1a */
[----:B------:R-:W-:Y:S02]  /*5440*/  ISETP.GT.U32.AND P6, PT, R0, R2, PT ;  /* 0x000000020000720c */ /* 0x000fe40003fc4070 */
[----:B------:R-:W-:-:S02]  /*5450*/  @!P0 IMAD.IADD R28, R28, 0x1, -R0 ;  /* 0x000000011c1c8824 */ /* 0x000fc400078e0a00 */
[----:B------:R-:W-:-:S03]  /*5460*/  @!P4 IMAD.IADD R21, R21, 0x1, -R0 ;  /* 0x000000011515c824 */ /* 0x000fc600078e0a00 */
[--C-:B------:R-:W-:Y:S01]  /*5470*/  @!P1 IMAD.IADD R22, R22, 0x1, -R0.reuse ;  /* 0x0000000116169824 */ /* 0x100fe200078e0a00 */
[----:B------:R-:W-:Y:S01]  /*5480*/  ISETP.GE.AND P1, PT, R10, RZ, PT ;  /* 0x000000ff0a00720c */ /* 0x000fe20003f26270 */
[--C-:B------:R-:W-:Y:S02]  /*5490*/  @!P2 IMAD.IADD R5, R5, 0x1, -R0.reuse ;  /* 0x000000010505a824 */ /* 0x100fe400078e0a00 */
[--C-:B------:R-:W-:Y:S01]  /*54a0*/  @!P5 IMAD.IADD R20, R20, 0x1, -R0.reuse ;  /* 0x000000011414d824 */ /* 0x100fe200078e0a00 */
[----:B------:R-:W-:Y:S01]  /*54b0*/  ISETP.GE.AND P5, PT, R9, RZ, PT ;  /* 0x000000ff0900720c */ /* 0x000fe20003fa6270 */
[----:B------:R-:W-:Y:S01]  /*54c0*/  @!P6 IMAD.IADD R2, R2, 0x1, -R0 ;  /* 0x000000010202e824 */ /* 0x000fe200078e0a00 */
[----:B------:R-:W-:-:S07]  /*54d0*/  ISETP.GE.AND P6, PT, R8, RZ, PT ;  /* 0x000000ff0800720c */ /* 0x000fce0003fc6270 */
[----:B------:R-:W-:Y:S01]  /*54e0*/  @!P1 IMAD.MOV R22, RZ, RZ, -R22 ;  /* 0x000000ffff169224 */ /* 0x000fe200078e0a16 */
[----:B------:R-:W-:-:S03]  /*54f0*/  ISETP.GE.AND P1, PT, R6, RZ, PT ;  /* 0x000000ff0600720c */ /* 0x000fc60003f26270 */
[----:B------:R-:W-:Y:S01]  /*5500*/  @!P5 IMAD.MOV R21, RZ, RZ, -R21 ;  /* 0x000000ffff15d224 */ /* 0x000fe200078e0a15 */
[----:B--2---:R-:W-:-:S05]  /*5510*/  IABS R4, R19 ;  /* 0x0000001300047213 */ /* 0x004fca0000000000 */
[----:B------:R-:W-:-:S04]  /*5520*/  IMAD.HI.U32 R11, R13, R4, RZ ;  /* 0x000000040d0b7227 */ /* 0x000fc800078e00ff */
[----:B------:R-:W-:-:S04]  /*5530*/  IMAD.MOV R11, RZ, RZ, -R11 ;  /* 0x000000ffff0b7224 */ /* 0x000fc800078e0a0b */
[----:B------:R-:W-:Y:S01]  /*5540*/  IMAD R4, R0, R11, R4 ;  /* 0x0000000b00047224 */ /* 0x000fe200078e0204 */
[----:B---3--:R-:W-:Y:S02]  /*5550*/  IABS R29, R3 ;  /* 0x00000003001d7213 */ /* 0x008fe40000000000 */
[----:B------:R-:W-:-:S03]  /*5560*/  IABS R14, R18 ;  /* 0x00000012000e7213 */ /* 0x000fc60000000000 */
[----:B0-----:R-:W-:Y:S02]  /*5570*/  IMAD.MOV.U32 R12, RZ, RZ, R29 ;  /* 0x000000ffff0c7224 */ /* 0x001fe400078e001d */
[----:B------:R-:W-:Y:S02]  /*5580*/  IMAD.MOV.U32 R29, RZ, RZ, R14 ;  /* 0x000000ffff1d7224 */ /* 0x000fe400078e000e */
[----:B------:R-:W-:-:S04]  /*5590*/  IMAD.HI.U32 R14, R13, R12, RZ ;  /* 0x0000000c0d0e7227 */ /* 0x000fc800078e00ff */
[----:B------:R-:W-:-:S04]  /*55a0*/  IMAD.HI.U32 R11, R13, R29, RZ ;  /* 0x0000001d0d0b7227 */ /* 0x000fc800078e00ff */
[----:B------:R-:W-:Y:S02]  /*55b0*/  IMAD.MOV R13, RZ, RZ, -R14 ;  /* 0x000000ffff0d7224 */ /* 0x000fe400078e0a0e */
[----:B------:R-:W2:Y:S04]  /*55c0*/  LDL.LU R14, [R1+0x22e4] ;  /* 0x0022e400010e7983 */ /* 0x000ea80000300800 */
[----:B------:R-:W-:Y:S04]  /*55d0*/  STL [R1+0x4], R24 ;  /* 0x0000041801007387 */ /* 0x000fe80000100800 */
[----:B------:R0:W-:Y:S02]  /*55e0*/  STL [R1+0x2280], R23 ;  /* 0x0022801701007387 */ /* 0x0001e40000100800 */
[----:B0-----:R-:W0:Y:S01]  /*55f0*/  S2R R23, SR_TID.X ;  /* 0x0000000000177919 */ /* 0x001e220000002100 */
[----:B------:R-:W-:-:S02]  /*5600*/  IMAD R13, R0, R13, R12 ;  /* 0x0000000d000d7224 */ /* 0x000fc400078e020c */
[----:B------:R-:W-:Y:S01]  /*5610*/  IMAD.MOV R24, RZ, RZ, -R11 ;  /* 0x000000ffff187224 */ /* 0x000fe200078e0a0b */
[C---:B------:R-:W-:Y:S02]  /*5620*/  ISETP.GT.U32.AND P0, PT, R0.reuse, R4, PT ;  /* 0x000000040000720c */ /* 0x040fe40003f04070 */
[C---:B------:R-:W-:Y:S01]  /*5630*/  ISETP.GT.U32.AND P4, PT, R0.reuse, R13, PT ;  /* 0x0000000d0000720c */ /* 0x040fe20003f84070 */
[----:B------:R-:W-:Y:S01]  /*5640*/  IMAD R29, R0, R24, R29 ;  /* 0x00000018001d7224 */ /* 0x000fe200078e021d */
[----:B------:R0:W-:Y:S01]  /*5650*/  STL [R1+0x2284], R25 ;  /* 0x0022841901007387 */ /* 0x0001e20000100800 */
[----:B------:R-:W-:-:S03]  /*5660*/  IMAD.MOV.U32 R24, RZ, RZ, R28 ;  /* 0x000000ffff187224 */ /* 0x000fc600078e001c */
[----:B------:R-:W-:Y:S01]  /*5670*/  ISETP.GT.U32.AND P2, PT, R0, R29, PT ;  /* 0x0000001d0000720c */ /* 0x000fe20003f44070 */
[----:B------:R-:W-:Y:S01]  /*5680*/  STL [R1+0x2288], R26 ;  /* 0x0022881a01007387 */ /* 0x000fe20000100800 */
[----:B------:R-:W-:-:S03]  /*5690*/  @!P3 IMAD.MOV R24, RZ, RZ, -R24 ;  /* 0x000000ffff18b224 */ /* 0x000fc600078e0a18 */
[----:B------:R-:W-:Y:S01]  /*56a0*/  STL [R1+0x228c], R27 ;  /* 0x00228c1b01007387 */ /* 0x000fe20000100800 */
[----:B------:R-:W-:-:S03]  /*56b0*/  @!P0 IMAD.IADD R4, R4, 0x1, -R0 ;  /* 0x0000000104048824 */ /* 0x000fc600078e0a00 */
[----:B------:R-:W3:Y:S01]  /*56c0*/  LDL.LU R12, [R1+0x22e0] ;  /* 0x0022e000010c7983 */ /* 0x000ee20000300800 */
[----:B------:R-:W-:-:S03]  /*56d0*/  @!P4 IMAD.IADD R13, R13, 0x1, -R0 ;  /* 0x000000010d0dc824 */ /* 0x000fc600078e0a00 */
[----:B------:R-:W2:Y:S04]  /*56e0*/  LDL.LU R11, [R1+0x22dc] ;  /* 0x0022dc00010b7983 */ /* 0x000ea80000300800 */
[----:B------:R-:W2:Y:S01]  /*56f0*/  LDL.LU R10, [R1+0x22d8] ;  /* 0x0022d800010a7983 */ /* 0x000ea20000300800 */
[----:B0-----:R-:W-:-:S03]  /*5700*/  IMAD.SHL.U32 R25, R23, 0x2, RZ ;  /* 0x0000000217197824 */ /* 0x001fc600078e00ff */
[----:B------:R-:W2:Y:S04]  /*5710*/  LDL.LU R9, [R1+0x22d4] ;  /* 0x0022d40001097983 */ /* 0x000ea80000300800 */
[----:B------:R-:W2:Y:S01]  /*5720*/  LDL.LU R8, [R1+0x22d0] ;  /* 0x0022d00001087983 */ /* 0x000ea20000300800 */
[----:B------:R-:W-:-:S03]  /*5730*/  ISETP.GE.AND P0, PT, R7, RZ, PT ;  /* 0x000000ff0700720c */ /* 0x000fc60003f06270 */
[----:B------:R0:W-:Y:S01]  /*5740*/  STL [R1+0x2290], R24 ;  /* 0x0022901801007387 */ /* 0x0001e20000100800 */
[C---:B------:R-:W-:Y:S01]  /*5750*/  ISETP.GT.U32.AND P3, PT, R0.reuse, R4, PT ;  /* 0x000000040000720c */ /* 0x040fe20003f64070 */
[----:B------:R-:W-:Y:S01]  /*5760*/  @!P2 IMAD.IADD R29, R29, 0x1, -R0 ;  /* 0x000000011d1da824 */ /* 0x000fe200078e0a00 */
[----:B------:R-:W-:Y:S01]  /*5770*/  LOP3.LUT R28, R25, 0x10, RZ, 0xc0, !PT ;  /* 0x00000010191c7812 */ /* 0x000fe200078ec0ff */
[----:B------:R-:W2:Y:S01]  /*5780*/  LDL.LU R7, [R1+0x22cc] ;  /* 0x0022cc0001077983 */ /* 0x000ea20000300800 */
[----:B------:R-:W-:Y:S02]  /*5790*/  ISETP.GT.U32.AND P4, PT, R0, R13, PT ;  /* 0x0000000d0000720c */ /* 0x000fe40003f84070 */
[----:B0-----:R-:W-:Y:S01]  /*57a0*/  LOP3.LUT R24, R23, 0x7, RZ, 0xc0, !PT ;  /* 0x0000000717187812 */ /* 0x001fe200078ec0ff */
[----:B------:R0:W-:Y:S01]  /*57b0*/  STL [R1+0x2294], R22 ;  /* 0x0022941601007387 */ /* 0x0001e20000100800 */
[----:B------:R-:W-:Y:S02]  /*57c0*/  LOP3.LUT R28, R28, 0x20, R23, 0xf8, !PT ;  /* 0x000000201c1c7812 */ /* 0x000fe400078ef817 */
[----:B------:R-:W-:-:S03]  /*57d0*/  ISETP.GT.U32.AND P2, PT, R0, R29, PT ;  /* 0x0000001d0000720c */ /* 0x000fc60003f44070 */
[----:B------:R-:W-:Y:S01]  /*57e0*/  @!P3 IMAD.IADD R4, R4, 0x1, -R0 ;  /* 0x000000010404b824 */ /* 0x000fe200078e0a00 */
[----:B------:R-:W2:Y:S01]  /*57f0*/  LDL.LU R6, [R1+0x22c8] ;  /* 0x0022c80001067983 */ /* 0x000ea20000300800 */
[----:B0-----:R-:W-:-:S05]  /*5800*/  IMAD R22, R24, 0x410, RZ ;  /* 0x0000041018167824 */ /* 0x001fca00078e02ff */
[----:B------:R-:W-:Y:S01]  /*5810*/  LOP3.LUT R28, R22, R28, RZ, 0x3c, !PT ;  /* 0x0000001c161c7212 */ /* 0x000fe200078e3cff */
[----:B------:R-:W-:Y:S01]  /*5820*/  IMAD.SHL.U32 R22, R23, 0x200, RZ ;  /* 0x0000020017167824 */ /* 0x000fe200078e00ff */
[----:B------:R-:W-:Y:S01]  /*5830*/  ISETP.GE.AND P3, PT, R19, RZ, PT ;  /* 0x000000ff1300720c */ /* 0x000fe20003f66270 */
[----:B------:R-:W-:Y:S01]  /*5840*/  @!P4 IMAD.IADD R13, R13, 0x1, -R0 ;  /* 0x000000010d0dc824 */ /* 0x000fe200078e0a00 */
[----:B------:R-:W2:Y:S01]  /*5850*/  LDL.LU R19, [R1+0x22c4] ;  /* 0x0022c40001137983 */ /* 0x000ea20000300800 */
[----:B------:R-:W-:Y:S02]  /*5860*/  ISETP.GE.AND P4, PT, R3, RZ, PT ;  /* 0x000000ff0300720c */ /* 0x000fe40003f86270 */
[----:B------:R-:W-:Y:S01]  /*5870*/  LOP3.LUT R28, R28, 0x2000, R22, 0xf8, !PT ;  /* 0x000020001c1c7812 */ /* 0x000fe200078ef816 */
[----:B------:R-:W2:Y:S01]  /*5880*/  LDL.LU R3, [R1+0x22c0] ;  /* 0x0022c00001037983 */ /* 0x000ea20000300800 */
[----:B------:R-:W-:Y:S01]  /*5890*/  @!P2 IMAD.IADD R29, R29, 0x1, -R0 ;  /* 0x000000011d1da824 */ /* 0x000fe200078e0a00 */
[----:B------:R-:W-:-:S02]  /*58a0*/  ISETP.GE.AND P2, PT, R18, RZ, PT ;  /* 0x000000ff1200720c */ /* 0x000fc40003f46270 */
[----:B------:R0:W-:Y:S04]  /*58b0*/  STL [R1+0x2200], R28 ;  /* 0x0022001c01007387 */ /* 0x0001e80000100800 */
[----:B------:R-:W-:Y:S04]  /*58c0*/  STL [R1+0x2298], R21 ;  /* 0x0022981501007387 */ /* 0x000fe80000100800 */
[----:B------:R-:W3:Y:S01]  /*58d0*/  LDL.LU R18, [R1+0x22bc] ;  /* 0x0022bc0001127983 */ /* 0x000ee20000300800 */
[----:B------:R-:W-:Y:S02]  /*58e0*/  IMAD R24, R24, 0x90, RZ ;  /* 0x0000009018187824 */ /* 0x000fe400078e02ff */
[----:B------:R-:W-:-:S03]  /*58f0*/  @!P6 IMAD.MOV R20, RZ, RZ, -R20 ;  /* 0x000000ffff14e224 */ /* 0x000fc600078e0a14 */
[----:B------:R-:W-:Y:S02]  /*5900*/  LOP3.LUT R24, R24, 0x30, R25, 0x78, !PT ;  /* 0x0000003018187812 */ /* 0x000fe400078e7819 */
[----:B------:R-:W-:Y:S04]  /*5910*/  STL [R1+0x229c], R20 ;  /* 0x00229c1401007387 */ /* 0x000fe80000100800 */
[----:B0-----:R-:W4:Y:S04]  /*5920*/  LDL.LU R28, [R1+0x5c] ;  /* 0x00005c00011c7983 */ /* 0x001f280000300800 */
[----:B------:R-:W4:Y:S04]  /*5930*/  LDL.LU R22, [R1+0xbc] ;  /* 0x0000bc0001167983 */ /* 0x000f280000300800 */
[----:B------:R-:W4:Y:S04]  /*5940*/  LDL.LU R24, [R1+0xc8] ;  /* 0x0000c80001187983 */ /* 0x000f280000300800 */
[----:B------:R-:W4:Y:S04]  /*5950*/  LDL.LU R27, [R1+0xc4] ;  /* 0x0000c400011b7983 */ /* 0x000f280000300800 */
[----:B------:R-:W4:Y:S04]  /*5960*/  LDL.LU R26, [R1+0xc0] ;  /* 0x0000c000011a7983 */ /* 0x000f280000300800 */
[----:B------:R-:W4:Y:S01]  /*5970*/  LDL.LU R25, [R1+0x70] ;  /* 0x0000700001197983 */ /* 0x000f220000300800 */
[----:B------:R-:W-:-:S05]  /*5980*/  LOP3.LUT R23, R23, 0x3f, RZ, 0xc0, !PT ;  /* 0x0000003f17177812 */ /* 0x000fca00078ec0ff */
[----:B------:R-:W-:Y:S02]  /*5990*/  IMAD R0, R23, UR6, RZ ;  /* 0x0000000617007c24 */ /* 0x000fe4000f8e02ff */
[----:B------:R-:W4:Y:S01]  /*59a0*/  LDL.LU R23, [R1+0x74] ;  /* 0x0000740001177983 */ /* 0x000f220000300800 */
[----:B------:R-:W-:Y:S02]  /*59b0*/  @!P0 IMAD.MOV R5, RZ, RZ, -R5 ;  /* 0x000000ffff058224 */ /* 0x000fe400078e0a05 */
[----:B------:R-:W-:Y:S01]  /*59c0*/  LEA R0, P6, R0, UR14, 0x1 ;  /* 0x0000000e00007c11 */ /* 0x000fe2000f8c08ff */
[----:B------:R-:W-:Y:S02]  /*59d0*/  @!P1 IMAD.MOV R2, RZ, RZ, -R2 ;  /* 0x000000ffff029224 */ /* 0x000fe400078e0a02 */
[----:B------:R-:W-:Y:S02]  /*59e0*/  @!P3 IMAD.MOV R4, RZ, RZ, -R4 ;  /* 0x000000ffff04b224 */ /* 0x000fe400078e0a04 */
[----:B------:R-:W-:Y:S01]  /*59f0*/  @!P4 IMAD.MOV R13, RZ, RZ, -R13 ;  /* 0x000000ffff0dc224 */ /* 0x000fe200078e0a0d */
[----:B------:R-:W-:Y:S01]  /*5a00*/  STL [R1+0x2260], R0 ;  /* 0x0022600001007387 */ /* 0x000fe20000100800 */
[----:B------:R-:W-:-:S03]  /*5a10*/  @!P2 IMAD.MOV R29, RZ, RZ, -R29 ;  /* 0x000000ffff1da224 */ /* 0x000fc600078e0a1d */
[----:B------:R-:W-:Y:S04]  /*5a20*/  STL [R1+0x22a0], R5 ;  /* 0x0022a00501007387 */ /* 0x000fe80000100800 */
[----:B------:R-:W-:Y:S04]  /*5a30*/  STL [R1+0x22a4], R2 ;  /* 0x0022a40201007387 */ /* 0x000fe80000100800 */
[----:B------:R0:W-:Y:S04]  /*5a40*/  STL [R1+0x22a8], R4 ;  /* 0x0022a80401007387 */ /* 0x0001e80000100800 */
[----:B------:R-:W-:Y:S04]  /*5a50*/  STL [R1+0x22ac], R13 ;  /* 0x0022ac0d01007387 */ /* 0x000fe80000100800 */
[----:B------:R-:W-:Y:S01]  /*5a60*/  STL [R1+0x22b0], R29 ;  /* 0x0022b01d01007387 */ /* 0x000fe20000100800 */
[----:B--2---:R-:W-:-:S02]  /*5a70*/  ISETP.NE.AND P5, PT, R3, RZ, PT ;  /* 0x000000ff0300720c */ /* 0x004fc40003fa5270 */
[----:B------:R-:W-:-:S04]  /*5a80*/  LOP3.LUT R3, RZ, R3, RZ, 0x33, !PT ;  /* 0x00000003ff037212 */ /* 0x000fc800078e33ff */
[C---:B0-----:R-:W-:Y:S02]  /*5a90*/  SEL R4, R3.reuse, R19, !P5 ;  /* 0x0000001303047207 */ /* 0x041fe40006800000 */
[C---:B------:R-:W-:Y:S02]  /*5aa0*/  SEL R2, R3.reuse, R6, !P5 ;  /* 0x0000000603027207 */ /* 0x040fe40006800000 */
[----:B---3--:R-:W-:-:S05]  /*5ab0*/  SEL R0, R3, R18, !P5 ;  /* 0x0000001203007207 */ /* 0x008fca0006800000 */
[----:B------:R0:W-:Y:S04]  /*5ac0*/  STL [R1+0x44], R0 ;  /* 0x0000440001007387 */ /* 0x0001e80000100800 */
[----:B------:R1:W-:Y:S01]  /*5ad0*/  STL [R1+0x40], R4 ;  /* 0x0000400401007387 */ /* 0x0003e20000100800 */
[----:B0-----:R-:W-:-:S03]  /*5ae0*/  SEL R0, R3, R7, !P5 ;  /* 0x0000000703007207 */ /* 0x001fc60006800000 */
[----:B------:R0:W-:Y:S01]  /*5af0*/  STL [R1+0x34], R2 ;  /* 0x0000340201007387 */ /* 0x0001e20000100800 */
[----:B-1----:R-:W-:-:S03]  /*5b00*/  SEL R4, R3, R8, !P5 ;  /* 0x0000000803047207 */ /* 0x002fc60006800000 */
[----:B------:R1:W-:Y:S01]  /*5b10*/  STL [R1+0x30], R0 ;  /* 0x0000300001007387 */ /* 0x0003e20000100800 */
[----:B0-----:R-:W-:-:S03]  /*5b20*/  SEL R2, R3, R9, !P5 ;  /* 0x0000000903027207 */ /* 0x001fc60006800000 */
[----:B------:R0:W-:Y:S01]  /*5b30*/  STL [R1+0x2c], R4 ;  /* 0x00002c0401007387 */ /* 0x0001e20000100800 */
[----:B-1----:R-:W-:-:S03]  /*5b40*/  SEL R0, R3, R10, !P5 ;  /* 0x0000000a03007207 */ /* 0x002fc60006800000 */
[----:B------:R1:W-:Y:S04]  /*5b50*/  STL [R1+0x28], R2 ;  /* 0x0000280201007387 */ /* 0x0003e80000100800 */
[----:B------:R2:W-:Y:S01]  /*5b60*/  STL [R1+0x24], R0 ;  /* 0x0000240001007387 */ /* 0x0005e20000100800 */
[C---:B0-----:R-:W-:Y:S02]  /*5b70*/  SEL R4, R3.reuse, R11, !P5 ;  /* 0x0000000b03047207 */ /* 0x041fe40006800000 */
[----:B-1----:R-:W-:-:S03]  /*5b80*/  SEL R2, R3, R12, !P5 ;  /* 0x0000000c03027207 */ /* 0x002fc60006800000 */
[----:B------:R0:W-:Y:S01]  /*5b90*/  STL [R1+0x18], R4 ;  /* 0x0000180401007387 */ /* 0x0001e20000100800 */
[----:B--2---:R-:W-:-:S03]  /*5ba0*/  SEL R0, R3, R14, !P5 ;  /* 0x0000000e03007207 */ /* 0x004fc60006800000 */
[----:B------:R1:W-:Y:S01]  /*5bb0*/  STL [R1+0x14], R2 ;  /* 0x0000140201007387 */ /* 0x0003e20000100800 */
[----:B----4-:R-:W-:-:S03]  /*5bc0*/  SEL R6, R3, R28, !P5 ;  /* 0x0000001c03067207 */ /* 0x010fc60006800000 */
[----:B------:R2:W-:Y:S01]  /*5bd0*/  STL [R1+0x10], R0 ;  /* 0x0000100001007387 */ /* 0x0005e20000100800 */
[C---:B0-----:R-:W-:Y:S02]  /*5be0*/  SEL R4, R3.reuse, R15, !P5 ;  /* 0x0000000f03047207 */ /* 0x041fe40006800000 */
[----:B-1----:R-:W-:-:S03]  /*5bf0*/  SEL R2, R3, R16, !P5 ;  /* 0x0000001003027207 */ /* 0x002fc60006800000 */
[----:B------:R-:W-:Y:S01]  /*5c00*/  STL [R1+0xc], R4 ;  /* 0x00000c0401007387 */ /* 0x000fe20000100800 */
[C---:B------:R-:W-:Y:S02]  /*5c10*/  SEL R7, R3.reuse, R22, !P5 ;  /* 0x0000001603077207 */ /* 0x040fe40006800000 */
[C---:B--2---:R-:W-:Y:S01]  /*5c20*/  SEL R0, R3.reuse, R17, !P5 ;  /* 0x0000001103007207 */ /* 0x044fe20006800000 */
[----:B------:R-:W-:Y:S01]  /*5c30*/  STL [R1+0x8], R2 ;  /* 0x0000080201007387 */ /* 0x000fe20000100800 */
[C---:B------:R-:W-:Y:S02]  /*5c40*/  SEL R8, R3.reuse, R24, !P5 ;  /* 0x0000001803087207 */ /* 0x040fe40006800000 */
[C---:B------:R-:W-:Y:S01]  /*5c50*/  SEL R9, R3.reuse, R27, !P5 ;  /* 0x0000001b03097207 */ /* 0x040fe20006800000 */
[----:B------:R-:W-:Y:S01]  /*5c60*/  STL [R1+0x2264], R6 ;  /* 0x0022640601007387 */ /* 0x000fe20000100800 */
[C---:B------:R-:W-:Y:S02]  /*5c70*/  SEL R10, R3.reuse, R26, !P5 ;  /* 0x0000001a030a7207 */ /* 0x040fe40006800000 */
[C---:B------:R-:W-:Y:S01]  /*5c80*/  SEL R11, R3.reuse, R25, !P5 ;  /* 0x00000019030b7207 */ /* 0x040fe20006800000 */
[----:B------:R0:W-:Y:S04]  /*5c90*/  STL [R1], R0 ;  /* 0x0000000001007387 */ /* 0x0001e80000100800 */
[----:B------:R-:W-:Y:S04]  /*5ca0*/  STL [R1+0x2268], R7 ;  /* 0x0022680701007387 */ /* 0x000fe80000100800 */
[----:B------:R-:W-:Y:S04]  /*5cb0*/  STL [R1+0x226c], R8 ;  /* 0x00226c0801007387 */ /* 0x000fe80000100800 */
[----:B------:R-:W-:Y:S04]  /*5cc0*/  STL [R1+0x2270], R9 ;  /* 0x0022700901007387 */ /* 0x000fe80000100800 */
[----:B------:R-:W-:Y:S04]  /*5cd0*/  STL [R1+0x2274], R10 ;  /* 0x0022740a01007387 */ /* 0x000fe80000100800 */
[----:B------:R-:W-:Y:S04]  /*5ce0*/  STL [R1+0x2278], R11 ;  /* 0x0022780b01007387 */ /* 0x000fe80000100800 */
[----:B------:R-:W2:Y:S04]  /*5cf0*/  LDL.LU R14, [R1+0xac] ;  /* 0x0000ac00010e7983 */ /* 0x000ea80000300800 */
[----:B------:R-:W3:Y:S01]  /*5d00*/  LDL.LU R15, [R1+0xb4] ;  /* 0x0000b400010f7983 */ /* 0x000ee20000300800 */
[----:B------:R-:W-:-:S03]  /*5d10*/  SEL R12, R3, R23, !P5 ;  /* 0x00000017030c7207 */ /* 0x000fc60006800000 */
[----:B------:R-:W4:Y:S04]  /*5d20*/  LDL.LU R16, [R1+0xb8] ;  /* 0x0000b80001107983 */ /* 0x000f280000300800 */
[----:B------:R-:W2:Y:S04]  /*5d30*/  LDL.LU R19, [R1+0xb0] ;  /* 0x0000b00001137983 */ /* 0x000ea80000300800 */
[----:B------:R-:W2:Y:S04]  /*5d40*/  LDL.LU R18, [R1+0x9c] ;  /* 0x00009c0001127983 */ /* 0x000ea80000300800 */
[----:B0-----:R-:W2:Y:S04]  /*5d50*/  LDL.LU R0, [R1+0xa4] ;  /* 0x0000a40001007983 */ /* 0x001ea80000300800 */
[----:B------:R-:W2:Y:S04]  /*5d60*/  LDL.LU R23, [R1+0xa8] ;  /* 0x0000a80001177983 */ /* 0x000ea80000300800 */
[----:B------:R-:W2:Y:S04]  /*5d70*/  LDL.LU R29, [R1+0x94] ;  /* 0x00009400011d7983 */ /* 0x000ea80000300800 */
[----:B--2---:R0:W-:Y:S04]  /*5d80*/  STL [R1+0x22b4], R29 ;  /* 0x0022b41d01007387 */ /* 0x0041e80000100800 */
[----:B0-----:R-:W2:Y:S01]  /*5d90*/  LDL.LU R29, [R1+0x98] ;  /* 0x00009800011d7983 */ /* 0x001ea20000300800 */
[----:B------:R-:W-:-:S03]  /*5da0*/  SEL R17, R3, R19, !P5 ;  /* 0x0000001303117207 */ /* 0x000fc60006800000 */
[----:B--2---:R0:W-:Y:S04]  /*5db0*/  STL [R1+0x22b8], R29 ;  /* 0x0022b81d01007387 */ /* 0x0041e80000100800 */
[----:B0-----:R-:W2:Y:S04]  /*5dc0*/  LDL.LU R29, [R1+0xa0] ;  /* 0x0000a000011d7983 */ /* 0x001ea80000300800 */
[----:B------:R-:W3:Y:S04]  /*5dd0*/  LDL.LU R13, [R1+0x90] ;  /* 0x00009000010d7983 */ /* 0x000ee80000300800 */
        /* <DEDUP_REMOVED lines=10> */
[----:B------:R-:W3:Y:S01]  /*5e80*/  LDL.LU R25, [R1+0x58] ;  /* 0x0000580001197983 */ /* 0x000ee20000300800 */
[----:B------:R-:W-:-:S03]  /*5e90*/  SEL R19, R3, R0, !P5 ;  /* 0x0000000003137207 */ /* 0x000fc60006800000 */
[----:B------:R-:W3:Y:S01]  /*5ea0*/  LDL.LU R11, [R1+0x50] ;  /* 0x00005000010b7983 */ /* 0x000ee20000300800 */
[----:B------:R-:W-:-:S03]  /*5eb0*/  SEL R0, R3, R23, !P5 ;  /* 0x0000001703007207 */ /* 0x000fc60006800000 */
[----:B------:R-:W3:Y:S04]  /*5ec0*/  LDL.LU R10, [R1+0x4c] ;  /* 0x00004c00010a7983 */ /* 0x000ee80000300800 */
[----:B------:R-:W3:Y:S04]  /*5ed0*/  LDL.LU R9, [R1+0x48] ;  /* 0x0000480001097983 */ /* 0x000ee80000300800 */
[----:B------:R-:W3:Y:S04]  /*5ee0*/  LDL.LU R8, [R1+0x3c] ;  /* 0x00003c0001087983 */ /* 0x000ee80000300800 */
[----:B------:R-:W3:Y:S04]  /*5ef0*/  LDL.LU R7, [R1+0x38] ;  /* 0x0000380001077983 */ /* 0x000ee80000300800 */
[----:B------:R-:W3:Y:S04]  /*5f00*/  LDL.LU R6, [R1+0x20] ;  /* 0x0000200001067983 */ /* 0x000ee80000300800 */
[----:B------:R0:W-:Y:S04]  /*5f10*/  STL [R1+0x227c], R12 ;  /* 0x00227c0c01007387 */ /* 0x0001e80000100800 */
[----:B0-----:R-:W3:Y:S04]  /*5f20*/  LDL.LU R12, [R1+0x54] ;  /* 0x00005400010c7983 */ /* 0x001ee80000300800 */
[----:B------:R-:W3:Y:S04]  /*5f30*/  LDL.LU R23, [R1+0x1c] ;  /* 0x00001c0001177983 */ /* 0x000ee80000300800 */
[----:B------:R0:W-:Y:S04]  /*5f40*/  STL [R1+0x100], R0 ;  /* 0x0001000001007387 */ /* 0x0001e80000100800 */
[----:B0-----:R-:W3:Y:S01]  /*5f50*/  LDL.LU R0, [R1+0x4] ;  /* 0x0000040001007983 */ /* 0x001ee20000300800 */
[----:B--2---:R-:W-:-:S05]  /*5f60*/  SEL R29, R3, R29, !P5 ;  /* 0x0000001d031d7207 */ /* 0x004fca0006800000 */
[----:B------:R0:W-:Y:S04]  /*5f70*/  STL [R1+0xfc], R29 ;  /* 0x0000fc1d01007387 */ /* 0x0001e80000100800 */
[----:B0-----:R-:W2:Y:S02]  /*5f80*/  LDL.LU R29, [R1+0x22b8] ;  /* 0x0022b800011d7983 */ /* 0x001ea40000300800 */
[----:B--2---:R-:W-:-:S05]  /*5f90*/  SEL R29, R3, R29, !P5 ;  /* 0x0000001d031d7207 */ /* 0x004fca0006800000 */
[----:B------:R0:W-:Y:S04]  /*5fa0*/  STL [R1+0xf8], R29 ;  /* 0x0000f81d01007387 */ /* 0x0001e80000100800 */
[----:B0-----:R-:W2:Y:S01]  /*5fb0*/  LDL.LU R29, [R1+0x22b4] ;  /* 0x0022b400011d7983 */ /* 0x001ea20000300800 */
[C---:B---3--:R-:W-:Y:S02]  /*5fc0*/  SEL R13, R3.reuse, R13, !P5 ;  /* 0x0000000d030d7207 */ /* 0x048fe40006800000 */
[C---:B------:R-:W-:Y:S02]  /*5fd0*/  SEL R4, R3.reuse, R4, !P5 ;  /* 0x0000000403047207 */ /* 0x040fe40006800000 */
[C---:B------:R-:W-:Y:S02]  /*5fe0*/  SEL R2, R3.reuse, R2, !P5 ;  /* 0x0000000203027207 */ /* 0x040fe40006800000 */
[----:B------:R-:W-:-:S02]  /*5ff0*/  SEL R5, R3, R5, !P5 ;  /* 0x0000000503057207 */ /* 0x000fc40006800000 */
[C---:B------:R-:W-:Y:S02]  /*6000*/  SEL R20, R3.reuse, R20, !P5 ;  /* 0x0000001403147207 */ /* 0x040fe40006800000 */
[C---:B------:R-:W-:Y:S02]  /*6010*/  SEL R21, R3.reuse, R21, !P5 ;  /* 0x0000001503157207 */ /* 0x040fe40006800000 */
[C---:B------:R-:W-:Y:S02]  /*6020*/  SEL R22, R3.reuse, R22, !P5 ;  /* 0x0000001603167207 */ /* 0x040fe40006800000 */
        /* <DEDUP_REMOVED lines=12> */
[----:B--2---:R-:W-:-:S05]  /*60f0*/  SEL R29, R3, R29, !P5 ;  /* 0x0000001d031d7207 */ /* 0x004fca0006800000 */
[----:B------:R0:W-:Y:S04]  /*6100*/  STL [R1+0xf4], R29 ;  /* 0x0000f41d01007387 */ /* 0x0001e80000100800 */
[----:B0-----:R-:W2:Y:S04]  /*6110*/  LDL.LU R29, [R1+0x22b0] ;  /* 0x0022b000011d7983 */ /* 0x001ea80000300800 */
[----:B------:R0:W-:Y:S04]  /*6120*/  STL [R1+0xf0], R13 ;  /* 0x0000f00d01007387 */ /* 0x0001e80000100800 */
[----:B0-----:R-:W3:Y:S04]  /*6130*/  LDL.LU R13, [R1+0x22ac] ;  /* 0x0022ac00010d7983 */ /* 0x001ee80000300800 */
        /* <DEDUP_REMOVED lines=21> */
[----:B------:R1:W-:Y:S04]  /*6290*/  STL [R1+0xbc], R11 ;  /* 0x0000bc0b01007387 */ /* 0x0003e80000100800 */
[----:B------:R0:W-:Y:S04]  /*62a0*/  STL [R1+0xb8], R10 ;  /* 0x0000b80a01007387 */ /* 0x0001e80000100800 */
[----:B------:R1:W-:Y:S04]  /*62b0*/  STL [R1+0xb4], R9 ;  /* 0x0000b40901007387 */ /* 0x0003e80000100800 */
[----:B------:R1:W-:Y:S04]  /*62c0*/  STL [R1+0xb0], R8 ;  /* 0x0000b00801007387 */ /* 0x0003e80000100800 */
[----:B0-----:R-:W3:Y:S04]  /*62d0*/  LDL.LU R12, [R1+0x44] ;  /* 0x00004400010c7983 */ /* 0x001ee80000300800 */
[----:B------:R0:W-:Y:S04]  /*62e0*/  STL [R1+0xac], R7 ;  /* 0x0000ac0701007387 */ /* 0x0001e80000100800 */
[----:B-1----:R-:W3:Y:S04]  /*62f0*/  LDL.LU R11, [R1+0x40] ;  /* 0x00004000010b7983 */ /* 0x002ee80000300800 */
[----:B------:R1:W-:Y:S04]  /*6300*/  STL [R1+0xa8], R6 ;  /* 0x0000a80601007387 */ /* 0x0003e80000100800 */
[----:B------:R-:W3:Y:S04]  /*6310*/  LDL.LU R10, [R1+0x34] ;  /* 0x00003400010a7983 */ /* 0x000ee80000300800 */
[----:B------:R-:W3:Y:S04]  /*6320*/  LDL.LU R9, [R1+0x30] ;  /* 0x0000300001097983 */ /* 0x000ee80000300800 */
[----:B------:R-:W3:Y:S04]  /*6330*/  LDL.LU R8, [R1+0x2c] ;  /* 0x00002c0001087983 */ /* 0x000ee80000300800 */
[----:B0-----:R-:W3:Y:S04]  /*6340*/  LDL.LU R7, [R1+0x28] ;  /* 0x0000280001077983 */ /* 0x001ee80000300800 */
[----:B-1----:R-:W3:Y:S04]  /*6350*/  LDL.LU R6, [R1+0x24] ;  /* 0x0000240001067983 */ /* 0x002ee80000300800 */
[----:B------:R0:W-:Y:S04]  /*6360*/  STL [R1+0xa4], R23 ;  /* 0x0000a41701007387 */ /* 0x0001e80000100800 */
[----:B0-----:R-:W3:Y:S01]  /*6370*/  LDL.LU R23, [R1+0x2280] ;  /* 0x0022800001177983 */ /* 0x001ee20000300800 */
[----:B------:R-:W-:-:S05]  /*6380*/  SEL R0, R3, R0, !P5 ;  /* 0x0000000003007207 */ /* 0x000fca0006800000 */
[----:B------:R0:W-:Y:S01]  /*6390*/  STL [R1+0xa0], R0 ;  /* 0x0000a00001007387 */ /* 0x0001e20000100800 */
[C---:B------:R-:W-:Y:S02]  /*63a0*/  SEL R14, R3.reuse, R14, !P5 ;  /* 0x0000000e030e7207 */ /* 0x040fe40006800000 */
[C---:B------:R-:W-:Y:S02]  /*63b0*/  SEL R15, R3.reuse, R15, !P5 ;  /* 0x0000000f030f7207 */ /* 0x040fe40006800000 */
[C---:B----4-:R-:W-:Y:S02]  /*63c0*/  SEL R16, R3.reuse, R16, !P5 ;  /* 0x0000001003107207 */ /* 0x050fe40006800000 */
[C---:B------:R-:W-:Y:S02]  /*63d0*/  SEL R18, R3.reuse, R18, !P5 ;  /* 0x0000001203127207 */ /* 0x040fe40006800000 */
[C---:B------:R-:W-:Y:S02]  /*63e0*/  SEL R28, R3.reuse, R28, !P5 ;  /* 0x0000001c031c7207 */ /* 0x040fe40006800000 */
[----:B--2---:R-:W-:Y:S01]  /*63f0*/  SEL R29, R3, R29, !P5 ;  /* 0x0000001d031d7207 */ /* 0x004fe20006800000 */
[----:B---3--:R-:W-:-:S02]  /*6400*/  IMAD R12, R12, UR10, RZ ;  /* 0x0000000a0c0c7c24 */ /* 0x008fc4000f8e02ff */
[----:B------:R-:W-:Y:S01]  /*6410*/  IMAD R11, R11, UR10, RZ ;  /* 0x0000000a0b0b7c24 */ /* 0x000fe2000f8e02ff */
[C---:B0-----:R-:W-:Y:S02]  /*6420*/  SEL R0, R3.reuse, R23, !P5 ;  /* 0x0000001703007207 */ /* 0x041fe40006800000 */
[C---:B------:R-:W-:Y:S02]  /*6430*/  SEL R23, R3.reuse, R25, !P5 ;  /* 0x0000001903177207 */ /* 0x040fe40006800000 */
[C---:B------:R-:W-:Y:S02]  /*6440*/  SEL R25, R3.reuse, R27, !P5 ;  /* 0x0000001b03197207 */ /* 0x040fe40006800000 */
[----:B------:R-:W0:Y:S01]  /*6450*/  S2R R27, SR_TID.X ;  /* 0x00000000001b7919 */ /* 0x000e220000002100 */
[----:B------:R1:W-:Y:S04]  /*6460*/  STL [R1+0x9c], R0 ;  /* 0x00009c0001007387 */ /* 0x0003e80000100800 */
[----:B------:R2:W-:Y:S01]  /*6470*/  STL [R1+0x98], R23 ;  /* 0x0000981701007387 */ /* 0x0005e20000100800 */
[----:B-1----:R-:W-:-:S02]  /*6480*/  SEL R0, R3, R26, !P5 ;  /* 0x0000001a03007207 */ /* 0x002fc40006800000 */
[----:B--2---:R-:W-:-:S03]  /*6490*/  SEL R23, R3, R24, !P5 ;  /* 0x0000001803177207 */ /* 0x004fc60006800000 */
[----:B------:R1:W-:Y:S01]  /*64a0*/  STL [R1+0x94], R0 ;  /* 0x0000940001007387 */ /* 0x0003e20000100800 */
[----:B------:R-:W-:-:S03]  /*64b0*/  SEL R24, R3, R5, !P5 ;  /* 0x0000000503187207 */ /* 0x000fc60006800000 */
[----:B------:R2:W-:Y:S01]  /*64c0*/  STL [R1+0x90], R25 ;  /* 0x0000901901007387 */ /* 0x0005e20000100800 */
[----:B------:R-:W-:-:S03]  /*64d0*/  SEL R26, R3, R4, !P5 ;  /* 0x00000004031a7207 */ /* 0x000fc60006800000 */
[----:B------:R3:W-:Y:S01]  /*64e0*/  STL [R1+0x8c], R23 ;  /* 0x00008c1701007387 */ /* 0x0007e20000100800 */
[C---:B-1----:R-:W-:Y:S02]  /*64f0*/  SEL R0, R3.reuse, R22, !P5 ;  /* 0x0000001603007207 */ /* 0x042fe40006800000 */
[C---:B------:R-:W-:Y:S02]  /*6500*/  SEL R22, R3.reuse, R21, !P5 ;  /* 0x0000001503167207 */ /* 0x040fe40006800000 */
[----:B------:R-:W4:Y:S01]  /*6510*/  LDL.LU R21, [R1+0xc] ;  /* 0x00000c0001157983 */ /* 0x000f220000300800 */
[C---:B--2---:R-:W-:Y:S02]  /*6520*/  SEL R25, R3.reuse, R2, !P5 ;  /* 0x0000000203197207 */ /* 0x044fe40006800000 */
[----:B---3--:R-:W-:Y:S02]  /*6530*/  SEL R23, R3, R20, !P5 ;  /* 0x0000001403177207 */ /* 0x008fe40006800000 */
[----:B------:R-:W2:Y:S01]  /*6540*/  LDL.LU R20, [R1] ;  /* 0x0000000001147983 */ /* 0x000ea20000300800 */
[----:B0-----:R-:W-:-:S02]  /*6550*/  LOP3.LUT R2, R27, 0x3f, RZ, 0xc0, !PT ;  /* 0x0000003f1b027812 */ /* 0x001fc400078ec0ff */
[----:B------:R-:W-:Y:S01]  /*6560*/  SEL R27, R3, R13, !P5 ;  /* 0x0000000d031b7207 */ /* 0x000fe20006800000 */
[----:B------:R-:W3:Y:S01]  /*6570*/  LDL.LU R5, [R1+0x8] ;  /* 0x0000080001057983 */ /* 0x000ee20000300800 */
[----:B------:R-:W-:-:S03]  /*6580*/  IMAD R10, R10, UR10, RZ ;  /* 0x0000000a0a0a7c24 */ /* 0x000fc6000f8e02ff */
[----:B------:R-:W2:Y:S01]  /*6590*/  LDL.LU R4, [R1+0x10] ;  /* 0x0000100001047983 */ /* 0x000ea20000300800 */
[----:B------:R-:W-:-:S03]  /*65a0*/  IMAD R9, R9, UR10, RZ ;  /* 0x0000000a09097c24 */ /* 0x000fc6000f8e02ff */
[----:B------:R-:W4:Y:S04]  /*65b0*/  LDL.LU R13, [R1+0x14] ;  /* 0x00001400010d7983 */ /* 0x000f280000300800 */
[----:B------:R-:W4:Y:S01]  /*65c0*/  LDL.LU R3, [R1+0x18] ;  /* 0x0000180001037983 */ /* 0x000f220000300800 */
[----:B------:R-:W-:-:S03]  /*65d0*/  IMAD R8, R8, UR10, RZ ;  /* 0x0000000a08087c24 */ /* 0x000fc6000f8e02ff */
[----:B------:R0:W-:Y:S01]  /*65e0*/  STL [R1+0x110], R12 ;  /* 0x0001100c01007387 */ /* 0x0001e20000100800 */
[----:B------:R-:W-:Y:S02]  /*65f0*/  IMAD R7, R7, UR10, RZ ;  /* 0x0000000a07077c24 */ /* 0x000fe4000f8e02ff */
[----:B------:R-:W-:Y:S01]  /*6600*/  IMAD R6, R6, UR10, RZ ;  /* 0x0000000a06067c24 */ /* 0x000fe2000f8e02ff */
[----:B0-----:R-:W4:Y:S04]  /*6610*/  LDL.LU R12, [R1+0x227c] ;  /* 0x00227c00010c7983 */ /* 0x001f280000300800 */
[----:B------:R0:W-:Y:S04]  /*6620*/  STL [R1+0x10c], R11 ;  /* 0x00010c0b01007387 */ /* 0x0001e80000100800 */
        /* <DEDUP_REMOVED lines=10> */
[----:B0-----:R-:W4:Y:S01]  /*66d0*/  LDL.LU R6, [R1+0x2264] ;  /* 0x0022640001067983 */ /* 0x001f220000300800 */
[----:B---3--:R-:W-:-:S02]  /*66e0*/  IMAD R5, R5, UR10, RZ ;  /* 0x0000000a05057c24 */ /* 0x008fc4000f8e02ff */
[----:B--2---:R-:W-:Y:S02]  /*66f0*/  IMAD R4, R4, UR10, RZ ;  /* 0x0000000a04047c24 */ /* 0x004fe4000f8e02ff */
[----:B----4-:R-:W-:Y:S02]  /*6700*/  IMAD R13, R13, UR10, RZ ;  /* 0x0000000a0d0d7c24 */ /* 0x010fe4000f8e02ff */
[----:B------:R-:W-:-:S05]  /*6710*/  IMAD R3, R3, UR10, RZ ;  /* 0x0000000a03037c24 */ /* 0x000fca000f8e02ff */
[----:B------:R0:W-:Y:S04]  /*6720*/  STL [R1+0x78], R3 ;  /* 0x0000780301007387 */ /* 0x0001e80000100800 */
[----:B------:R-:W-:Y:S01]  /*6730*/  STL [R1+0x74], R13 ;  /* 0x0000740d01007387 */ /* 0x000fe20000100800 */
[----:B0-----:R-:W-:-:S03]  /*6740*/  IMAD R3, R21, UR10, RZ ;  /* 0x0000000a15037c24 */ /* 0x001fc6000f8e02ff */
[----:B------:R-:W2:Y:S04]  /*6750*/  LDL.LU R21, [R1+0xf4] ;  /* 0x0000f40001157983 */ /* 0x000ea80000300800 */
[----:B------:R0:W-:Y:S04]  /*6760*/  STL [R1+0x70], R4 ;  /* 0x0000700401007387 */ /* 0x0001e80000100800 */
[----:B------:R-:W-:Y:S01]  /*6770*/  STL [R1+0x6c], R3 ;  /* 0x00006c0301007387 */ /* 0x000fe20000100800 */
[----:B0-----:R-:W-:-:S03]  /*6780*/  IMAD R4, R20, UR10, RZ ;  /* 0x0000000a14047c24 */ /* 0x001fc6000f8e02ff */
[----:B------:R0:W-:Y:S02]  /*6790*/  STL [R1+0x68], R5 ;  /* 0x0000680501007387 */ /* 0x0001e40000100800 */
[----:B0-----:R-:W-:Y:S02]  /*67a0*/  IMAD R5, R10, UR10, RZ ;  /* 0x0000000a0a057c24 */ /* 0x001fe4000f8e02ff */
[----:B------:R-:W-:Y:S02]  /*67b0*/  IMAD R3, R6, UR10, RZ ;  /* 0x0000000a06037c24 */ /* 0x000fe4000f8e02ff */
[----:B------:R-:W3:Y:S04]  /*67c0*/  LDL.LU R6, [R1+0xfc] ;  /* 0x0000fc0001067983 */ /* 0x000ee80000300800 */
[----:B------:R0:W-:Y:S04]  /*67d0*/  STL [R1+0x64], R4 ;  /* 0x0000640401007387 */ /* 0x0001e80000100800 */
[----:B------:R1:W-:Y:S01]  /*67e0*/  STL [R1+0x60], R3 ;  /* 0x0000600301007387 */ /* 0x0003e20000100800 */
[----:B0-----:R-:W-:-:S03]  /*67f0*/  IMAD R4, R7, UR10, RZ ;  /* 0x0000000a07047c24 */ /* 0x001fc6000f8e02ff */
[----:B------:R-:W4:Y:S01]  /*6800*/  LDL.LU R7, [R1+0xf8] ;  /* 0x0000f80001077983 */ /* 0x000f220000300800 */
[----:B-1----:R-:W-:-:S03]  /*6810*/  IMAD R3, R8, UR10, RZ ;  /* 0x0000000a08037c24 */ /* 0x002fc6000f8e02ff */
[----:B------:R0:W-:Y:S04]  /*6820*/  STL [R1+0x5c], R4 ;  /* 0x00005c0401007387 */ /* 0x0001e80000100800 */
[----:B------:R-:W2:Y:S04]  /*6830*/  LDL.LU R8, [R1+0xe0] ;  /* 0x0000e00001087983 */ /* 0x000ea80000300800 */
[----:B------:R-:W2:Y:S01]  /*6840*/  LDL.LU R13, [R1+0xdc] ;  /* 0x0000dc00010d7983 */ /* 0x000ea20000300800 */
[----:B0-----:R-:W-:-:S03]  /*6850*/  IMAD R4, R9, UR10, RZ ;  /* 0x0000000a09047c24 */ /* 0x001fc6000f8e02ff */
[----:B------:R0:W-:Y:S04]  /*6860*/  STL [R1+0x58], R3 ;  /* 0x0000580301007387 */ /* 0x0001e80000100800 */
[----:B------:R-:W2:Y:S04]  /*6870*/  LDL.LU R9, [R1+0xec] ;  /* 0x0000ec0001097983 */ /* 0x000ea80000300800 */
[----:B0-----:R-:W2:Y:S04]  /*6880*/  LDL.LU R3, [R1+0xd8] ;  /* 0x0000d80001037983 */ /* 0x001ea80000300800 */
[----:B------:R0:W-:Y:S04]  /*6890*/  STL [R1+0x54], R4 ;  /* 0x0000540401007387 */ /* 0x0001e80000100800 */
[----:B------:R-:W2:Y:S04]  /*68a0*/  LDL.LU R10, [R1+0xe8] ;  /* 0x0000e800010a7983 */ /* 0x000ea80000300800 */
[----:B------:R1:W-:Y:S01]  /*68b0*/  STL [R1+0x50], R5 ;  /* 0x0000500501007387 */ /* 0x0003e20000100800 */
[----:B0-----:R-:W-:-:S03]  /*68c0*/  IMAD R4, R11, UR10, RZ ;  /* 0x0000000a0b047c24 */ /* 0x001fc6000f8e02ff */
[----:B------:R-:W2:Y:S01]  /*68d0*/  LDL.LU R11, [R1+0xe4] ;  /* 0x0000e400010b7983 */ /* 0x000ea20000300800 */
[----:B-1----:R-:W-:-:S03]  /*68e0*/  IMAD R5, R12, UR10, RZ ;  /* 0x0000000a0c057c24 */ /* 0x002fc6000f8e02ff */
[----:B------:R0:W-:Y:S04]  /*68f0*/  STL [R1+0x4c], R4 ;  /* 0x00004c0401007387 */ /* 0x0001e80000100800 */
[----:B------:R-:W2:Y:S04]  /*6900*/  LDL.LU R12, [R1+0xf0] ;  /* 0x0000f000010c7983 */ /* 0x000ea80000300800 */
[----:B------:R1:W-:Y:S01]  /*6910*/  STL [R1+0x48], R5 ;  /* 0x0000480501007387 */ /* 0x0003e20000100800 */
[----:B0-----:R-:W-:-:S03]  /*6920*/  IMAD R4, R14, UR10, RZ ;  /* 0x0000000a0e047c24 */ /* 0x001fc6000f8e02ff */
[----:B------:R-:W2:Y:S01]  /*6930*/  LDL.LU R14, [R1+0x100] ;  /* 0x00010000010e7983 */ /* 0x000ea20000300800 */
[----:B------:R-:W-:-:S03]  /*6940*/  IMAD R15, R15, UR10, RZ ;  /* 0x0000000a0f0f7c24 */ /* 0x000fc6000f8e02ff */
[----:B------:R0:W-:Y:S01]  /*6950*/  STL [R1+0x44], R4 ;  /* 0x0000440401007387 */ /* 0x0001e20000100800 */
[----:B-1----:R-:W-:Y:S02]  /*6960*/  IMAD R5, R16, UR10, RZ ;  /* 0x0000000a10057c24 */ /* 0x002fe4000f8e02ff */
[----:B------:R-:W-:Y:S01]  /*6970*/  IMAD R16, R18, UR10, RZ ;  /* 0x0000000a12107c24 */ /* 0x000fe2000f8e02ff */
[----:B0-----:R-:W4:Y:S04]  /*6980*/  LDL.LU R4, [R1+0xd0] ;  /* 0x0000d00001047983 */ /* 0x001f280000300800 */
[----:B------:R0:W-:Y:S04]  /*6990*/  STL [R1+0x40], R15 ;  /* 0x0000400f01007387 */ /* 0x0001e80000100800 */
[----:B------:R1:W-:Y:S01]  /*69a0*/  STL [R1+0x3c], R5 ;  /* 0x00003c0501007387 */ /* 0x0003e20000100800 */
[----:B0-----:R-:W-:-:S03]  /*69b0*/  IMAD R15, R17, UR10, RZ ;  /* 0x0000000a110f7c24 */ /* 0x001fc6000f8e02ff */
[----:B-1----:R-:W4:Y:S04]  /*69c0*/  LDL.LU R5, [R1+0xcc] ;  /* 0x0000cc0001057983 */ /* 0x002f280000300800 */
[----:B------:R0:W-:Y:S04]  /*69d0*/  STL [R1+0x38], R15 ;  /* 0x0000380f01007387 */ /* 0x0001e80000100800 */
[----:B------:R-:W-:Y:S04]  /*69e0*/  STL [R1+0x34], R16 ;  /* 0x0000341001007387 */ /* 0x000fe80000100800 */
[----:B------:R-:W4:Y:S01]  /*69f0*/  LDL.LU R20, [R1+0xc8] ;  /* 0x0000c80001147983 */ /* 0x000f220000300800 */
[----:B0-----:R-:W-:-:S05]  /*6a00*/  IMAD R15, R19, UR10, RZ ;  /* 0x0000000a130f7c24 */ /* 0x001fca000f8e02ff */
[----:B------:R3:W-:Y:S02]  /*6a10*/  STL [R1+0x30], R15 ;  /* 0x0000300f01007387 */ /* 0x0007e40000100800 */
[----:B---3--:R-:W-:Y:S02]  /*6a20*/  IMAD R15, R6, UR10, RZ ;  /* 0x0000000a060f7c24 */ /* 0x008fe4000f8e02ff */
[----:B------:R-:W3:Y:S01]  /*6a30*/  LDL.LU R6, [R1+0xc4] ;  /* 0x0000c40001067983 */ /* 0x000ee20000300800 */
[----:B--2---:R-:W-:-:S05]  /*6a40*/  IMAD R14, R14, UR10, RZ ;  /* 0x0000000a0e0e7c24 */ /* 0x004fca000f8e02ff */
[----:B------:R4:W-:Y:S04]  /*6a50*/  STL [R1+0x2c], R14 ;  /* 0x00002c0e01007387 */ /* 0x0009e80000100800 */
[----:B------:R0:W-:Y:S01]  /*6a60*/  STL [R1+0x28], R15 ;  /* 0x0000280f01007387 */ /* 0x0001e20000100800 */
[----:B----4-:R-:W-:-:S03]  /*6a70*/  IMAD R14, R7, UR10, RZ ;  /* 0x0000000a070e7c24 */ /* 0x010fc6000f8e02ff */
[----:B------:R-:W2:Y:S01]  /*6a80*/  LDL.LU R7, [R1+0xc0] ;  /* 0x0000c00001077983 */ /* 0x000ea20000300800 */
[----:B0-----:R-:W-:-:S03]  /*6a90*/  IMAD R15, R21, UR10, RZ ;  /* 0x0000000a150f7c24 */ /* 0x001fc6000f8e02ff */
[----:B------:R0:W-:Y:S04]  /*6aa0*/  STL [R1+0x24], R14 ;  /* 0x0000240e01007387 */ /* 0x0001e80000100800 */
[----:B------:R-:W4:Y:S01]  /*6ab0*/  LDL.LU R21, [R1+0xbc] ;  /* 0x0000bc0001157983 */ /* 0x000f220000300800 */
[----:B0-----:R-:W-:-:S03]  /*6ac0*/  IMAD R14, R12, UR10, RZ ;  /* 0x0000000a0c0e7c24 */ /* 0x001fc6000f8e02ff */
[----:B------:R-:W-:Y:S01]  /*6ad0*/  STL [R1+0x20], R15 ;  /* 0x0000200f01007387 */ /* 0x000fe20000100800 */
[----:B------:R-:W-:-:S03]  /*6ae0*/  IMAD R12, R9, UR10, RZ ;  /* 0x0000000a090c7c24 */ /* 0x000fc6000f8e02ff */
[----:B------:R-:W4:Y:S04]  /*6af0*/  LDL.LU R9, [R1+0xb8] ;  /* 0x0000b80001097983 */ /* 0x000f280000300800 */
[----:B------:R0:W-:Y:S04]  /*6b00*/  STL [R1+0x1c], R14 ;  /* 0x00001c0e01007387 */ /* 0x0001e80000100800 */
[----:B------:R1:W-:Y:S01]  /*6b10*/  STL [R1+0x18], R12 ;  /* 0x0000180c01007387 */ /* 0x0003e20000100800 */
[----:B0-----:R-:W-:-:S03]  /*6b20*/  IMAD R14, R10, UR10, RZ ;  /* 0x0000000a0a0e7c24 */ /* 0x001fc6000f8e02ff */
[----:B------:R-:W4:Y:S01]  /*6b30*/  LDL.LU R10, [R1+0xb4] ;  /* 0x0000b400010a7983 */ /* 0x000f220000300800 */
[----:B-1----:R-:W-:-:S03]  /*6b40*/  IMAD R12, R11, UR10, RZ ;  /* 0x0000000a0b0c7c24 */ /* 0x002fc6000f8e02ff */
[----:B------:R0:W-:Y:S01]  /*6b50*/  STL [R1+0x14], R14 ;  /* 0x0000140e01007387 */ /* 0x0001e20000100800 */
[----:B------:R-:W-:-:S03]  /*6b60*/  IMAD R3, R3, UR10, RZ ;  /* 0x0000000a03037c24 */ /* 0x000fc6000f8e02ff */
[----:B------:R-:W4:Y:S01]  /*6b70*/  LDL.LU R11, [R1+0xb0] ;  /* 0x0000b000010b7983 */ /* 0x000f220000300800 */
[----:B0-----:R-:W-:-:S03]  /*6b80*/  IMAD R14, R8, UR10, RZ ;  /* 0x0000000a080e7c24 */ /* 0x001fc6000f8e02ff */
[----:B------:R0:W-:Y:S01]  /*6b90*/  STL [R1+0x10], R12 ;  /* 0x0000100c01007387 */ /* 0x0001e20000100800 */
[----:B------:R-:W-:Y:S02]  /*6ba0*/  IMAD R8, R13, UR10, RZ ;  /* 0x0000000a0d087c24 */ /* 0x000fe4000f8e02ff */
[----:B------:R-:W-:Y:S01]  /*6bb0*/  IMAD R28, R28, UR10, RZ ;  /* 0x0000000a1c1c7c24 */ /* 0x000fe2000f8e02ff */
[----:B0-----:R-:W4:Y:S04]  /*6bc0*/  LDL.LU R12, [R1+0xac] ;  /* 0x0000ac00010c7983 */ /* 0x001f280000300800 */
[----:B------:R0:W-:Y:S04]  /*6bd0*/  STL [R1+0xc], R14 ;  /* 0x00000c0e01007387 */ /* 0x0001e80000100800 */
[----:B------:R-:W4:Y:S04]  /*6be0*/  LDL.LU R13, [R1+0xa8] ;  /* 0x0000a800010d7983 */ /* 0x000f280000300800 */
[----:B------:R-:W-:Y:S04]  /*6bf0*/  STL [R1+0x8], R8 ;  /* 0x0000080801007387 */ /* 0x000fe80000100800 */
[----:B0-----:R-:W4:Y:S04]  /*6c00*/  LDL.LU R14, [R1+0xa4] ;  /* 0x0000a400010e7983 */ /* 0x001f280000300800 */
[----:B------:R0:W-:Y:S04]  /*6c10*/  STL [R1+0x4], R3 ;  /* 0x0000040301007387 */ /* 0x0001e80000100800 */
[----:B------:R-:W4:Y:S04]  /*6c20*/  LDL.LU R15, [R1+0xa0] ;  /* 0x0000a000010f7983 */ /* 0x000f280000300800 */
[----:B------:R-:W4:Y:S01]  /*6c30*/  LDL.LU R16, [R1+0x9c] ;  /* 0x00009c0001107983 */ /* 0x000f220000300800 */
[----:B0-----:R-:W-:-:S03]  /*6c40*/  IMAD R3, R4, UR10, RZ ;  /* 0x0000000a04037c24 */ /* 0x001fc6000f8e02ff */
[----:B------:R-:W-:Y:S01]  /*6c50*/  STL [R1+0x2220], R28 ;  /* 0x0022201c01007387 */ /* 0x000fe20000100800 */
[----:B------:R-:W-:-:S03]  /*6c60*/  IMAD R4, R5, UR10, RZ ;  /* 0x0000000a05047c24 */ /* 0x000fc6000f8e02ff */
[----:B------:R-:W4:Y:S01]  /*6c70*/  LDL.LU R17, [R1+0x98] ;  /* 0x0000980001117983 */ /* 0x000f220000300800 */
[----:B------:R-:W-:-:S03]  /*6c80*/  IMAD R5, R20, UR10, RZ ;  /* 0x0000000a14057c24 */ /* 0x000fc6000f8e02ff */
[----:B------:R-:W4:Y:S04]  /*6c90*/  LDL.LU R18, [R1+0x94] ;  /* 0x0000940001127983 */ /* 0x000f280000300800 */
[----:B------:R-:W-:Y:S04]  /*6ca0*/  STL [R1+0x221c], R3 ;  /* 0x00221c0301007387 */ /* 0x000fe80000100800 */
[----:B------:R-:W-:Y:S04]  /*6cb0*/  STL [R1+0x2218], R4 ;  /* 0x0022180401007387 */ /* 0x000fe80000100800 */
[----:B------:R-:W4:Y:S04]  /*6cc0*/  LDL.LU R20, [R1+0x90] ;  /* 0x0000900001147983 */ /* 0x000f280000300800 */
[----:B------:R-:W-:Y:S01]  /*6cd0*/  STL [R1+0x2214], R5 ;  /* 0x0022140501007387 */ /* 0x000fe20000100800 */
[----:B---3--:R-:W-:-:S05]  /*6ce0*/  IMAD R6, R6, UR10, RZ ;  /* 0x0000000a06067c24 */ /* 0x008fca000f8e02ff */
[----:B------:R-:W-:Y:S01]  /*6cf0*/  STL [R1+0x2210], R6 ;  /* 0x0022100601007387 */ /* 0x000fe20000100800 */
[----:B--2---:R-:W-:-:S05]  /*6d00*/  IMAD R7, R7, UR10, RZ ;  /* 0x0000000a07077c24 */ /* 0x004fca000f8e02ff */
[----:B------:R-:W-:Y:S01]  /*6d10*/  STL [R1+0x220c], R7 ;  /* 0x00220c0701007387 */ /* 0x000fe20000100800 */
[----:B----4-:R-:W-:-:S03]  /*6d20*/  IMAD R8, R21, UR10, RZ ;  /* 0x0000000a15087c24 */ /* 0x010fc6000f8e02ff */
[----:B------:R-:W2:Y:S04]  /*6d30*/  LDL.LU R21, [R1+0x8c] ;  /* 0x00008c0001157983 */ /* 0x000ea80000300800 */
[----:B------:R-:W-:Y:S01]  /*6d40*/  STL [R1+0x2208], R8 ;  /* 0x0022080801007387 */ /* 0x000fe20000100800 */
[----:B------:R-:W-:-:S05]  /*6d50*/  IMAD R9, R9, UR10, RZ ;  /* 0x0000000a09097c24 */ /* 0x000fca000f8e02ff */
[----:B------:R-:W-:Y:S01]  /*6d60*/  STL [R1+0x2204], R9 ;  /* 0x0022040901007387 */ /* 0x000fe20000100800 */
[----:B------:R-:W-:Y:S02]  /*6d70*/  IMAD R10, R10, UR10, RZ ;  /* 0x0000000a0a0a7c24 */ /* 0x000fe4000f8e02ff */
[----:B------:R-:W-:-:S03]  /*6d80*/  IMAD R11, R11, UR10, RZ ;  /* 0x0000000a0b0b7c24 */ /* 0x000fc6000f8e02ff */
[----:B------:R-:W-:Y:S04]  /*6d90*/  STL [R1+0x2224], R10 ;  /* 0x0022240a01007387 */ /* 0x000fe80000100800 */
[----:B------:R-:W-:Y:S01]  /*6da0*/  STL [R1+0x2228], R11 ;  /* 0x0022280b01007387 */ /* 0x000fe20000100800 */
[----:B------:R-:W-:Y:S02]  /*6db0*/  IMAD R12, R12, UR10, RZ ;  /* 0x0000000a0c0c7c24 */ /* 0x000fe4000f8e02ff */
[----:B------:R-:W-:-:S03]  /*6dc0*/  IMAD R13, R13, UR10, RZ ;  /* 0x0000000a0d0d7c24 */ /* 0x000fc6000f8e02ff */
[----:B------:R-:W-:Y:S01]  /*6dd0*/  STL [R1+0x222c], R12 ;  /* 0x00222c0c01007387 */ /* 0x000fe20000100800 */
[----:B------:R-:W-:-:S03]  /*6de0*/  IMAD R14, R14, UR10, RZ ;  /* 0x0000000a0e0e7c24 */ /* 0x000fc6000f8e02ff */
[----:B------:R-:W-:Y:S01]  /*6df0*/  STL [R1+0x2230], R13 ;  /* 0x0022300d01007387 */ /* 0x000fe20000100800 */
[----:B------:R-:W-:-:S03]  /*6e00*/  IMAD R15, R15, UR10, RZ ;  /* 0x0000000a0f0f7c24 */ /* 0x000fc6000f8e02ff */
[----:B------:R-:W-:Y:S01]  /*6e10*/  STL [R1+0x2234], R14 ;  /* 0x0022340e01007387 */ /* 0x000fe20000100800 */
[----:B------:R-:W-:-:S03]  /*6e20*/  IMAD R16, R16, UR10, RZ ;  /* 0x0000000a10107c24 */ /* 0x000fc6000f8e02ff */
[----:B------:R-:W-:Y:S01]  /*6e30*/  STL [R1+0x2238], R15 ;  /* 0x0022380f01007387 */ /* 0x000fe20000100800 */
[----:B------:R-:W-:-:S03]  /*6e40*/  IMAD R17, R17, UR10, RZ ;  /* 0x0000000a11117c24 */ /* 0x000fc6000f8e02ff */
[----:B------:R0:W-:Y:S01]  /*6e50*/  STL [R1+0x223c], R16 ;  /* 0x00223c1001007387 */ /* 0x0001e20000100800 */
[----:B------:R-:W-:-:S03]  /*6e60*/  IMAD R18, R18, UR10, RZ ;  /* 0x0000000a12127c24 */ /* 0x000fc6000f8e02ff */
[----:B------:R-:W-:Y:S04]  /*6e70*/  STL [R1+0x2240], R17 ;  /* 0x0022401101007387 */ /* 0x000fe80000100800 */
[----:B0-----:R-:W3:Y:S04]  /*6e80*/  LDL.LU R16, [R1+0x110] ;  /* 0x0001100001107983 */ /* 0x001ee80000300800 */
[----:B------:R-:W4:Y:S01]  /*6e90*/  LDL.LU R15, [R1+0x10c] ;  /* 0x00010c00010f7983 */ /* 0x000f220000300800 */
[----:B------:R-:W-:-:S03]  /*6ea0*/  IMAD R19, R20, UR10, RZ ;  /* 0x0000000a14137c24 */ /* 0x000fc6000f8e02ff */
[----:B------:R-:W3:Y:S04]  /*6eb0*/  LDL.LU R14, [R1+0x108] ;  /* 0x00010800010e7983 */ /* 0x000ee80000300800 */
[----:B------:R-:W-:Y:S04]  /*6ec0*/  STL [R1+0x2244], R18 ;  /* 0x0022441201007387 */ /* 0x000fe80000100800 */
[----:B------:R-:W3:Y:S04]  /*6ed0*/  LDL.LU R13, [R1+0x104] ;  /* 0x00010400010d7983 */ /* 0x000ee80000300800 */
[----:B------:R-:W3:Y:S04]  /*6ee0*/  LDL.LU R12, [R1+0x84] ;  /* 0x00008400010c7983 */ /* 0x000ee80000300800 */
[----:B------:R-:W3:Y:S04]  /*6ef0*/  LDL.LU R11, [R1+0x80] ;  /* 0x00008000010b7983 */ /* 0x000ee80000300800 */
[----:B------:R-:W3:Y:S04]  /*6f00*/  LDL.LU R10, [R1+0x7c] ;  /* 0x00007c00010a7983 */ /* 0x000ee80000300800 */
[----:B------:R3:W-:Y:S04]  /*6f10*/  STL [R1+0x2248], R19 ;  /* 0x0022481301007387 */ /* 0x0007e80000100800 */
[----:B------:R-:W3:Y:S01]  /*6f20*/  LDL.LU R8, [R1+0x78] ;  /* 0x0000780001087983 */ /* 0x000ee20000300800 */
[----:B--2---:R-:W-:-:S02]  /*6f30*/  IMAD R20, R21, UR10, RZ ;  /* 0x0000000a15147c24 */ /* 0x004fc4000f8e02ff */
[----:B------:R-:W-:-:S03]  /*6f40*/  IMAD R21, R0, UR10, RZ ;  /* 0x0000000a00157c24 */ /* 0x000fc6000f8e02ff */
[----:B------:R-:W-:Y:S04]  /*6f50*/  STL [R1+0x224c], R20 ;  /* 0x00224c1401007387 */ /* 0x000fe80000100800 */
[----:B------:R-:W3:Y:S04]  /*6f60*/  LDL.LU R0, [R1+0x2260] ;  /* 0x0022600001007983 */ /* 0x000ee80000300800 */
[----:B------:R-:W2:Y:S04]  /*6f70*/  LDL.LU R6, [R1+0x74] ;  /* 0x0000740001067983 */ /* 0x000ea80000300800 */
[----:B------:R-:W2:Y:S04]  /*6f80*/  LDL.LU R4, [R1+0x70] ;  /* 0x0000700001047983 */ /* 0x000ea80000300800 */
[----:B------:R-:W2:Y:S04]  /*6f90*/  LDL.LU R28, [R1+0x6c] ;  /* 0x00006c00011c7983 */ /* 0x000ea80000300800 */
[----:B------:R-:W2:Y:S04]  /*6fa0*/  LDL.LU R3, [R1+0x68] ;  /* 0x0000680001037983 */ /* 0x000ea80000300800 */
[----:B------:R-:W2:Y:S04]  /*6fb0*/  LDL.LU R5, [R1+0x64] ;  /* 0x0000640001057983 */ /* 0x000ea80000300800 */
[----:B------:R-:W2:Y:S04]  /*6fc0*/  LDL.LU R7, [R1+0x60] ;  /* 0x0000600001077983 */ /* 0x000ea80000300800 */
[----:B------:R-:W2:Y:S01]  /*6fd0*/  LDL.LU R9, [R1+0x5c] ;  /* 0x00005c0001097983 */ /* 0x000ea20000300800 */
[----:B------:R-:W-:-:S02]  /*6fe0*/  IMAD R2, R2, UR6, RZ ;  /* 0x0000000602027c24 */ /* 0x000fc4000f8e02ff */
[----:B------:R-:W-:Y:S02]  /*6ff0*/  IMAD R22, R22, UR10, RZ ;  /* 0x0000000a16167c24 */ /* 0x000fe4000f8e02ff */
[----:B------:R-:W-:Y:S01]  /*7000*/  IMAD R23, R23, UR10, RZ ;  /* 0x0000000a17177c24 */ /* 0x000fe2000f8e02ff */
[----:B------:R-:W-:Y:S01]  /*7010*/  LEA.HI.X.SX32 R2, R2, UR15, 0x1, P6 ;  /* 0x0000000f02027c11 */ /* 0x000fe2000b0f0eff */
[----:B------:R-:W-:Y:S01]  /*7020*/  IMAD R24, R24, UR10, RZ ;  /* 0x0000000a18187c24 */ /* 0x000fe2000f8e02ff */
[----:B------:R-:W-:Y:S04]  /*7030*/  STL [R1+0x2250], R21 ;  /* 0x0022501501007387 */ /* 0x000fe80000100800 */
[----:B------:R-:W-:Y:S04]  /*7040*/  STL [R1+0x2254], R22 ;  /* 0x0022541601007387 */ /* 0x000fe80000100800 */
[----:B------:R0:W-:Y:S04]  /*7050*/  STL [R1+0x2258], R23 ;  /* 0x0022581701007387 */ /* 0x0001e80000100800 */
[----:B------:R-:W-:Y:S01]  /*7060*/  STL [R1+0x225c], R24 ;  /* 0x00225c1801007387 */ /* 0x000fe20000100800 */
[----:B---3--:R-:W-:-:S05]  /*7070*/  LEA R19, P6, R16, R0, 0x1 ;  /* 0x0000000010137211 */ /* 0x008fca00078c08ff */
[----:B------:R1:W-:Y:S04]  /*7080*/  STL [R1+0x219c], R19 ;  /* 0x00219c1301007387 */ /* 0x0003e80000100800 */
[----:B0-----:R-:W3:Y:S01]  /*7090*/  LDL.LU R23, [R1+0x58] ;  /* 0x0000580001177983 */ /* 0x001ee20000300800 */
[-C--:B----4-:R-:W-:Y:S02]  /*70a0*/  LEA R18, P5, R15, R0.reuse, 0x1 ;  /* 0x000000000f127211 */ /* 0x090fe400078a08ff */
[-C--:B------:R-:W-:Y:S02]  /*70b0*/  LEA R17, P3, R14, R0.reuse, 0x1 ;  /* 0x000000000e117211 */ /* 0x080fe400078608ff */
[-C--:B-1----:R-:W-:Y:S01]  /*70c0*/  LEA R19, P2, R13, R0.reuse, 0x1 ;  /* 0x000000000d137211 */ /* 0x082fe200078408ff */
[----:B------:R0:W-:Y:S04]  /*70d0*/  STL [R1+0x21a0], R18 ;  /* 0x0021a01201007387 */ /* 0x0001e80000100800 */
[----:B------:R1:W-:Y:S04]  /*70e0*/  STL [R1+0x21a4], R17 ;  /* 0x0021a41101007387 */ /* 0x0003e80000100800 */
[----:B------:R-:W-:Y:S04]  /*70f0*/  STL [R1+0x21a8], R19 ;  /* 0x0021a81301007387 */ /* 0x000fe80000100800 */
[----:B------:R-:W4:Y:S01]  /*7100*/  LDL.LU R22, [R1+0x54] ;  /* 0x0000540001167983 */ /* 0x000f220000300800 */
[----:B0-----:R-:W-:-:S02]  /*7110*/  LEA R18, P1, R12, R0, 0x1 ;  /* 0x000000000c127211 */ /* 0x001fc400078208ff */
[----:B-1----:R-:W-:-:S03]  /*7120*/  LEA R17, P0, R11, R0, 0x1 ;  /* 0x000000000b117211 */ /* 0x002fc600078008ff */
[----:B------:R0:W-:Y:S04]  /*7130*/  STL [R1+0x21ac], R18 ;  /* 0x0021ac1201007387 */ /* 0x0001e80000100800 */
[----:B------:R1:W-:Y:S01]  /*7140*/  STL [R1+0x21b0], R17 ;  /* 0x0021b01101007387 */ /* 0x0003e20000100800 */
[----:B0-----:R-:W-:-:S05]  /*7150*/  LEA R18, P4, R10, R0, 0x1 ;  /* 0x000000000a127211 */ /* 0x001fca00078808ff */
[----:B------:R-:W-:Y:S04]  /*7160*/  STL [R1+0x21b4], R18 ;  /* 0x0021b41201007387 */ /* 0x000fe80000100800 */
[----:B------:R-:W4:Y:S01]  /*7170*/  LDL.LU R21, [R1+0x50] ;  /* 0x0000500001157983 */ /* 0x000f220000300800 */
[----:B------:R-:W-:Y:S02]  /*7180*/  LEA.HI.X.SX32 R16, R16, R2, 0x1, P6 ;  /* 0x0000000210107211 */ /* 0x000fe400030f0eff */
[----:B-1----:R-:W-:-:S03]  /*7190*/  LEA R17, P6, R8, R0, 0x1 ;  /* 0x0000000008117211 */ /* 0x002fc600078c08ff */
[----:B------:R0:W-:Y:S04]  /*71a0*/  STL [R1+0x2194], R16 ;  /* 0x0021941001007387 */ /* 0x0001e80000100800 */
[----:B------:R-:W-:Y:S01]  /*71b0*/  STL [R1+0x2198], R17 ;  /* 0x0021981101007387 */ /* 0x000fe20000100800 */
[----:B0-----:R-:W-:-:S05]  /*71c0*/  LEA.HI.X.SX32 R16, R15, R2, 0x1, P5 ;  /* 0x000000020f107211 */ /* 0x001fca00028f0eff */
[----:B------:R-:W-:Y:S04]  /*71d0*/  STL [R1+0x218c], R16 ;  /* 0x00218c1001007387 */ /* 0x000fe80000100800 */
[----:B------:R-:W4:Y:S01]  /*71e0*/  LDL.LU R20, [R1+0x4c] ;  /* 0x00004c0001147983 */ /* 0x000f220000300800 */
[----:B--2---:R-:W-:Y:S02]  /*71f0*/  LEA R15, P5, R6, R0, 0x1 ;  /* 0x00000000060f7211 */ /* 0x004fe400078a08ff */
[----:B------:R-:W-:-:S03]  /*7200*/  LEA.HI.X.SX32 R14, R14, R2, 0x1, P3 ;  /* 0x000000020e0e7211 */ /* 0x000fc600018f0eff */
[----:B------:R0:W-:Y:S04]  /*7210*/  STL [R1+0x2190], R15 ;  /* 0x0021900f01007387 */ /* 0x0001e80000100800 */
[----:B------:R1:W-:Y:S01]  /*7220*/  STL [R1+0x2184], R14 ;  /* 0x0021840e01007387 */ /* 0x0003e20000100800 */
[----:B0-----:R-:W-:-:S05]  /*7230*/  LEA R15, P3, R4, R0, 0x1 ;  /* 0x00000000040f7211 */ /* 0x001fca00078608ff */
[----:B------:R-:W-:Y:S01]  /*7240*/  STL [R1+0x2188], R15 ;  /* 0x0021880f01007387 */ /* 0x000fe20000100800 */
[----:B------:R-:W-:-:S03]  /*7250*/  LEA.HI.X.SX32 R13, R13, R2, 0x1, P2 ;  /* 0x000000020d0d7211 */ /* 0x000fc600010f0eff */
[----:B------:R-:W2:Y:S01]  /*7260*/  LDL.LU R19, [R1+0x48] ;  /* 0x0000480001137983 */ /* 0x000ea20000300800 */
[----:B-1----:R-:W-:-:S03]  /*7270*/  LEA R14, P2, R28, R0, 0x1 ;  /* 0x000000001c0e7211 */ /* 0x002fc600078408ff */
[----:B------:R0:W-:Y:S04]  /*7280*/  STL [R1+0x217c], R13 ;  /* 0x00217c0d01007387 */ /* 0x0001e80000100800 */
[----:B------:R-:W-:Y:S01]  /*7290*/  STL [R1+0x2180], R14 ;  /* 0x0021800e01007387 */ /* 0x000fe20000100800 */
[----:B0-----:R-:W-:-:S05]  /*72a0*/  LEA.HI.X.SX32 R13, R12, R2, 0x1, P1 ;  /* 0x000000020c0d7211 */ /* 0x001fca00008f0eff */
[----:B------:R-:W-:Y:S04]  /*72b0*/  STL [R1+0x2174], R13 ;  /* 0x0021740d01007387 */ /* 0x000fe80000100800 */
[----:B------:R-:W2:Y:S01]  /*72c0*/  LDL.LU R18, [R1+0x44] ;  /* 0x0000440001127983 */ /* 0x000ea20000300800 */
[----:B------:R-:W-:Y:S02]  /*72d0*/  LEA R12, P1, R3, R0, 0x1 ;  /* 0x00000000030c7211 */ /* 0x000fe400078208ff */
[----:B------:R-:W-:-:S03]  /*72e0*/  LEA.HI.X.SX32 R11, R11, R2, 0x1, P0 ;  /* 0x000000020b0b7211 */ /* 0x000fc600000f0eff */
[----:B------:R0:W-:Y:S04]  /*72f0*/  STL [R1+0x2178], R12 ;  /* 0x0021780c01007387 */ /* 0x0001e80000100800 */
[----:B------:R1:W-:Y:S01]  /*7300*/  STL [R1+0x216c], R11 ;  /* 0x00216c0b01007387 */ /* 0x0003e20000100800 */
[----:B0-----:R-:W-:-:S05]  /*7310*/  LEA R12, P0, R5, R0, 0x1 ;  /* 0x00000000050c7211 */ /* 0x001fca00078008ff */
[----:B------:R-:W-:Y:S01]  /*7320*/  STL [R1+0x2170], R12 ;  /* 0x0021700c01007387 */ /* 0x000fe20000100800 */
[----:B-1----:R-:W-:-:S03]  /*7330*/  LEA.HI.X.SX32 R11, R10, R2, 0x1, P4 ;  /* 0x000000020a0b7211 */ /* 0x002fc600020f0eff */
[----:B------:R-:W2:Y:S01]  /*7340*/  LDL.LU R17, [R1+0x40] ;  /* 0x0000400001117983 */ /* 0x000ea20000300800 */
[----:B------:R-:W-:-:S03]  /*7350*/  LEA R10, P4, R7, R0, 0x1 ;  /* 0x00000000070a7211 */ /* 0x000fc600078808ff */
[----:B------:R-:W-:Y:S01]  /*7360*/  STL [R1+0x2164], R11 ;  /* 0x0021640b01007387 */ /* 0x000fe20000100800 */
[----:B------:R-:W-:-:S03]  /*7370*/  LEA.HI.X.SX32 R8, R8, R2, 0x1, P6 ;  /* 0x0000000208087211 */ /* 0x000fc600030f0eff */
[----:B------:R0:W-:Y:S04]  /*7380*/  STL [R1+0x2168], R10 ;  /* 0x0021680a01007387 */ /* 0x0001e80000100800 */
[----:B------:R-:W2:Y:S04]  /*7390*/  LDL.LU R16, [R1+0x3c] ;  /* 0x00003c0001107983 */ /* 0x000ea80000300800 */
[----:B------:R1:W-:Y:S01]  /*73a0*/  STL [R1+0x215c], R8 ;  /* 0x00215c0801007387 */ /* 0x0003e20000100800 */
[----:B0-----:R-:W-:-:S03]  /*73b0*/  LEA R10, P6, R9, R0, 0x1 ;  /* 0x00000000090a7211 */ /* 0x001fc600078c08ff */
[----:B------:R-:W2:Y:S04]  /*73c0*/  LDL.LU R15, [R1+0x38] ;  /* 0x00003800010f7983 */ /* 0x000ea80000300800 */
[----:B------:R-:W-:Y:S01]  /*73d0*/  STL [R1+0x2160], R10 ;  /* 0x0021600a01007387 */ /* 0x000fe20000100800 */
[----:B-1----:R-:W-:-:S03]  /*73e0*/  LEA.HI.X.SX32 R8, R6, R2, 0x1, P5 ;  /* 0x0000000206087211 */ /* 0x002fc600028f0eff */
[----:B------:R-:W2:Y:S04]  /*73f0*/  LDL.LU R14, [R1+0x34] ;  /* 0x00003400010e7983 */ /* 0x000ea80000300800 */
[----:B------:R-:W-:Y:S04]  /*7400*/  STL [R1+0x2154], R8 ;  /* 0x0021540801007387 */ /* 0x000fe80000100800 */
[----:B------:R-:W2:Y:S01]  /*7410*/  LDL.LU R13, [R1+0x30] ;  /* 0x00003000010d7983 */ /* 0x000ea20000300800 */
[----:B------:R-:W-:Y:S02]  /*7420*/  LEA.HI.X.SX32 R4, R4, R2, 0x1, P3 ;  /* 0x0000000204047211 */ /* 0x000fe400018f0eff */
[----:B---3--:R-:W-:-:S05]  /*7430*/  LEA R6, P5, R23, R0, 0x1 ;  /* 0x0000000017067211 */ /* 0x008fca00078a08ff */
[----:B------:R4:W-:Y:S04]  /*7440*/  STL [R1+0x2158], R6 ;  /* 0x0021580601007387 */ /* 0x0009e80000100800 */
[----:B------:R-:W3:Y:S04]  /*7450*/  LDL.LU R12, [R1+0x2c] ;  /* 0x00002c00010c7983 */ /* 0x000ee80000300800 */
[----:B------:R0:W-:Y:S04]  /*7460*/  STL [R1+0x214c], R4 ;  /* 0x00214c0401007387 */ /* 0x0001e80000100800 */
[----:B------:R-:W3:Y:S01]  /*7470*/  LDL.LU R11, [R1+0x28] ;  /* 0x00002800010b7983 */ /* 0x000ee20000300800 */
[----:B----4-:R-:W-:-:S05]  /*7480*/  LEA R6, P3, R22, R0, 0x1 ;  /* 0x0000000016067211 */ /* 0x010fca00078608ff */
[----:B------:R1:W-:Y:S01]  /*7490*/  STL [R1+0x2150], R6 ;  /* 0x0021500601007387 */ /* 0x0003e20000100800 */
[----:B0-----:R-:W-:-:S03]  /*74a0*/  LEA.HI.X.SX32 R4, R28, R2, 0x1, P2 ;  /* 0x000000021c047211 */ /* 0x001fc600010f0eff */
[----:B------:R-:W4:Y:S04]  /*74b0*/  LDL.LU R10, [R1+0x24] ;  /* 0x00002400010a7983 */ /* 0x000f280000300800 */
[----:B------:R0:W-:Y:S04]  /*74c0*/  STL [R1+0x2144], R4 ;  /* 0x0021440401007387 */ /* 0x0001e80000100800 */
[----:B------:R-:W4:Y:S01]  /*74d0*/  LDL.LU R28, [R1+0x20] ;  /* 0x00002000011c7983 */ /* 0x000f220000300800 */
[----:B-1----:R-:W-:Y:S02]  /*74e0*/  LEA R6, P2, R21, R0, 0x1 ;  /* 0x0000000015067211 */ /* 0x002fe400078408ff */
[----:B0-----:R-:W-:-:S03]  /*74f0*/  LEA.HI.X.SX32 R4, R3, R2, 0x1, P1 ;  /* 0x0000000203047211 */ /* 0x001fc600008f0eff */
[----:B------:R0:W-:Y:S04]  /*7500*/  STL [R1+0x2148], R6 ;  /* 0x0021480601007387 */ /* 0x0001e80000100800 */
[----:B------:R-:W4:Y:S04]  /*7510*/  LDL.LU R3, [R1+0x1c] ;  /* 0x00001c0001037983 */ /* 0x000f280000300800 */
[----:B------:R1:W-:Y:S01]  /*7520*/  STL [R1+0x213c], R4 ;  /* 0x00213c0401007387 */ /* 0x0003e20000100800 */
[----:B0-----:R-:W-:-:S03]  /*7530*/  LEA.HI.X.SX32 R6, R5, R2, 0x1, P0 ;  /* 0x0000000205067211 */ /* 0x001fc600000f0eff */
[----:B-1----:R-:W4:Y:S01]  /*7540*/  LDL.LU R4, [R1+0x18] ;  /* 0x0000180001047983 */ /* 0x002f220000300800 */
[----:B------:R-:W-:-:S05]  /*7550*/  LEA R8, P1, R20, R0, 0x1 ;  /* 0x0000000014087211 */ /* 0x000fca00078208ff */
[----:B------:R0:W-:Y:S04]  /*7560*/  STL [R1+0x2140], R8 ;  /* 0x0021400801007387 */ /* 0x0001e80000100800 */
[----:B------:R-:W4:Y:S04]  /*7570*/  LDL.LU R5, [R1+0x14] ;  /* 0x0000140001057983 */ /* 0x000f280000300800 */
[----:B------:R1:W-:Y:S01]  /*7580*/  STL [R1+0x2134], R6 ;  /* 0x0021340601007387 */ /* 0x0003e20000100800 */
[----:B0-----:R-:W-:-:S03]  /*7590*/  LEA.HI.X.SX32 R8, R7, R2, 0x1, P4 ;  /* 0x0000000207087211 */ /* 0x001fc600020f0eff */
[----:B-1----:R-:W4:Y:S01]  /*75a0*/  LDL.LU R6, [R1+0x10] ;  /* 0x0000100001067983 */ /* 0x002f220000300800 */
[----:B--2---:R-:W-:-:S05]  /*75b0*/  LEA R24, P0, R19, R0, 0x1 ;  /* 0x0000000013187211 */ /* 0x004fca00078008ff */
[----:B------:R-:W-:Y:S04]  /*75c0*/  STL [R1+0x2138], R24 ;  /* 0x0021381801007387 */ /* 0x000fe80000100800 */
[----:B------:R-:W2:Y:S04]  /*75d0*/  LDL.LU R7, [R1+0xc] ;  /* 0x00000c0001077983 */ /* 0x000ea80000300800 */
[----:B------:R0:W-:Y:S04]  /*75e0*/  STL [R1+0x212c], R8 ;  /* 0x00212c0801007387 */ /* 0x0001e80000100800 */
[----:B0-----:R-:W2:Y:S01]  /*75f0*/  LDL.LU R8, [R1+0x8] ;  /* 0x0000080001087983 */ /* 0x001ea20000300800 */
[----:B------:R-:W-:-:S05]  /*7600*/  LEA R24, P4, R18, R0, 0x1 ;  /* 0x0000000012187211 */ /* 0x000fca00078808ff */
[----:B------:R0:W-:Y:S02]  /*7610*/  STL [R1+0x2130], R24 ;  /* 0x0021301801007387 */ /* 0x0001e40000100800 */
[-C--:B0-----:R-:W-:Y:S02]  /*7620*/  LEA.HI.X.SX32 R24, R9, R2.reuse, 0x1, P6 ;  /* 0x0000000209187211 */ /* 0x081fe400030f0eff */
[----:B------:R-:W2:Y:S01]  /*7630*/  LDL.LU R9, [R1+0x4] ;  /* 0x0000040001097983 */ /* 0x000ea20000300800 */
[----:B------:R-:W-:-:S03]  /*7640*/  LEA.HI.X.SX32 R23, R23, R2, 0x1, P5 ;  /* 0x0000000217177211 */ /* 0x000fc600028f0eff */
[----:B------:R0:W-:Y:S02]  /*7650*/  STL [R1+0x2124], R24 ;  /* 0x0021241801007387 */ /* 0x0001e40000100800 */
[----:B0-----:R-:W-:-:S05]  /*7660*/  LEA R24, P6, R17, R0, 0x1 ;  /* 0x0000000011187211 */ /* 0x001fca00078c08ff */
[----:B------:R0:W-:Y:S01]  /*7670*/  STL [R1+0x2128], R24 ;  /* 0x0021281801007387 */ /* 0x0001e20000100800 */
[----:B------:R-:W-:-:S03]  /*7680*/  LEA.HI.X.SX32 R22, R22, R2, 0x1, P3 ;  /* 0x0000000216167211 */ /* 0x000fc600018f0eff */
[----:B0-----:R-:W2:Y:S04]  /*7690*/  LDL.LU R24, [R1+0x225c] ;  /* 0x00225c0001187983 */ /* 0x001ea80000300800 */
        /* <DEDUP_REMOVED lines=20> */
[----:B------:R3:W-:Y:S01]  /*77e0*/  STL [R1+0x20fc], R19 ;  /* 0x0020fc1301007387 */ /* 0x0007e20000100800 */
[-C--:B------:R-:W-:Y:S02]  /*77f0*/  LEA.HI.X.SX32 R17, R17, R2.reuse, 0x1, P6 ;  /* 0x0000000211117211 */ /* 0x080fe400030f0eff */
[----:B------:R-:W-:Y:S02]  /*7800*/  LEA.HI.X.SX32 R16, R16, R2, 0x1, P5 ;  /* 0x0000000210107211 */ /* 0x000fe400028f0eff */
[----:B---3--:R-:W-:-:S05]  /*7810*/  LEA R19, P0, R12, R0, 0x1 ;  /* 0x000000000c137211 */ /* 0x008fca00078008ff */
[----:B------:R0:W-:Y:S04]  /*7820*/  STL [R1+0x2100], R19 ;  /* 0x0021001301007387 */ /* 0x0001e80000100800 */
[----:B0-----:R-:W3:Y:S04]  /*7830*/  LDL.LU R19, [R1+0x2248] ;  /* 0x0022480001137983 */ /* 0x001ee80000300800 */
[----:B------:R0:W-:Y:S02]  /*7840*/  STL [R1+0x20f4], R18 ;  /* 0x0020f41201007387 */ /* 0x0001e40000100800 */
[----:B0-----:R-:W-:-:S05]  /*7850*/  LEA R18, P4, R11, R0, 0x1 ;  /* 0x000000000b127211 */ /* 0x001fca00078808ff */
[----:B------:R0:W-:Y:S04]  /*7860*/  STL [R1+0x20f8], R18 ;  /* 0x0020f81201007387 */ /* 0x0001e80000100800 */
[----:B0-----:R-:W3:Y:S04]  /*7870*/  LDL.LU R18, [R1+0x2244] ;  /* 0x0022440001127983 */ /* 0x001ee80000300800 */
[----:B------:R4:W-:Y:S02]  /*7880*/  STL [R1+0x20ec], R17 ;  /* 0x0020ec1101007387 */ /* 0x0009e40000100800 */
[----:B----4-:R-:W-:-:S05]  /*7890*/  LEA R17, P6, R10, R0, 0x1 ;  /* 0x000000000a117211 */ /* 0x010fca00078c08ff */
[----:B------:R0:W-:Y:S01]  /*78a0*/  STL [R1+0x20f0], R17 ;  /* 0x0020f01101007387 */ /* 0x0001e20000100800 */
[----:B------:R-:W-:-:S03]  /*78b0*/  LEA.HI.X.SX32 R15, R15, R2, 0x1, P3 ;  /* 0x000000020f0f7211 */ /* 0x000fc600018f0eff */
[----:B0-----:R-:W4:Y:S04]  /*78c0*/  LDL.LU R17, [R1+0x2240] ;  /* 0x0022400001117983 */ /* 0x001f280000300800 */
[----:B------:R0:W-:Y:S02]  /*78d0*/  STL [R1+0x20e4], R16 ;  /* 0x0020e41001007387 */ /* 0x0001e40000100800 */
[----:B0-----:R-:W-:-:S05]  /*78e0*/  LEA R16, P5, R28, R0, 0x1 ;  /* 0x000000001c107211 */ /* 0x001fca00078a08ff */
[----:B------:R0:W-:Y:S01]  /*78f0*/  STL [R1+0x20e8], R16 ;  /* 0x0020e81001007387 */ /* 0x0001e20000100800 */
[----:B------:R-:W-:-:S03]  /*7900*/  LEA.HI.X.SX32 R14, R14, R2, 0x1, P2 ;  /* 0x000000020e0e7211 */ /* 0x000fc600010f0eff */
[----:B0-----:R-:W3:Y:S04]  /*7910*/  LDL.LU R16, [R1+0x223c] ;  /* 0x00223c0001107983 */ /* 0x001ee80000300800 */
        /* <DEDUP_REMOVED lines=21> */
[----:B--2---:R-:W-:-:S05]  /*7a70*/  LEA R11, P4, R7, R0, 0x1 ;  /* 0x00000000070b7211 */ /* 0x004fca00078808ff */
[----:B------:R0:W-:Y:S01]  /*7a80*/  STL [R1+0x20c0], R11 ;  /* 0x0020c00b01007387 */ /* 0x0001e20000100800 */
[----:B------:R-:W-:-:S03]  /*7a90*/  LEA.HI.X.SX32 R28, R28, R2, 0x1, P5 ;  /* 0x000000021c1c7211 */ /* 0x000fc600028f0eff */
[----:B0-----:R-:W2:Y:S04]  /*7aa0*/  LDL.LU R11, [R1+0x2228] ;  /* 0x00222800010b7983 */ /* 0x001ea80000300800 */
[----:B------:R0:W-:Y:S02]  /*7ab0*/  STL [R1+0x20b4], R10 ;  /* 0x0020b40a01007387 */ /* 0x0001e40000100800 */
[----:B0-----:R-:W-:-:S05]  /*7ac0*/  LEA R10, P6, R8, R0, 0x1 ;  /* 0x00000000080a7211 */ /* 0x001fca00078c08ff */
[----:B------:R0:W-:Y:S04]  /*7ad0*/  STL [R1+0x20b8], R10 ;  /* 0x0020b80a01007387 */ /* 0x0001e80000100800 */
[----:B0-----:R-:W2:Y:S04]  /*7ae0*/  LDL.LU R10, [R1+0x2224] ;  /* 0x00222400010a7983 */ /* 0x001ea80000300800 */
[----:B------:R0:W-:Y:S02]  /*7af0*/  STL [R1+0x20ac], R28 ;  /* 0x0020ac1c01007387 */ /* 0x0001e40000100800 */
[----:B0-----:R-:W-:-:S05]  /*7b00*/  LEA R28, P5, R9, R0, 0x1 ;  /* 0x00000000091c7211 */ /* 0x001fca00078a08ff */
[----:B------:R0:W-:Y:S04]  /*7b10*/  STL [R1+0x20b0], R28 ;  /* 0x0020b01c01007387 */ /* 0x0001e80000100800 */
[----:B0-----:R-:W2:Y:S01]  /*7b20*/  LDL.LU R28, [R1+0x2220] ;  /* 0x00222000011c7983 */ /* 0x001ea20000300800 */
[----:B------:R-:W-:-:S05]  /*7b30*/  LEA.HI.X.SX32 R3, R3, R2, 0x1, P3 ;  /* 0x0000000203037211 */ /* 0x000fca00018f0eff */
[----:B------:R2:W-:Y:S02]  /*7b40*/  STL [R1+0x20a4], R3 ;  /* 0x0020a40301007387 */ /* 0x0005e40000100800 */
[----:B--2---:R-:W-:-:S05]  /*7b50*/  LEA R3, P3, R28, R0, 0x1 ;  /* 0x000000001c037211 */ /* 0x004fca00078608ff */
        /* <DEDUP_REMOVED lines=32> */
[-C--:B------:R-:W-:Y:S02]  /*7d60*/  LEA.HI.X.SX32 R28, R28, R2.reuse, 0x1, P3 ;  /* 0x000000021c1c7211 */ /* 0x080fe400018f0eff */
[----:B------:R-:W-:-:S03]  /*7d70*/  LEA.HI.X.SX32 R3, R3, R2, 0x1, P2 ;  /* 0x0000000203037211 */ /* 0x000fc600010f0eff */
[----:B------:R2:W-:Y:S01]  /*7d80*/  STL [R1+0x206c], R28 ;  /* 0x00206c1c01007387 */ /* 0x0005e20000100800 */
[-C--:B------:R-:W-:Y:S02]  /*7d90*/  LEA.HI.X.SX32 R4, R4, R2.reuse, 0x1, P1 ;  /* 0x0000000204047211 */ /* 0x080fe400008f0eff */
[----:B------:R-:W-:Y:S02]  /*7da0*/  LEA.HI.X.SX32 R5, R5, R2, 0x1, P0 ;  /* 0x0000000205057211 */ /* 0x000fe400000f0eff */
[----:B--2---:R-:W-:-:S05]  /*7db0*/  LEA R28, P3, R9, R0, 0x1 ;  /* 0x00000000091c7211 */ /* 0x004fca00078608ff */
[----:B------:R0:W-:Y:S04]  /*7dc0*/  STL [R1+0x2070], R28 ;  /* 0x0020701c01007387 */ /* 0x0001e80000100800 */
[----:B0-----:R-:W2:Y:S04]  /*7dd0*/  LDL.LU R28, [R1+0x2200] ;  /* 0x00220000011c7983 */ /* 0x001ea80000300800 */
[----:B------:R0:W-:Y:S02]  /*7de0*/  STL [R1+0x2064], R3 ;  /* 0x0020640301007387 */ /* 0x0001e40000100800 */
[----:B0-----:R-:W-:-:S05]  /*7df0*/  LEA R3, P2, R10, R0, 0x1 ;  /* 0x000000000a037211 */ /* 0x001fca00078408ff */
[----:B------:R0:W-:Y:S04]  /*7e00*/  STL [R1+0x2068], R3 ;  /* 0x0020680301007387 */ /* 0x0001e80000100800 */
[----:B------:R3:W-:Y:S01]  /*7e10*/  STL [R1+0x205c], R4 ;  /* 0x00205c0401007387 */ /* 0x0007e20000100800 */
[-C--:B0-----:R-:W-:Y:S02]  /*7e20*/  LEA R3, P1, R11, R0.reuse, 0x1 ;  /* 0x000000000b037211 */ /* 0x081fe400078208ff */
[----:B---3--:R-:W-:-:S03]  /*7e30*/  LEA R4, P0, R12, R0, 0x1 ;  /* 0x000000000c047211 */ /* 0x008fc600078008ff */
[----:B------:R0:W-:Y:S04]  /*7e40*/  STL [R1+0x2060], R3 ;  /* 0x0020600301007387 */ /* 0x0001e80000100800 */
[----:B------:R1:W-:Y:S01]  /*7e50*/  STL [R1+0x2054], R5 ;  /* 0x0020540501007387 */ /* 0x0003e20000100800 */
[----:B0-----:R-:W-:-:S03]  /*7e60*/  LEA.HI.X.SX32 R3, R6, R2, 0x1, P4 ;  /* 0x0000000206037211 */ /* 0x001fc600020f0eff */
[----:B------:R0:W-:Y:S01]  /*7e70*/  STL [R1+0x2058], R4 ;  /* 0x0020580401007387 */ /* 0x0001e20000100800 */
[----:B-1----:R-:W-:-:S03]  /*7e80*/  LEA R5, P4, R13, R0, 0x1 ;  /* 0x000000000d057211 */ /* 0x002fc600078808ff */
        /* <DEDUP_REMOVED lines=15> */
[----:B----4-:R-:W-:-:S03]  /*7f80*/  LEA R3, P2, R17, R0, 0x1 ;  /* 0x0000000011037211 */ /* 0x010fc600078408ff */
        /* <DEDUP_REMOVED lines=16> */
[----:B------:R-:W-:Y:S04]  /*8090*/  STL [R1+0x200c], R5 ;  /* 0x00200c0501007387 */ /* 0x000fe80000100800 */
[----:B------:R-:W3:Y:S01]  /*80a0*/  LDL.LU R8, [R1+0x130] ;  /* 0x0001300001087983 */ /* 0x000ee20000300800 */
[----:B0-----:R-:W-:-:S03]  /*80b0*/  LEA.HI.X.SX32 R3, R15, R2, 0x1, P5 ;  /* 0x000000020f037211 */ /* 0x001fc600028f0eff */
[----:B------:R-:W-:Y:S04]  /*80c0*/  STL [R1+0x2010], R4 ;  /* 0x0020100401007387 */ /* 0x000fe80000100800 */
[----:B------:R-:W4:Y:S04]  /*80d0*/  LDL.LU R11, [R1+0x12c] ;  /* 0x00012c00010b7983 */ /* 0x000f280000300800 */
[----:B------:R0:W-:Y:S04]  /*80e0*/  STL [R1+0x2004], R3 ;  /* 0x0020040301007387 */ /* 0x0001e80000100800 */
[----:B0-----:R-:W4:Y:S04]  /*80f0*/  LDL.LU R3, [R1+0x128] ;  /* 0x0001280001037983 */ /* 0x001f280000300800 */
[----:B------:R-:W4:Y:S04]  /*8100*/  LDL.LU R4, [R1+0x124] ;  /* 0x0001240001047983 */ /* 0x000f280000300800 */
[----:B------:R-:W4:Y:S04]  /*8110*/  LDL.LU R10, [R1+0x120] ;  /* 0x00012000010a7983 */ /* 0x000f280000300800 */
[----:B------:R-:W4:Y:S04]  /*8120*/  LDL.LU R6, [R1+0x11c] ;  /* 0x00011c0001067983 */ /* 0x000f280000300800 */
[----:B------:R-:W4:Y:S04]  /*8130*/  LDL.LU R5, [R1+0x118] ;  /* 0x0001180001057983 */ /* 0x000f280000300800 */
[----:B------:R-:W4:Y:S01]  /*8140*/  LDL.LU R7, [R1+0x114] ;  /* 0x0001140001077983 */ /* 0x000f220000300800 */
[----:B------:R-:W-:-:S02]  /*8150*/  LEA R9, P5, R22, R0, 0x1 ;  /* 0x0000000016097211 */ /* 0x000fc400078a08ff */
[----:B------:R-:W-:Y:S02]  /*8160*/  LEA.HI.X.SX32 R13, R16, R2, 0x1, P3 ;  /* 0x00000002100d7211 */ /* 0x000fe400018f0eff */
[----:B------:R-:W-:Y:S01]  /*8170*/  LEA R12, P3, R23, R0, 0x1 ;  /* 0x00000000170c7211 */ /* 0x000fe200078608ff */
[----:B------:R0:W-:Y:S01]  /*8180*/  STL [R1+0x2008], R9 ;  /* 0x0020080901007387 */ /* 0x0001e20000100800 */
[----:B------:R-:W-:Y:S01]  /*8190*/  IMAD R25, R25, UR10, RZ ;  /* 0x0000000a19197c24 */ /* 0x000fe2000f8e02ff */
[----:B------:R-:W1:Y:S02]  /*81a0*/  LDC R16, c[0x0][0x3a8] ;  /* 0x0000ea00ff107b82 */ /* 0x000e640000000800 */
[----:B------:R0:W-:Y:S02]  /*81b0*/  STL [R1+0x1ffc], R13 ;  /* 0x001ffc0d01007387 */ /* 0x0001e40000100800 */
[----:B0-----:R-:W-:Y:S02]  /*81c0*/  LEA.HI.X.SX32 R9, R17, R2, 0x1, P2 ;  /* 0x0000000211097211 */ /* 0x001fe400010f0eff */
[----:B------:R0:W-:Y:S01]  /*81d0*/  STL [R1+0x2000], R12 ;  /* 0x0020000c01007387 */ /* 0x0001e20000100800 */
[----:B------:R-:W-:Y:S01]  /*81e0*/  IMAD R26, R26, UR10, RZ ;  /* 0x0000000a1a1a7c24 */ /* 0x000fe2000f8e02ff */
[----:B------:R-:W-:-:S02]  /*81f0*/  LEA R13, P2, R24, R0, 0x1 ;  /* 0x00000000180d7211 */ /* 0x000fc400078408ff */
[----:B------:R0:W-:Y:S02]  /*8200*/  STL [R1+0x1ff4], R9 ;  /* 0x001ff40901007387 */ /* 0x0001e40000100800 */
[----:B0-----:R-:W-:Y:S02]  /*8210*/  LEA.HI.X.SX32 R12, R18, R2, 0x1, P1 ;  /* 0x00000002120c7211 */ /* 0x001fe400008f0eff */
[----:B------:R0:W-:Y:S01]  /*8220*/  STL [R1+0x1ff8], R13 ;  /* 0x001ff80d01007387 */ /* 0x0001e20000100800 */
[----:B------:R-:W-:-:S03]  /*8230*/  LEA R9, P1, R25, R0, 0x1 ;  /* 0x0000000019097211 */ /* 0x000fc600078208ff */
[----:B------:R0:W-:Y:S01]  /*8240*/  STL [R1+0x1fec], R12 ;  /* 0x001fec0c01007387 */ /* 0x0001e20000100800 */
[----:B------:R-:W-:-:S03]  /*8250*/  IMAD R27, R27, UR10, RZ ;  /* 0x0000000a1b1b7c24 */ /* 0x000fc6000f8e02ff */
[----:B------:R0:W-:Y:S02]  /*8260*/  STL [R1+0x1ff0], R9 ;  /* 0x001ff00901007387 */ /* 0x0001e40000100800 */
[----:B0-----:R-:W-:Y:S01]  /*8270*/  LEA.HI.X.SX32 R13, R19, R2, 0x1, P0 ;  /* 0x00000002130d7211 */ /* 0x001fe200000f0eff */
[----:B------:R-:W-:Y:S01]  /*8280*/  IMAD R29, R29, UR10, RZ ;  /* 0x0000000a1d1d7c24 */ /* 0x000fe2000f8e02ff */
[----:B------:R-:W-:-:S03]  /*8290*/  LEA R12, P0, R26, R0, 0x1 ;  /* 0x000000001a0c7211 */ /* 0x000fc600078008ff */
[----:B------:R0:W-:Y:S01]  /*82a0*/  STL [R1+0x1fe4], R13 ;  /* 0x001fe40d01007387 */ /* 0x0001e20000100800 */
[----:B------:R-:W-:-:S03]  /*82b0*/  LEA.HI.X.SX32 R9, R20, R2, 0x1, P4 ;  /* 0x0000000214097211 */ /* 0x000fc600020f0eff */
[----:B------:R1:W-:Y:S04]  /*82c0*/  STL [R1+0x1fe8], R12 ;  /* 0x001fe80c01007387 */ /* 0x0003e80000100800 */
[----:B------:R1:W-:Y:S01]  /*82d0*/  STL [R1+0x1fdc], R9 ;  /* 0x001fdc0901007387 */ /* 0x0003e20000100800 */
[----:B0-----:R-:W-:Y:S02]  /*82e0*/  LEA R13, P4, R27, R0, 0x1 ;  /* 0x000000001b0d7211 */ /* 0x001fe400078808ff */
[----:B-1----:R-:W-:-:S03]  /*82f0*/  LEA.HI.X.SX32 R12, R21, R2, 0x1, P6 ;  /* 0x00000002150c7211 */ /* 0x002fc600030f0eff */
[----:B------:R-:W-:Y:S01]  /*8300*/  STL [R1+0x1fe0], R13 ;  /* 0x001fe00d01007387 */ /* 0x000fe20000100800 */
[----:B------:R-:W-:Y:S02]  /*8310*/  LEA R9, P6, R29, R0, 0x1 ;  /* 0x000000001d097211 */ /* 0x000fe400078c08ff */
[-C--:B------:R-:W-:Y:S01]  /*8320*/  LEA.HI.X.SX32 R0, R22, R2.reuse, 0x1, P5 ;  /* 0x0000000216007211 */ /* 0x080fe200028f0eff */
[----:B------:R0:W-:Y:S04]  /*8330*/  STL [R1+0x1fd8], R12 ;  /* 0x001fd80c01007387 */ /* 0x0001e80000100800 */
[----:B------:R1:W-:Y:S04]  /*8340*/  STL [R1+0x1fd4], R9 ;  /* 0x001fd40901007387 */ /* 0x0003e80000100800 */
[----:B------:R1:W-:Y:S01]  /*8350*/  STL [R1+0x1fd0], R0 ;  /* 0x001fd00001007387 */ /* 0x0003e20000100800 */
[----:B0-----:R-:W-:-:S02]  /*8360*/  LEA.HI.X.SX32 R12, R23, R2, 0x1, P3 ;  /* 0x00000002170c7211 */ /* 0x001fc400018f0eff */
[----:B-1----:R-:W-:-:S03]  /*8370*/  LEA.HI.X.SX32 R9, R24, R2, 0x1, P2 ;  /* 0x0000000218097211 */ /* 0x002fc600010f0eff */
[----:B------:R0:W-:Y:S01]  /*8380*/  STL [R1+0x1fcc], R12 ;  /* 0x001fcc0c01007387 */ /* 0x0001e20000100800 */
[----:B------:R-:W-:-:S03]  /*8390*/  LEA.HI.X.SX32 R0, R25, R2, 0x1, P1 ;  /* 0x0000000219007211 */ /* 0x000fc600008f0eff */
[----:B------:R1:W-:Y:S04]  /*83a0*/  STL [R1+0x1fc8], R9 ;  /* 0x001fc80901007387 */ /* 0x0003e80000100800 */
[----:B------:R2:W-:Y:S01]  /*83b0*/  STL [R1+0x1fc4], R0 ;  /* 0x001fc40001007387 */ /* 0x0005e20000100800 */
[-C--:B0-----:R-:W-:Y:S02]  /*83c0*/  LEA.HI.X.SX32 R12, R26, R2.reuse, 0x1, P0 ;  /* 0x000000021a0c7211 */ /* 0x081fe400000f0eff */
[----:B-1----:R-:W-:-:S03]  /*83d0*/  LEA.HI.X.SX32 R9, R27, R2, 0x1, P4 ;  /* 0x000000021b097211 */ /* 0x002fc600020f0eff */
[----:B------:R-:W-:Y:S01]  /*83e0*/  STL [R1+0x1fc0], R12 ;  /* 0x001fc00c01007387 */ /* 0x000fe20000100800 */
[----:B--2---:R-:W-:-:S03]  /*83f0*/  LEA.HI.X.SX32 R0, R29, R2, 0x1, P6 ;  /* 0x000000021d007211 */ /* 0x004fc600030f0eff */
[----:B------:R-:W-:Y:S04]  /*8400*/  STL [R1+0x21f8], R28 ;  /* 0x0021f81c01007387 */ /* 0x000fe80000100800 */
[----:B------:R0:W-:Y:S04]  /*8410*/  STL [R1+0x1fbc], R9 ;  /* 0x001fbc0901007387 */ /* 0x0001e80000100800 */
[----:B------:R1:W-:Y:S01]  /*8420*/  STL [R1+0x1fb4], R0 ;  /* 0x001fb40001007387 */ /* 0x0003e20000100800 */
[----:B0-----:R-:W-:Y:S02]  /*8430*/  IMAD R9, R16, 0x3f, RZ ;  /* 0x0000003f10097824 */ /* 0x001fe400078e02ff */
[----:B---3--:R-:W-:-:S05]  /*8440*/  IMAD R8, R8, UR7, RZ ;  /* 0x0000000708087c24 */ /* 0x008fca000f8e02ff */
[----:B------:R-:W-:Y:S01]  /*8450*/  LEA R18, P6, R8, UR12, 0x1 ;  /* 0x0000000c08127c11 */ /* 0x000fe2000f8c08ff */
[----:B----4-:R-:W-:-:S03]  /*8460*/  IMAD R2, R11, UR7, RZ ;  /* 0x000000070b027c24 */ /* 0x010fc6000f8e02ff */
[----:B------:R-:W-:Y:S01]  /*8470*/  LEA.HI.X.SX32 R19, R8, UR13, 0x1, P6 ;  /* 0x0000000d08137c11 */ /* 0x000fe2000b0f0eff */
[----:B------:R-:W0:Y:S01]  /*8480*/  LDC R11, c[0x0][0x3a8] ;  /* 0x0000ea00ff0b7b82 */ /* 0x000e220000000800 */
[----:B------:R-:W-:Y:S01]  /*8490*/  LEA R20, P4, R2, UR12, 0x1 ;  /* 0x0000000c02147c11 */ /* 0x000fe2000f8808ff */
[----:B------:R-:W-:Y:S02]  /*84a0*/  IMAD R3, R3, UR7, RZ ;  /* 0x0000000703037c24 */ /* 0x000fe4000f8e02ff */
[----:B------:R-:W-:-:S03]  /*84b0*/  IMAD R4, R4, UR7, RZ ;  /* 0x0000000704047c24 */ /* 0x000fc6000f8e02ff */
[----:B------:R-:W-:Y:S01]  /*84c0*/  LEA R22, P2, R3, UR12, 0x1 ;  /* 0x0000000c03167c11 */ /* 0x000fe2000f8408ff */
[----:B-1----:R-:W-:Y:S01]  /*84d0*/  IMAD R0, R10, UR7, RZ ;  /* 0x000000070a007c24 */ /* 0x002fe2000f8e02ff */
[----:B------:R-:W-:Y:S01]  /*84e0*/  LEA R24, P1, R4, UR12, 0x1 ;  /* 0x0000000c04187c11 */ /* 0x000fe2000f8208ff */
[----:B------:R-:W-:Y:S02]  /*84f0*/  IMAD R5, R5, UR7, RZ ;  /* 0x0000000705057c24 */ /* 0x000fe4000f8e02ff */
[----:B------:R-:W-:-:S03]  /*8500*/  IMAD R7, R7, UR7, RZ ;  /* 0x0000000707077c24 */ /* 0x000fc6000f8e02ff */
[----:B------:R-:W-:Y:S01]  /*8510*/  LEA R14, P3, R5, UR12, 0x1 ;  /* 0x0000000c050e7c11 */ /* 0x000fe2000f8608ff */
[----:B------:R-:W-:Y:S01]  /*8520*/  IMAD R6, R6, UR7, RZ ;  /* 0x0000000706067c24 */ /* 0x000fe2000f8e02ff */
[C---:B------:R-:W-:Y:S02]  /*8530*/  LEA R12, P5, R7.reuse, UR12, 0x1 ;  /* 0x0000000c070c7c11 */ /* 0x040fe4000f8a08ff */
[----:B------:R-:W-:Y:S02]  /*8540*/  LEA.HI.X.SX32 R21, R2, UR13, 0x1, P4 ;  /* 0x0000000d02157c11 */ /* 0x000fe4000a0f0eff */
[----:B------:R-:W-:Y:S02]  /*8550*/  LEA.HI.X.SX32 R13, R7, UR13, 0x1, P5 ;  /* 0x0000000d070d7c11 */ /* 0x000fe4000a8f0eff */
[----:B------:R-:W-:Y:S01]  /*8560*/  LEA.HI.X.SX32 R15, R5, UR13, 0x1, P3 ;  /* 0x0000000d050f7c11 */ /* 0x000fe200098f0eff */
[----:B------:R-:W-:Y:S01]  /*8570*/  STL.64 [R1+0xbc8], R18 ;  /* 0x000bc81201007387 */ /* 0x000fe20000100a00 */
[----:B------:R-:W-:-:S02]  /*8580*/  LEA R26, P0, R0, UR12, 0x1 ;  /* 0x0000000c001a7c11 */ /* 0x000fc4000f8008ff */
[----:B------:R-:W-:Y:S01]  /*8590*/  LEA.HI.X.SX32 R23, R3, UR13, 0x1, P2 ;  /* 0x0000000d03177c11 */ /* 0x000fe200090f0eff */
[----:B------:R-:W-:Y:S01]  /*85a0*/  STL.64 [R1+0xb90], R12 ;  /* 0x000b900c01007387 */ /* 0x000fe20000100a00 */
[----:B------:R-:W-:Y:S02]  /*85b0*/  LEA R28, P6, R6, UR12, 0x1 ;  /* 0x0000000c061c7c11 */ /* 0x000fe4000f8c08ff */
[----:B------:R-:W-:Y:S01]  /*85c0*/  LEA.HI.X.SX32 R25, R4, UR13, 0x1, P1 ;  /* 0x0000000d04197c11 */ /* 0x000fe200088f0eff */
[C---:B------:R-:W-:Y:S01]  /*85d0*/  IMAD.WIDE R4, R9.reuse, 0x2, R12 ;  /* 0x0000000209047825 */ /* 0x040fe200078e020c */
[----:B------:R-:W-:Y:S01]  /*85e0*/  STL.64 [R1+0xbc0], R20 ;  /* 0x000bc01401007387 */ /* 0x000fe20000100a00 */
[----:B------:R-:W-:Y:S02]  /*85f0*/  LEA.HI.X.SX32 R27, R0, UR13, 0x1, P0 ;  /* 0x0000000d001b7c11 */ /* 0x000fe400080f0eff */
[----:B------:R-:W-:Y:S01]  /*8600*/  LEA.HI.X.SX32 R29, R6, UR13, 0x1, P6 ;  /* 0x0000000d061d7c11 */ /* 0x000fe2000b0f0eff */
[----:B------:R-:W-:Y:S01]  /*8610*/  STL.64 [R1+0xb98], R14 ;  /* 0x000b980e01007387 */ /* 0x000fe20000100a00 */
[----:B------:R-:W-:-:S03]  /*8620*/  IMAD.WIDE R2, R9, 0x2, R14 ;  /* 0x0000000209027825 */ /* 0x000fc600078e020e */
[----:B------:R-:W-:Y:S04]  /*8630*/  STL.64 [R1+0xbb8], R22 ;  /* 0x000bb81601007387 */ /* 0x000fe80000100a00 */
[----:B------:R-:W-:Y:S04]  /*8640*/  STL.64 [R1+0xbb0], R24 ;  /* 0x000bb01801007387 */ /* 0x000fe80000100a00 */
[----:B------:R-:W-:Y:S04]  /*8650*/  STL [R1+0x1fb8], R4 ;  /* 0x001fb80401007387 */ /* 0x000fe80000100800 */
[----:B------:R1:W-:Y:S04]  /*8660*/  STL [R1+0x1fa4], R5 ;  /* 0x001fa40501007387 */ /* 0x0003e80000100800 */
[----:B------:R-:W-:Y:S04]  /*8670*/  STL.64 [R1+0xba8], R26 ;  /* 0x000ba81a01007387 */ /* 0x000fe80000100a00 */
[----:B------:R-:W-:Y:S04]  /*8680*/  STL.64 [R1+0xba0], R28 ;  /* 0x000ba01c01007387 */ /* 0x000fe80000100a00 */
[----:B------:R-:W-:Y:S04]  /*8690*/  STL [R1+0x1fb0], R2 ;  /* 0x001fb00201007387 */ /* 0x000fe80000100800 */
[----:B------:R2:W-:Y:S01]  /*86a0*/  STL [R1+0x1fa8], R3 ;  /* 0x001fa80301007387 */ /* 0x0005e20000100800 */
[----:B-1----:R-:W-:-:S04]  /*86b0*/  IMAD.WIDE R4, R9, 0x2, R26 ;  /* 0x0000000209047825 */ /* 0x002fc800078e021a */
[----:B------:R-:W-:-:S04]  /*86c0*/  IMAD.WIDE R6, R9, 0x2, R24 ;  /* 0x0000000209067825 */ /* 0x000fc800078e0218 */
[----:B--2---:R-:W-:-:S05]  /*86d0*/  IMAD.WIDE R2, R9, 0x2, R28 ;  /* 0x0000000209027825 */ /* 0x004fca00078e021c */
[----:B------:R-:W-:Y:S04]  /*86e0*/  STL [R1+0x1fac], R2 ;  /* 0x001fac0201007387 */ /* 0x000fe80000100800 */
[----:B------:R1:W-:Y:S01]  /*86f0*/  STL [R1+0x1f9c], R3 ;  /* 0x001f9c0301007387 */ /* 0x0003e20000100800 */
[----:B------:R-:W-:-:S03]  /*8700*/  IMAD R0, R16, 0x3e, RZ ;  /* 0x0000003e10007824 */ /* 0x000fc600078e02ff */
[----:B------:R-:W-:Y:S04]  /*8710*/  STL [R1+0x1fa0], R4 ;  /* 0x001fa00401007387 */ /* 0x000fe80000100800 */
[----:B------:R2:W-:Y:S01]  /*8720*/  STL [R1+0x1f94], R5 ;  /* 0x001f940501007387 */ /* 0x0005e20000100800 */
[----:B-1----:R-:W-:-:S03]  /*8730*/  IMAD.WIDE R2, R9, 0x2, R22 ;  /* 0x0000000209027825 */ /* 0x002fc600078e0216 */
[----:B------:R-:W-:Y:S04]  /*8740*/  STL [R1+0x1f98], R6 ;  /* 0x001f980601007387 */ /* 0x000fe80000100800 */
[----:B------:R1:W-:Y:S01]  /*8750*/  STL [R1+0x1f8c], R7 ;  /* 0x001f8c0701007387 */ /* 0x0003e20000100800 */
[----:B--2---:R-:W-:-:S03]  /*8760*/  IMAD.WIDE R4, R9, 0x2, R20 ;  /* 0x0000000209047825 */ /* 0x004fc600078e0214 */
        /* <DEDUP_REMOVED lines=12> */
[----:B------:R-:W-:Y:S01]  /*8830*/  STL [R1+0x1f70], R4 ;  /* 0x001f700401007387 */ /* 0x000fe20000100800 */
[----:B-1----:R-:W-:-:S03]  /*8840*/  IMAD.WIDE R2, R0, 0x2, R28 ;  /* 0x0000000200027825 */ /* 0x002fc600078e021c */
[----:B------:R1:W-:Y:S04]  /*8850*/  STL [R1+0x1f64], R5 ;  /* 0x001f640501007387 */ /* 0x0003e80000100800 */
[----:B------:R-:W-:Y:S04]  /*8860*/  STL [R1+0x1f68], R2 ;  /* 0x001f680201007387 */ /* 0x000fe80000100800 */
[----:B------:R2:W-:Y:S01]  /*8870*/  STL [R1+0x1f5c], R3 ;  /* 0x001f5c0301007387 */ /* 0x0005e20000100800 */
[----:B-1----:R-:W-:-:S03]  /*8880*/  IMAD.WIDE R4, R0, 0x2, R24 ;  /* 0x0000000200047825 */ /* 0x002fc600078e0218 */
[----:B------:R-:W-:Y:S04]  /*8890*/  STL [R1+0x1f60], R6 ;  /* 0x001f600601007387 */ /* 0x000fe80000100800 */
[----:B------:R1:W-:Y:S01]  /*88a0*/  STL [R1+0x1f54], R7 ;  /* 0x001f540701007387 */ /* 0x0003e20000100800 */
[----:B--2---:R-:W-:-:S03]  /*88b0*/  IMAD.WIDE R2, R0, 0x2, R22 ;  /* 0x0000000200027825 */ /* 0x004fc600078e0216 */
[----:B------:R-:W-:Y:S01]  /*88c0*/  STL [R1+0x1f58], R4 ;  /* 0x001f580401007387 */ /* 0x000fe20000100800 */
[----:B------:R-:W-:-:S03]  /*88d0*/  IMAD R8, R16, 0x3d, RZ ;  /* 0x0000003d10087824 */ /* 0x000fc600078e02ff */
[----:B------:R2:W-:Y:S01]  /*88e0*/  STL [R1+0x1f4c], R5 ;  /* 0x001f4c0501007387 */ /* 0x0005e20000100800 */
[----:B-1----:R-:W-:-:S03]  /*88f0*/  IMAD.WIDE R6, R0, 0x2, R18 ;  /* 0x0000000200067825 */ /* 0x002fc600078e0212 */
[----:B------:R-:W-:Y:S01]  /*8900*/  STL [R1+0x1f50], R2 ;  /* 0x001f500201007387 */ /* 0x000fe20000100800 */
[----:B--2---:R-:W-:-:S03]  /*8910*/  IMAD.WIDE R4, R0, 0x2, R20 ;  /* 0x0000000200047825 */ /* 0x004fc600078e0214 */
[----:B------:R1:W-:Y:S04]  /*8920*/  STL [R1+0x1f44], R3 ;  /* 0x001f440301007387 */ /* 0x0003e80000100800 */
        /* <DEDUP_REMOVED lines=101> */
[----:B------:R-:W-:Y:S01]  /*8f80*/  STL [R1+0x1e3c], R5 ;  /* 0x001e3c0501007387 */ /* 0x000fe20000100800 */
[----:B-1----:R-:W-:-:S03]  /*8f90*/  IMAD.WIDE R2, R8, 0x2, R12 ;  /* 0x0000000208027825 */ /* 0x002fc600078e020c */
[----:B------:R-:W-:Y:S04]  /*8fa0*/  STL [R1+0x1e40], R6 ;  /* 0x001e400601007387 */ /* 0x000fe80000100800 */
[----:B------:R1:W-:Y:S04]  /*8fb0*/  STL [R1+0x1e34], R7 ;  /* 0x001e340701007387 */ /* 0x0003e80000100800 */
[----:B------:R-:W-:Y:S04]  /*8fc0*/  STL [R1+0x1e38], R2 ;  /* 0x001e380201007387 */ /* 0x000fe80000100800 */
[----:B------:R2:W-:Y:S01]  /*8fd0*/  STL [R1+0x1e2c], R3 ;  /* 0x001e2c0301007387 */ /* 0x0005e20000100800 */
[----:B-1----:R-:W-:-:S04]  /*8fe0*/  IMAD.WIDE R6, R8, 0x2, R14 ;  /* 0x0000000208067825 */ /* 0x002fc800078e020e */
[C---:B------:R-:W-:Y:S01]  /*8ff0*/  IMAD.WIDE R4, R8.reuse, 0x2, R26 ;  /* 0x0000000208047825 */ /* 0x040fe200078e021a */
[----:B------:R-:W-:Y:S03]  /*9000*/  STL [R1+0x1e30], R6 ;  /* 0x001e300601007387 */ /* 0x000fe60000100800 */
[C---:B--2---:R-:W-:Y:S01]  /*9010*/  IMAD.WIDE R2, R8.reuse, 0x2, R28 ;  /* 0x0000000208027825 */ /* 0x044fe200078e021c */
[----:B------:R1:W-:Y:S04]  /*9020*/  STL [R1+0x1e24], R7 ;  /* 0x001e240701007387 */ /* 0x0003e80000100800 */
[----:B------:R-:W-:Y:S04]  /*9030*/  STL [R1+0x1e28], R2 ;  /* 0x001e280201007387 */ /* 0x000fe80000100800 */
[----:B------:R2:W-:Y:S01]  /*9040*/  STL [R1+0x1e1c], R3 ;  /* 0x001e1c0301007387 */ /* 0x0005e20000100800 */
[----:B-1----:R-:W-:-:S03]  /*9050*/  IMAD.WIDE R6, R8, 0x2, R24 ;  /* 0x0000000208067825 */ /* 0x002fc600078e0218 */
[----:B------:R-:W-:Y:S01]  /*9060*/  STL [R1+0x1e20], R4 ;  /* 0x001e200401007387 */ /* 0x000fe20000100800 */
[----:B------:R-:W-:-:S03]  /*9070*/  IMAD R0, R16, 0x38, RZ ;  /* 0x0000003810007824 */ /* 0x000fc600078e02ff */
        /* <DEDUP_REMOVED lines=157> */
[----:B------:R1:W-:Y:S01]  /*9a50*/  STL [R1+0x100c], R3 ;  /* 0x00100c0301007387 */ /* 0x0003e20000100800 */
[----:B------:R-:W-:-:S03]  /*9a60*/  IMAD.WIDE R8, R0, 0x2, R12 ;  /* 0x0000000200087825 */ /* 0x000fc600078e020c */
        /* <DEDUP_REMOVED lines=438> */
[----:B------:R-:W-:-:S03]  /*b5d0*/  IMAD.SHL.U32 R0, R16, 0x20, RZ ;  /* 0x0000002010007824 */ /* 0x000fc600078e00ff */
        /* <DEDUP_REMOVED lines=62> */
[----:B------:R-:W2:Y:S03]  /*b9c0*/  LDC R12, c[0x0][0x3a8] ;  /* 0x0000ea00ff0c7b82 */ /* 0x000ea60000000800 */
[----:B------:R3:W-:Y:S01]  /*b9d0*/  STL [R1+0x1514], R5 ;  /* 0x0015140501007387 */ /* 0x0007e20000100800 */
[----:B-1----:R-:W-:-:S03]  /*b9e0*/  IMAD.WIDE R2, R0, 0x2, R14 ;  /* 0x0000000200027825 */ /* 0x002fc600078e020e */
[----:B------:R-:W-:Y:S01]  /*b9f0*/  STL [R1+0x1520], R6 ;  /* 0x0015200601007387 */ /* 0x000fe20000100800 */
[----:B------:R-:W1:Y:S03]  /*ba00*/  LDC R13, c[0x0][0x3a8] ;  /* 0x0000ea00ff0d7b82 */ /* 0x000e660000000800 */
[----:B------:R4:W-:Y:S01]  /*ba10*/  STL [R1+0x151c], R7 ;  /* 0x00151c0701007387 */ /* 0x0009e20000100800 */
[----:B---3--:R-:W-:-:S03]  /*ba20*/  IMAD.WIDE R4, R0, 0x2, R28 ;  /* 0x0000000200047825 */ /* 0x008fc600078e021c */
[----:B------:R-:W-:Y:S04]  /*ba30*/  STL [R1+0x1528], R8 ;  /* 0x0015280801007387 */ /* 0x000fe80000100800 */
[----:B------:R-:W-:Y:S01]  /*ba40*/  STL [R1+0x1524], R9 ;  /* 0x0015240901007387 */ /* 0x000fe20000100800 */
[----:B----4-:R-:W-:-:S03]  /*ba50*/  IMAD.WIDE R6, R0, 0x2, R26 ;  /* 0x0000000200067825 */ /* 0x010fc600078e021a */
[----:B------:R-:W-:Y:S04]  /*ba60*/  STL [R1+0x1530], R2 ;  /* 0x0015300201007387 */ /* 0x000fe80000100800 */
[----:B------:R3:W-:Y:S04]  /*ba70*/  STL [R1+0x152c], R3 ;  /* 0x00152c0301007387 */ /* 0x0007e80000100800 */
[----:B------:R-:W-:Y:S04]  /*ba80*/  STL [R1+0x1538], R4 ;  /* 0x0015380401007387 */ /* 0x000fe80000100800 */
[----:B------:R-:W-:Y:S01]  /*ba90*/  STL [R1+0x1534], R5 ;  /* 0x0015340501007387 */ /* 0x000fe20000100800 */
[----:B---3--:R-:W-:-:S03]  /*baa0*/  IMAD.WIDE R2, R0, 0x2, R24 ;  /* 0x0000000200027825 */ /* 0x008fc600078e0218 */
[----:B------:R-:W-:Y:S04]  /*bab0*/  STL [R1+0x1540], R6 ;  /* 0x0015400601007387 */ /* 0x000fe80000100800 */
[----:B------:R-:W-:Y:S01]  /*bac0*/  STL [R1+0x153c], R7 ;  /* 0x00153c0701007387 */ /* 0x000fe20000100800 */
[----:B------:R-:W-:-:S03]  /*bad0*/  IMAD R10, R16, 0x1d, RZ ;  /* 0x0000001d100a7824 */ /* 0x000fc600078e02ff */
[----:B------:R-:W-:Y:S04]  /*bae0*/  STL [R1+0x1548], R2 ;  /* 0x0015480201007387 */ /* 0x000fe80000100800 */
[----:B------:R-:W-:Y:S04]  /*baf0*/  STL [R1+0x1544], R3 ;  /* 0x0015440301007387 */ /* 0x000fe80000100800 */
[----:B------:R3:W-:Y:S04]  /*bb00*/  STL [R1+0x21fc], R16 ;  /* 0x0021fc1001007387 */ /* 0x0007e80000100800 */
[----:B---3--:R-:W3:Y:S01]  /*bb10*/  LDL.64 R16, [R1+0xb90] ;  /* 0x000b900001107983 */ /* 0x008ee20000100a00 */
[----:B------:R-:W-:-:S04]  /*bb20*/  IMAD.WIDE R2, R0, 0x2, R22 ;  /* 0x0000000200027825 */ /* 0x000fc800078e0216 */
[C---:B------:R-:W-:Y:S01]  /*bb30*/  IMAD.WIDE R4, R0.reuse, 0x2, R20 ;  /* 0x0000000200047825 */ /* 0x040fe200078e0214 */
[----:B------:R-:W-:Y:S03]  /*bb40*/  STL [R1+0x1550], R2 ;  /* 0x0015500201007387 */ /* 0x000fe60000100800 */
[----:B------:R-:W-:Y:S01]  /*bb50*/  IMAD.WIDE R6, R0, 0x2, R18 ;  /* 0x0000000200067825 */ /* 0x000fe200078e0212 */
[----:B------:R4:W-:Y:S04]  /*bb60*/  STL [R1+0x154c], R3 ;  /* 0x00154c0301007387 */ /* 0x0009e80000100800 */
[----:B------:R-:W-:Y:S04]  /*bb70*/  STL [R1+0x1558], R4 ;  /* 0x0015580401007387 */ /* 0x000fe80000100800 */
[----:B------:R0:W-:Y:S01]  /*bb80*/  STL [R1+0x1554], R5 ;  /* 0x0015540501007387 */ /* 0x0001e20000100800 */
[----:B----4-:R-:W-:-:S03]  /*bb90*/  IMAD.WIDE R2, R10, 0x2, R14 ;  /* 0x000000020a027825 */ /* 0x010fc600078e020e */
[----:B------:R-:W-:Y:S04]  /*bba0*/  STL [R1+0x1560], R6 ;  /* 0x0015600601007387 */ /* 0x000fe80000100800 */
[----:B------:R4:W-:Y:S01]  /*bbb0*/  STL [R1+0x155c], R7 ;  /* 0x00155c0701007387 */ /* 0x0009e20000100800 */
[----:B0-----:R-:W-:-:S04]  /*bbc0*/  IMAD.WIDE R4, R10, 0x2, R28 ;  /* 0x000000020a047825 */ /* 0x001fc800078e021c */
[----:B----4-:R-:W-:-:S04]  /*bbd0*/  IMAD.WIDE R6, R10, 0x2, R26 ;  /* 0x000000020a067825 */ /* 0x010fc800078e021a */
[----:B------:R-:W-:Y:S02]  /*bbe0*/  IMAD R0, R11, 0x1c, RZ ;  /* 0x0000001c0b007824 */ /* 0x000fe400078e02ff */
[----:B------:R-:W0:Y:S01]  /*bbf0*/  LDC R11, c[0x0][0x3a8] ;  /* 0x0000ea00ff0b7b82 */ /* 0x000e220000000800 */
[----:B---3--:R-:W-:-:S05]  /*bc00*/  IMAD.WIDE R8, R10, 0x2, R16 ;  /* 0x000000020a087825 */ /* 0x008fca00078e0210 */
[----:B------:R-:W-:Y:S04]  /*bc10*/  STL [R1+0x1568], R8 ;  /* 0x0015680801007387 */ /* 0x000fe80000100800 */
[----:B------:R-:W-:Y:S04]  /*bc20*/  STL [R1+0x1564], R9 ;  /* 0x0015640901007387 */ /* 0x000fe80000100800 */
[----:B------:R-:W-:Y:S04]  /*bc30*/  STL [R1+0x1570], R2 ;  /* 0x0015700201007387 */ /* 0x000fe80000100800 */
[----:B------:R3:W-:Y:S04]  /*bc40*/  STL [R1+0x156c], R3 ;  /* 0x00156c0301007387 */ /* 0x0007e80000100800 */
[----:B------:R-:W-:Y:S04]  /*bc50*/  STL [R1+0x1578], R4 ;  /* 0x0015780401007387 */ /* 0x000fe80000100800 */
[----:B------:R4:W-:Y:S01]  /*bc60*/  STL [R1+0x1574], R5 ;  /* 0x0015740501007387 */ /* 0x0009e20000100800 */
[----:B---3--:R-:W-:-:S03]  /*bc70*/  IMAD.WIDE R2, R10, 0x2, R24 ;  /* 0x000000020a027825 */ /* 0x008fc600078e0218 */
[----:B------:R-:W-:Y:S04]  /*bc80*/  STL [R1+0x1580], R6 ;  /* 0x0015800601007387 */ /* 0x000fe80000100800 */
[----:B------:R3:W-:Y:S04]  /*bc90*/  STL [R1+0x157c], R7 ;  /* 0x00157c0701007387 */ /* 0x0007e80000100800 */
[----:B------:R-:W-:Y:S01]  /*bca0*/  STL [R1+0x1588], R2 ;  /* 0x0015880201007387 */ /* 0x000fe20000100800 */
[----:B----4-:R-:W-:-:S03]  /*bcb0*/  IMAD.WIDE R4, R10, 0x2, R20 ;  /* 0x000000020a047825 */ /* 0x010fc600078e0214 */
[----:B------:R4:W-:Y:S01]  /*bcc0*/  STL [R1+0x1584], R3 ;  /* 0x0015840301007387 */ /* 0x0009e20000100800 */
[----:B---3--:R-:W-:-:S04]  /*bcd0*/  IMAD.WIDE R6, R10, 0x2, R18 ;  /* 0x000000020a067825 */ /* 0x008fc800078e0212 */
[----:B----4-:R-:W-:-:S04]  /*bce0*/  IMAD.WIDE R2, R10, 0x2, R22 ;  /* 0x000000020a027825 */ /* 0x010fc800078e0216 */
[C---:B------:R-:W-:Y:S01]  /*bcf0*/  IMAD.WIDE R8, R0.reuse, 0x2, R16 ;  /* 0x0000000200087825 */ /* 0x040fe200078e0210 */
[----:B------:R-:W-:Y:S04]  /*bd00*/  STL [R1+0x1590], R2 ;  /* 0x0015900201007387 */ /* 0x000fe80000100800 */
[----:B------:R3:W-:Y:S04]  /*bd10*/  STL [R1+0x158c], R3 ;  /* 0x00158c0301007387 */ /* 0x0007e80000100800 */
[----:B------:R-:W-:Y:S04]  /*bd20*/  STL [R1+0x1598], R4 ;  /* 0x0015980401007387 */ /* 0x000fe80000100800 */
[----:B------:R4:W-:Y:S01]  /*bd30*/  STL [R1+0x1594], R5 ;  /* 0x0015940501007387 */ /* 0x0009e20000100800 */
[----:B---3--:R-:W-:-:S03]  /*bd40*/  IMAD.WIDE R2, R0, 0x2, R14 ;  /* 0x0000000200027825 */ /* 0x008fc600078e020e */
[----:B------:R-:W-:Y:S04]  /*bd50*/  STL [R1+0x15a0], R6 ;  /* 0x0015a00601007387 */ /* 0x000fe80000100800 */
[----:B------:R3:W-:Y:S01]  /*bd60*/  STL [R1+0x159c], R7 ;  /* 0x00159c0701007387 */ /* 0x0007e20000100800 */
[----:B----4-:R-:W-:-:S03]  /*bd70*/  IMAD.WIDE R4, R0, 0x2, R28 ;  /* 0x0000000200047825 */ /* 0x010fc600078e021c */
[----:B------:R-:W-:Y:S04]  /*bd80*/  STL [R1+0x15a8], R8 ;  /* 0x0015a80801007387 */ /* 0x000fe80000100800 */
[----:B------:R-:W-:Y:S01]  /*bd90*/  STL [R1+0x15a4], R9 ;  /* 0x0015a40901007387 */ /* 0x000fe20000100800 */
[----:B---3--:R-:W-:-:S03]  /*bda0*/  IMAD.WIDE R6, R0, 0x2, R26 ;  /* 0x0000000200067825 */ /* 0x008fc600078e021a */
        /* <DEDUP_REMOVED lines=8> */
[----:B--2---:R-:W-:Y:S02]  /*be30*/  IMAD R10, R12, 0x1b, RZ ;  /* 0x0000001b0c0a7824 */ /* 0x004fe400078e02ff */
[C---:B----4-:R-:W-:Y:S01]  /*be40*/  IMAD.WIDE R4, R0.reuse, 0x2, R20 ;  /* 0x0000000200047825 */ /* 0x050fe200078e0214 */
[----:B------:R2:W-:Y:S01]  /*be50*/  STL [R1+0x15c4], R3 ;  /* 0x0015c40301007387 */ /* 0x0005e20000100800 */
[----:B------:R-:W4:Y:S02]  /*be60*/  LDC R12, c[0x0][0x3a8] ;  /* 0x0000ea00ff0c7b82 */ /* 0x000f240000000800 */
[----:B---3--:R-:W-:-:S04]  /*be70*/  IMAD.WIDE R6, R0, 0x2, R18 ;  /* 0x0000000200067825 */ /* 0x008fc800078e0212 */
[----:B--2---:R-:W-:-:S04]  /*be80*/  IMAD.WIDE R2, R0, 0x2, R22 ;  /* 0x0000000200027825 */ /* 0x004fc800078e0216 */
[C---:B------:R-:W-:Y:S01]  /*be90*/  IMAD.WIDE R8, R10.reuse, 0x2, R16 ;  /* 0x000000020a087825 */ /* 0x040fe200078e0210 */
[----:B------:R-:W-:Y:S04]  /*bea0*/  STL [R1+0x15d0], R2 ;  /* 0x0015d00201007387 */ /* 0x000fe80000100800 */
[----:B------:R2:W-:Y:S04]  /*beb0*/  STL [R1+0x15cc], R3 ;  /* 0x0015cc0301007387 */ /* 0x0005e80000100800 */
[----:B------:R-:W-:Y:S04]  /*bec0*/  STL [R1+0x15d8], R4 ;  /* 0x0015d80401007387 */ /* 0x000fe80000100800 */
[----:B------:R3:W-:Y:S01]  /*bed0*/  STL [R1+0x15d4], R5 ;  /* 0x0015d40501007387 */ /* 0x0007e20000100800 */
[----:B--2---:R-:W-:-:S03]  /*bee0*/  IMAD.WIDE R2, R10, 0x2, R14 ;  /* 0x000000020a027825 */ /* 0x004fc600078e020e */
[----:B------:R-:W-:Y:S04]  /*bef0*/  STL [R1+0x15e0], R6 ;  /* 0x0015e00601007387 */ /* 0x000fe80000100800 */
[----:B------:R2:W-:Y:S01]  /*bf00*/  STL [R1+0x15dc], R7 ;  /* 0x0015dc0701007387 */ /* 0x0005e20000100800 */
[----:B---3--:R-:W-:-:S03]  /*bf10*/  IMAD.WIDE R4, R10, 0x2, R28 ;  /* 0x000000020a047825 */ /* 0x008fc600078e021c */
[----:B------:R-:W-:Y:S04]  /*bf20*/  STL [R1+0x15e8], R8 ;  /* 0x0015e80801007387 */ /* 0x000fe80000100800 */
[----:B------:R-:W-:Y:S01]  /*bf30*/  STL [R1+0x15e4], R9 ;  /* 0x0015e40901007387 */ /* 0x000fe20000100800 */
[----:B--2---:R-:W-:-:S03]  /*bf40*/  IMAD.WIDE R6, R10, 0x2, R26 ;  /* 0x000000020a067825 */ /* 0x004fc600078e021a */
[----:B------:R-:W-:Y:S04]  /*bf50*/  STL [R1+0x15f0], R2 ;  /* 0x0015f00201007387 */ /* 0x000fe80000100800 */
[----:B------:R2:W-:Y:S04]  /*bf60*/  STL [R1+0x15ec], R3 ;  /* 0x0015ec0301007387 */ /* 0x0005e80000100800 */
[----:B------:R-:W-:Y:S04]  /*bf70*/  STL [R1+0x15f8], R4 ;  /* 0x0015f80401007387 */ /* 0x000fe80000100800 */
[----:B------:R3:W-:Y:S01]  /*bf80*/  STL [R1+0x15f4], R5 ;  /* 0x0015f40501007387 */ /* 0x0007e20000100800 */
[----:B--2---:R-:W-:-:S03]  /*bf90*/  IMAD.WIDE R2, R10, 0x2, R24 ;  /* 0x000000020a027825 */ /* 0x004fc600078e0218 */
[----:B------:R-:W-:Y:S04]  /*bfa0*/  STL [R1+0x1600], R6 ;  /* 0x0016000601007387 */ /* 0x000fe80000100800 */
[----:B------:R2:W-:Y:S04]  /*bfb0*/  STL [R1+0x15fc], R7 ;  /* 0x0015fc0701007387 */ /* 0x0005e80000100800 */
[----:B------:R-:W-:Y:S01]  /*bfc0*/  STL [R1+0x1608], R2 ;  /* 0x0016080201007387 */ /* 0x000fe20000100800 */
[----:B0-----:R-:W-:Y:S02]  /*bfd0*/  IMAD R0, R11, 0x1a, RZ ;  /* 0x0000001a0b007824 */ /* 0x001fe400078e02ff */
[C---:B---3--:R-:W-:Y:S01]  /*bfe0*/  IMAD.WIDE R4, R10.reuse, 0x2, R20 ;  /* 0x000000020a047825 */ /* 0x048fe200078e0214 */
[----:B------:R0:W-:Y:S01]  /*bff0*/  STL [R1+0x1604], R3 ;  /* 0x0016040301007387 */ /* 0x0001e20000100800 */
[----:B------:R-:W3:Y:S02]  /*c000*/  LDC R11, c[0x0][0x3a8] ;  /* 0x0000ea00ff0b7b82 */ /* 0x000ee40000000800 */
[----:B--2---:R-:W-:-:S04]  /*c010*/  IMAD.WIDE R6, R10, 0x2, R18 ;  /* 0x000000020a067825 */ /* 0x004fc800078e0212 */
[----:B0-----:R-:W-:-:S04]  /*c020*/  IMAD.WIDE R2, R10, 0x2, R22 ;  /* 0x000000020a027825 */ /* 0x001fc800078e0216 */
[C---:B------:R-:W-:Y:S01]  /*c030*/  IMAD.WIDE R8, R0.reuse, 0x2, R16 ;  /* 0x0000000200087825 */ /* 0x040fe200078e0210 */
[----:B------:R-:W-:Y:S04]  /*c040*/  STL [R1+0x1610], R2 ;  /* 0x0016100201007387 */ /* 0x000fe80000100800 */
[----:B------:R0:W-:Y:S04]  /*c050*/  STL [R1+0x160c], R3 ;  /* 0x00160c0301007387 */ /* 0x0001e80000100800 */
[----:B------:R-:W-:Y:S04]  /*c060*/  STL [R1+0x1618], R4 ;  /* 0x0016180401007387 */ /* 0x000fe80000100800 */
[----:B------:R2:W-:Y:S01]  /*c070*/  STL [R1+0x1614], R5 ;  /* 0x0016140501007387 */ /* 0x0005e20000100800 */
[----:B0-----:R-:W-:-:S03]  /*c080*/  IMAD.WIDE R2, R0, 0x2, R14 ;  /* 0x0000000200027825 */ /* 0x001fc600078e020e */
[----:B------:R-:W-:Y:S04]  /*c090*/  STL [R1+0x1620], R6 ;  /* 0x0016200601007387 */ /* 0x000fe80000100800 */
[----:B------:R0:W-:Y:S01]  /*c0a0*/  STL [R1+0x161c], R7 ;  /* 0x00161c0701007387 */ /* 0x0001e20000100800 */
[----:B--2---:R-:W-:-:S03]  /*c0b0*/  IMAD.WIDE R4, R0, 0x2, R28 ;  /* 0x0000000200047825 */ /* 0x004fc600078e021c */
[----:B------:R-:W-:Y:S04]  /*c0c0*/  STL [R1+0x1628], R8 ;  /* 0x0016280801007387 */ /* 0x000fe80000100800 */
[----:B------:R-:W-:Y:S01]  /*c0d0*/  STL [R1+0x1624], R9 ;  /* 0x0016240901007387 */ /* 0x000fe20000100800 */
[----:B0-----:R-:W-:-:S03]  /*c0e0*/  IMAD.WIDE R6, R0, 0x2, R26 ;  /* 0x0000000200067825 */ /* 0x001fc600078e021a */
[----:B------:R-:W-:Y:S04]  /*c0f0*/  STL [R1+0x1630], R2 ;  /* 0x0016300201007387 */ /* 0x000fe80000100800 */
[----:B------:R0:W-:Y:S04]  /*c100*/  STL [R1+0x162c], R3 ;  /* 0x00162c0301007387 */ /* 0x0001e80000100800 */
[----:B------:R-:W-:Y:S04]  /*c110*/  STL [R1+0x1638], R4 ;  /* 0x0016380401007387 */ /* 0x000fe80000100800 */
[----:B------:R2:W-:Y:S01]  /*c120*/  STL [R1+0x1634], R5 ;  /* 0x0016340501007387 */ /* 0x0005e20000100800 */
[----:B0-----:R-:W-:-:S03]  /*c130*/  IMAD.WIDE R2, R0, 0x2, R24 ;  /* 0x0000000200027825 */ /* 0x001fc600078e0218 */
[----:B------:R-:W-:Y:S04]  /*c140*/  STL [R1+0x1640], R6 ;  /* 0x0016400601007387 */ /* 0x000fe80000100800 */
[----:B------:R0:W-:Y:S04]  /*c150*/  STL [R1+0x163c], R7 ;  /* 0x00163c0701007387 */ /* 0x0001e80000100800 */
[----:B------:R-:W-:Y:S01]  /*c160*/  STL [R1+0x1648], R2 ;  /* 0x0016480201007387 */ /* 0x000fe20000100800 */
[----:B----4-:R-:W-:Y:S02]  /*c170*/  IMAD R10, R12, 0x19, RZ ;  /* 0x000000190c0a7824 */ /* 0x010fe400078e02ff */
[C---:B--2---:R-:W-:Y:S01]  /*c180*/  IMAD.WIDE R4, R0.reuse, 0x2, R20 ;  /* 0x0000000200047825 */ /* 0x044fe200078e0214 */
[----:B------:R2:W-:Y:S01]  /*c190*/  STL [R1+0x1644], R3 ;  /* 0x0016440301007387 */ /* 0x0005e20000100800 */
[----:B------:R-:W4:Y:S02]  /*c1a0*/  LDC R12, c[0x0][0x3a8] ;  /* 0x0000ea00ff0c7b82 */ /* 0x000f240000000800 */
[----:B0-----:R-:W-:-:S04]  /*c1b0*/  IMAD.WIDE R6, R0, 0x2, R18 ;  /* 0x0000000200067825 */ /* 0x001fc800078e0212 */
[----:B--2---:R-:W-:-:S04]  /*c1c0*/  IMAD.WIDE R2, R0, 0x2, R22 ;  /* 0x0000000200027825 */ /* 0x004fc800078e0216 */
        /* <DEDUP_REMOVED lines=20> */
[----:B---3--:R-:W-:Y:S02]  /*c310*/  IMAD R0, R11, 0x18, RZ ;  /* 0x000000180b007824 */ /* 0x008fe400078e02ff */
[C---:B--2---:R-:W-:Y:S01]  /*c320*/  IMAD.WIDE R4, R10.reuse, 0x2, R20 ;  /* 0x000000020a047825 */ /* 0x044fe200078e0214 */
[----:B------:R2:W-:Y:S01]  /*c330*/  STL [R1+0x1684], R3 ;  /* 0x0016840301007387 */ /* 0x0005e20000100800 */
[----:B------:R-:W3:Y:S02]  /*c340*/  LDC R11, c[0x0][0x3a8] ;  /* 0x0000ea00ff0b7b82 */ /* 0x000ee40000000800 */
        /* <DEDUP_REMOVED lines=204> */
[----:B---3--:R-:W-:Y:S02]  /*d010*/  IMAD.SHL.U32 R0, R11, 0x10, RZ ;  /* 0x000000100b007824 */ /* 0x008fe400078e00ff */
        /* <DEDUP_REMOVED lines=363> */
[----:B---3--:R-:W-:Y:S02]  /*e6d0*/  IMAD.SHL.U32 R0, R11, 0x2, RZ ;  /* 0x000000020b007824 */ /* 0x008fe400078e00ff */
[----:B--2---:R-:W-:Y:S01]  /*e6e0*/  IMAD.WIDE R4, R10, 0x2, R20 ;  /* 0x000000020a047825 */ /* 0x004fe200078e0214 */
[----:B------:R2:W-:Y:S01]  /*e6f0*/  STL [R1+0x1c08], R8 ;  /* 0x001c080801007387 */ /* 0x0005e20000100800 */
[----:B------:R-:W3:Y:S03]  /*e700*/  LDC R11, c[0x0][0x3a8] ;  /* 0x0000ea00ff0b7b82 */ /* 0x000ee60000000800 */
[----:B------:R1:W-:Y:S04]  /*e710*/  STL [R1+0x1c04], R9 ;  /* 0x001c040901007387 */ /* 0x0003e80000100800 */
[----:B------:R-:W-:Y:S01]  /*e720*/  STL [R1+0x1c10], R2 ;  /* 0x001c100201007387 */ /* 0x000fe20000100800 */
[----:B0-----:R-:W-:-:S03]  /*e730*/  IMAD.WIDE R6, R0, 0x2, R16 ;  /* 0x0000000200067825 */ /* 0x001fc600078e0210 */
[----:B------:R0:W-:Y:S01]  /*e740*/  STL [R1+0x1c0c], R3 ;  /* 0x001c0c0301007387 */ /* 0x0001e20000100800 */
[----:B--2---:R-:W2:Y:S03]  /*e750*/  LDC R8, c[0x0][0x3a8] ;  /* 0x0000ea00ff087b82 */ /* 0x004ea60000000800 */
[----:B------:R-:W-:Y:S05]  /*e760*/  STL [R1+0x1c18], R4 ;  /* 0x001c180401007387 */ /* 0x000fea0000100800 */
[----:B-1----:R-:W1:Y:S01]  /*e770*/  LDC R9, c[0x0][0x3a8] ;  /* 0x0000ea00ff097b82 */ /* 0x002e620000000800 */
[----:B0-----:R-:W-:Y:S01]  /*e780*/  IMAD.WIDE R2, R10, 0x2, R18 ;  /* 0x000000020a027825 */ /* 0x001fe200078e0212 */
[----:B------:R0:W-:Y:S04]  /*e790*/  STL [R1+0x1c14], R5 ;  /* 0x001c140501007387 */ /* 0x0001e80000100800 */
[----:B------:R-:W-:Y:S02]  /*e7a0*/  STL [R1+0x1c20], R2 ;  /* 0x001c200201007387 */ /* 0x000fe40000100800 */
[----:B------:R-:W1:Y:S02]  /*e7b0*/  LDC R10, c[0x0][0x3a8] ;  /* 0x0000ea00ff0a7b82 */ /* 0x000e640000000800 */
[----:B------:R4:W-:Y:S01]  /*e7c0*/  STL [R1+0x1c1c], R3 ;  /* 0x001c1c0301007387 */ /* 0x0009e20000100800 */
[----:B0-----:R-:W-:-:S03]  /*e7d0*/  IMAD.WIDE R4, R0, 0x2, R14 ;  /* 0x0000000200047825 */ /* 0x001fc600078e020e */
[----:B------:R-:W-:Y:S02]  /*e7e0*/  STL [R1+0x1c28], R6 ;  /* 0x001c280601007387 */ /* 0x000fe40000100800 */
[----:B------:R-:W0:Y:S02]  /*e7f0*/  LDC R14, c[0x0][0x3a8] ;  /* 0x0000ea00ff0e7b82 */ /* 0x000e240000000800 */
[----:B------:R3:W-:Y:S01]  /*e800*/  STL [R1+0x1c24], R7 ;  /* 0x001c240701007387 */ /* 0x0007e20000100800 */
[----:B----4-:R-:W-:-:S03]  /*e810*/  IMAD.WIDE R2, R0, 0x2, R28 ;  /* 0x0000000200027825 */ /* 0x010fc600078e021c */
[----:B------:R-:W-:Y:S02]  /*e820*/  STL [R1+0x1c30], R4 ;  /* 0x001c300401007387 */ /* 0x000fe40000100800 */
[----:B------:R-:W4:Y:S02]  /*e830*/  LDC R15, c[0x0][0x3a8] ;  /* 0x0000ea00ff0f7b82 */ /* 0x000f240000000800 */
[----:B------:R2:W-:Y:S01]  /*e840*/  STL [R1+0x1c2c], R5 ;  /* 0x001c2c0501007387 */ /* 0x0005e20000100800 */
[----:B---3--:R-:W-:-:S03]  /*e850*/  IMAD.WIDE R6, R0, 0x2, R24 ;  /* 0x0000000200067825 */ /* 0x008fc600078e0218 */
[----:B------:R-:W-:Y:S01]  /*e860*/  STL [R1+0x1c38], R2 ;  /* 0x001c380201007387 */ /* 0x000fe20000100800 */
[----:B--2---:R-:W-:-:S03]  /*e870*/  IMAD.WIDE R4, R0, 0x2, R26 ;  /* 0x0000000200047825 */ /* 0x004fc600078e021a */
[----:B------:R2:W-:Y:S04]  /*e880*/  STL [R1+0x1c34], R3 ;  /* 0x001c340301007387 */ /* 0x0005e80000100800 */
[----:B------:R-:W-:Y:S04]  /*e890*/  STL [R1+0x1c40], R4 ;  /* 0x001c400401007387 */ /* 0x000fe80000100800 */
[----:B------:R3:W-:Y:S01]  /*e8a0*/  STL [R1+0x1c3c], R5 ;  /* 0x001c3c0501007387 */ /* 0x0007e20000100800 */
[----:B--2---:R-:W-:-:S03]  /*e8b0*/  IMAD.WIDE R2, R0, 0x2, R22 ;  /* 0x0000000200027825 */ /* 0x004fc600078e0216 */
[----:B------:R-:W-:Y:S04]  /*e8c0*/  STL [R1+0x1c48], R6 ;  /* 0x001c480601007387 */ /* 0x000fe80000100800 */
[----:B------:R-:W-:Y:S01]  /*e8d0*/  STL [R1+0x1c44], R7 ;  /* 0x001c440701007387 */ /* 0x000fe20000100800 */
[----:B---3--:R-:W-:-:S03]  /*e8e0*/  IMAD.WIDE R4, R0, 0x2, R20 ;  /* 0x0000000200047825 */ /* 0x008fc600078e0214 */
[----:B------:R-:W-:Y:S04]  /*e8f0*/  STL [R1+0x1c50], R2 ;  /* 0x001c500201007387 */ /* 0x000fe80000100800 */
[----:B------:R-:W-:Y:S04]  /*e900*/  STL [R1+0x1c4c], R3 ;  /* 0x001c4c0301007387 */ /* 0x000fe80000100800 */
[----:B------:R-:W-:Y:S04]  /*e910*/  STL [R1+0x1c58], R4 ;  /* 0x001c580401007387 */ /* 0x000fe80000100800 */
[----:B------:R2:W-:Y:S04]  /*e920*/  STL [R1+0x1c54], R5 ;  /* 0x001c540501007387 */ /* 0x0005e80000100800 */
[----:B--2---:R-:W2:Y:S01]  /*e930*/  LDL.64 R4, [R1+0xb98] ;  /* 0x000b980001047983 */ /* 0x004ea20000100a00 */
[----:B------:R-:W-:-:S04]  /*e940*/  IMAD.WIDE R6, R0, 0x2, R18 ;  /* 0x0000000200067825 */ /* 0x000fc800078e0212 */
[----:B------:R-:W-:Y:S02]  /*e950*/  IMAD.WIDE R2, R8, 0x2, R16 ;  /* 0x0000000208027825 */ /* 0x000fe400078e0210 */
[----:B------:R-:W3:Y:S04]  /*e960*/  LDL.LU R16, [R1+0x21fc] ;  /* 0x0021fc0001107983 */ /* 0x000ee80000300800 */
[----:B------:R-:W-:Y:S04]  /*e970*/  STL [R1+0x1c60], R6 ;  /* 0x001c600601007387 */ /* 0x000fe80000100800 */
[----:B------:R1:W-:Y:S02]  /*e980*/  STL [R1+0x1c5c], R7 ;  /* 0x001c5c0701007387 */ /* 0x0003e40000100800 */
[----:B-1----:R-:W-:-:S02]  /*e990*/  IMAD.WIDE R6, R10, 0x2, R28 ;  /* 0x000000020a067825 */ /* 0x002fc400078e021c */
[----:B------:R-:W3:Y:S04]  /*e9a0*/  LDL.LU R28, [R1+0x21f8] ;  /* 0x0021f800011c7983 */ /* 0x000ee80000300800 */
[----:B------:R-:W-:Y:S04]  /*e9b0*/  STL [R1+0x1c68], R2 ;  /* 0x001c680201007387 */ /* 0x000fe80000100800 */
[----:B------:R1:W-:Y:S02]  /*e9c0*/  STL [R1+0x1c64], R3 ;  /* 0x001c640301007387 */ /* 0x0003e40000100800 */
[----:B-1----:R-:W-:-:S04]  /*e9d0*/  IMAD.WIDE R2, R12, 0x2, R24 ;  /* 0x000000020c027825 */ /* 0x002fc800078e0218 */
[----:B--2---:R-:W-:-:S04]  /*e9e0*/  IMAD.WIDE R4, R9, 0x2, R4 ;  /* 0x0000000209047825 */ /* 0x004fc800078e0204 */
[----:B------:R-:W-:Y:S01]  /*e9f0*/  IMAD.WIDE R8, R11, 0x2, R26 ;  /* 0x000000020b087825 */ /* 0x000fe200078e021a */
[----:B------:R-:W-:Y:S04]  /*ea00*/  STL [R1+0x1c70], R4 ;  /* 0x001c700401007387 */ /* 0x000fe80000100800 */
[----:B------:R1:W-:Y:S04]  /*ea10*/  STL [R1+0x1c6c], R5 ;  /* 0x001c6c0501007387 */ /* 0x0003e80000100800 */
[----:B------:R-:W-:Y:S04]  /*ea20*/  STL [R1+0x1c78], R6 ;  /* 0x001c780601007387 */ /* 0x000fe80000100800 */
[----:B------:R0:W-:Y:S01]  /*ea30*/  STL [R1+0x1c74], R7 ;  /* 0x001c740701007387 */ /* 0x0001e20000100800 */
[----:B-1----:R-:W-:-:S03]  /*ea40*/  IMAD.WIDE R4, R13, 0x2, R22 ;  /* 0x000000020d047825 */ /* 0x002fc600078e0216 */
[----:B------:R-:W-:Y:S04]  /*ea50*/  STL [R1+0x1c80], R8 ;  /* 0x001c800801007387 */ /* 0x000fe80000100800 */
[----:B------:R-:W-:Y:S01]  /*ea60*/  STL [R1+0x1c7c], R9 ;  /* 0x001c7c0901007387 */ /* 0x000fe20000100800 */
[----:B0-----:R-:W-:-:S03]  /*ea70*/  IMAD.WIDE R6, R14, 0x2, R20 ;  /* 0x000000020e067825 */ /* 0x001fc600078e0214 */
[----:B------:R-:W-:Y:S04]  /*ea80*/  STL [R1+0x1c88], R2 ;  /* 0x001c880201007387 */ /* 0x000fe80000100800 */
[----:B------:R4:W-:Y:S04]  /*ea90*/  STL [R1+0x1c84], R3 ;  /* 0x001c840301007387 */ /* 0x0009e80000100800 */
[----:B------:R-:W-:Y:S04]  /*eaa0*/  STL [R1+0x1c90], R4 ;  /* 0x001c900401007387 */ /* 0x000fe80000100800 */
[----:B------:R-:W-:Y:S01]  /*eab0*/  STL [R1+0x1c8c], R5 ;  /* 0x001c8c0501007387 */ /* 0x000fe20000100800 */
[----:B----4-:R-:W-:-:S03]  /*eac0*/  IMAD.WIDE R2, R15, 0x2, R18 ;  /* 0x000000020f027825 */ /* 0x010fc600078e0212 */
[----:B------:R-:W-:Y:S04]  /*ead0*/  STL [R1+0x1c98], R6 ;  /* 0x001c980601007387 */ /* 0x000fe80000100800 */
[----:B------:R-:W-:Y:S04]  /*eae0*/  STL [R1+0x1c94], R7 ;  /* 0x001c940701007387 */ /* 0x000fe80000100800 */
[----:B------:R-:W-:Y:S04]  /*eaf0*/  STL [R1+0x1ca0], R2 ;  /* 0x001ca00201007387 */ /* 0x000fe80000100800 */
[----:B------:R3:W-:Y:S04]  /*eb00*/  STL [R1+0x1c9c], R3 ;  /* 0x001c9c0301007387 */ /* 0x0007e80000100800 */
[----:B------:R0:W-:Y:S04]  /*eb10*/  STL [R1+0xff0], RZ ;  /* 0x000ff0ff01007387 */ /* 0x0001e80000100800 */
        /* <DEDUP_REMOVED lines=451> */
[----:B------:R0:W-:Y:S01]  /*10750*/  STL [R1+0xcbc], RZ ;  /* 0x000cbcff01007387 */ /* 0x0001e20000100800 */
[----:B------:R-:W1:Y:S03]  /*10760*/  S2R R17, SR_TID.X ;  /* 0x0000000000117919 */ /* 0x000e660000002100 */
        /* <DEDUP_REMOVED lines=29> */
[----:B-1----:R-:W-:-:S03]  /*10940*/  LOP3.LUT R17, R17, 0x3f, RZ, 0xc0, !PT ;  /* 0x0000003f11117812 */ /* 0x002fc600078ec0ff */
[----:B------:R0:W-:Y:S01]  /*10950*/  STL [R1+0xca4], RZ ;  /* 0x000ca4ff01007387 */ /* 0x0001e20000100800 */
[----:B---3--:R-:W-:-:S03]  /*10960*/  IMAD.SHL.U32 R3, R16, 0x40, RZ ;  /* 0x0000004010037824 */ /* 0x008fc600078e00ff */
[----:B------:R0:W-:Y:S04]  /*10970*/  STL [R1+0xca8], RZ ;  /* 0x000ca8ff01007387 */ /* 0x0001e80000100800 */
[----:B------:R0:W-:Y:S04]  /*10980*/  STL [R1+0xcac], RZ ;  /* 0x000cacff01007387 */ /* 0x0001e80000100800 */
[----:B------:R0:W-:Y:S04]  /*10990*/  STL [R1+0xb50], RZ ;  /* 0x000b50ff01007387 */ /* 0x0001e80000100800 */
[----:B------:R0:W-:Y:S01]  /*109a0*/  STL [R1+0xb54], RZ ;  /* 0x000b54ff01007387 */ /* 0x0001e20000100800 */
[----:B------:R-:W1:Y:S01]  /*109b0*/  S2R R16, SR_TID.X ;  /* 0x0000000000107919 */ /* 0x000e620000002100 */
[----:B------:R-:W-:-:S02]  /*109c0*/  IMAD.SHL.U32 R2, R17, 0x2, RZ ;  /* 0x0000000211027824 */ /* 0x000fc400078e00ff */
[----:B------:R0:W-:Y:S04]  /*109d0*/  STL [R1+0xb58], RZ ;  /* 0x000b58ff01007387 */ /* 0x0001e80000100800 */
[----:B------:R0:W-:Y:S04]  /*109e0*/  STL [R1+0xb5c], RZ ;  /* 0x000b5cff01007387 */ /* 0x0001e80000100800 */
[----:B------:R0:W-:Y:S04]  /*109f0*/  STL [R1+0xa50], RZ ;  /* 0x000a50ff01007387 */ /* 0x0001e80000100800 */
[----:B------:R0:W-:Y:S04]  /*10a00*/  STL [R1+0xa54], RZ ;  /* 0x000a54ff01007387 */ /* 0x0001e80000100800 */
[----:B------:R0:W-:Y:S01]  /*10a10*/  STL [R1+0xa58], RZ ;  /* 0x000a58ff01007387 */ /* 0x0001e20000100800 */
[----:B------:R-:W2:Y:S03]  /*10a20*/  S2R R17, SR_TID.X ;  /* 0x0000000000117919 */ /* 0x000ea60000002100 */
        /* <DEDUP_REMOVED lines=21> */
[----:B-1----:R-:W-:Y:S01]  /*10b80*/  LOP3.LUT R16, R16, 0x7, RZ, 0xc0, !PT ;  /* 0x0000000710107812 */ /* 0x002fe200078ec0ff */
[----:B--2---:R-:W-:Y:S01]  /*10b90*/  IMAD.SHL.U32 R17, R17, 0x2, RZ ;  /* 0x0000000211117824 */ /* 0x004fe200078e00ff */
[----:B------:R-:W-:-:S03]  /*10ba0*/  USHF.R.S32.HI UR7, URZ, 0x1f, UR4 ;  /* 0x0000001fff077899 */ /* 0x000fc60008011404 */
[----:B------:R-:W-:Y:S01]  /*10bb0*/  IMAD R16, R16, 0x90, RZ ;  /* 0x0000009010107824 */ /* 0x000fe200078e02ff */
[----:B------:R-:W-:Y:S01]  /*10bc0*/  USHF.L.U32 UR6, UR6, 0x6, URZ ;  /* 0x0000000606067899 */ /* 0x000fe200080006ff */
[----:B------:R-:W-:Y:S01]  /*10bd0*/  SHF.R.S32.HI R0, RZ, 0x1f, R3 ;  /* 0x0000001fff007819 */ /* 0x000fe20000011403 */
[----:B------:R-:W-:Y:S01]  /*10be0*/  ULEA.HI UR7, UR7, UR4, URZ, 0x6 ;  /* 0x0000000407077291 */ /* 0x000fe2000f8f30ff */
[----:B------:R-:W-:Y:S02]  /*10bf0*/  LOP3.LUT R4, R2, 0x10, RZ, 0x3c, !PT ;  /* 0x0000001002047812 */ /* 0x000fe400078e3cff */
[----:B------:R-:W-:Y:S01]  /*10c00*/  LOP3.LUT R16, R16, 0x30, R17, 0x78, !PT ;  /* 0x0000003010107812 */ /* 0x000fe200078e7811 */
[----:B------:R-:W-:Y:S01]  /*10c10*/  USHF.R.S32.HI UR4, URZ, 0x1f, UR6 ;  /* 0x0000001fff047899 */ /* 0x000fe20008011406 */
[C---:B------:R-:W-:Y:S02]  /*10c20*/  LOP3.LUT R5, R2.reuse, 0x30, RZ, 0x3c, !PT ;  /* 0x0000003002057812 */ /* 0x040fe400078e3cff */
[----:B------:R-:W-:-:S02]  /*10c30*/  LOP3.LUT R4, R2, 0x40, RZ, 0x3c, !PT ;  /* 0x0000004002047812 */ /* 0x000fc400078e3cff */
[C---:B------:R-:W-:Y:S01]  /*10c40*/  SHF.L.U64.HI R0, R3.reuse, 0x1, R0 ;  /* 0x0000000103007819 */ /* 0x040fe20000010200 */
[----:B------:R-:W-:Y:S01]  /*10c50*/  IMAD.SHL.U32 R3, R3, 0x2, RZ ;  /* 0x0000000203037824 */ /* 0x000fe200078e00ff */
[C---:B------:R-:W-:Y:S02]  /*10c60*/  LOP3.LUT R6, R2.reuse, 0x20, RZ, 0x3c, !PT ;  /* 0x0000002002067812 */ /* 0x040fe400078e3cff */
[C---:B------:R-:W-:Y:S02]  /*10c70*/  LOP3.LUT R5, R2.reuse, 0x50, RZ, 0x3c, !PT ;  /* 0x0000005002057812 */ /* 0x040fe400078e3cff */
[C---:B------:R-:W-:Y:S02]  /*10c80*/  LOP3.LUT R4, R2.reuse, 0x60, RZ, 0x3c, !PT ;  /* 0x0000006002047812 */ /* 0x040fe400078e3cff */
[----:B------:R-:W-:Y:S02]  /*10c90*/  LOP3.LUT R6, R2, 0x70, RZ, 0x3c, !PT ;  /* 0x0000007002067812 */ /* 0x000fe400078e3cff */
[----:B------:R-:W-:-:S02]  /*10ca0*/  LOP3.LUT R5, R16, 0x40, RZ, 0x3c, !PT ;  /* 0x0000004010057812 */ /* 0x000fc400078e3cff */
[----:B------:R-:W-:Y:S01]  /*10cb0*/  LOP3.LUT R4, R28, 0x40, RZ, 0x3c, !PT ;  /* 0x000000401c047812 */ /* 0x000fe200078e3cff */
[----:B------:R-:W-:Y:S02]  /*10cc0*/  USHF.L.U32 UR10, UR6, 0x1, URZ ;  /* 0x00000001060a7899 */ /* 0x000fe400080006ff */
[----:B------:R-:W-:Y:S02]  /*10cd0*/  USHF.R.S32.HI UR7, URZ, 0x6, UR7 ;  /* 0x00000006ff077899 */ /* 0x000fe40008011407 */
[----:B0-----:R-:W-:-:S12]  /*10ce0*/  USHF.L.U64.HI UR4, UR6, 0x1, UR4 ;  /* 0x0000000106047899 */ /* 0x001fd80008010204 */
.L_x_1:
[----:B------:R-:W2:Y:S01]  /*10cf0*/  LDL.64 R6, [R1+0xbc8] ;  /* 0x000bc80001067983 */ /* 0x000ea20000100a00 */
[----:B0-----:R-:W0:Y:S03]  /*10d00*/  LDC R4, c[0x0][0x3a0] ;  /* 0x0000e800ff047b82 */ /* 0x001e260000000800 */
[----:B--2---:R1:W-:Y:S04]  /*10d10*/  STL [R1+0x4a7c], R7 ;  /* 0x004a7c0701007387 */ /* 0x0043e80000100800 */
[----:B-1----:R-:W0:Y:S04]  /*10d20*/  LDL R7, [R1+0xff0] ;  /* 0x000ff00001077983 */ /* 0x002e280000100800 */
[----:B------:R-:W-:Y:S04]  /*10d30*/  STL [R1+0x4388], R15 ;  /* 0x0043880f01007387 */ /* 0x000fe80000100800 */
        /* <DEDUP_REMOVED lines=73> */
[----:B------:R-:W-:Y:S01]  /*111d0*/  STL [R1+0x44d8], R15 ;  /* 0x0044d80f01007387 */ /* 0x000fe20000100800 */
[----:B0-----:R-:W-:-:S03]  /*111e0*/  IMAD R4, R7, -0x40, R4 ;  /* 0xffffffc007047824 */ /* 0x001fc600078e0204 */
        /* <DEDUP_REMOVED lines=371> */
[----:B------:R0:W-:Y:S04]  /*12920*/  STL [R1+0x4a78], R2 ;  /* 0x004a780201007387 */ /* 0x0001e80000100800 */
[----:B-----5:R-:W-:Y:S04]  /*12930*/  STL [R1+0x437c], R29 ;  /* 0x00437c1d01007387 */ /* 0x020fe80000100800 */
        /* <DEDUP_REMOVED lines=53> */
[----:B------:R-:W2:Y:S01]  /*12c90*/  LDL.LU R7, [R1+0x4a7c] ;  /* 0x004a7c0001077983 */ /* 0x000ea20000300800 */
[----:B------:R-:W-:-:S02]  /*12ca0*/  ISETP.GT.AND P0, PT, R4, RZ, PT ;  /* 0x000000ff0400720c */ /* 0x000fc40003f04270 */
[----:B0-----:R-:W-:Y:S02]  /*12cb0*/  PRMT R2, RZ, 0x7610, R2 ;  /* 0x00007610ff027816 */ /* 0x001fe40000000002 */
[----:B------:R-:W-:Y:S02]  /*12cc0*/  PRMT R15, RZ, 0x7610, R15 ;  /* 0x00007610ff0f7816 */ /* 0x000fe4000000000f */
[----:B------:R-:W-:-:S07]  /*12cd0*/  PRMT R14, RZ, 0x7610, R14 ;  /* 0x00007610ff0e7816 */ /* 0x000fce000000000e */
[----:B--2---:R-:W2:Y:S04]  /*12ce0*/  @P0 LDG.E.U16 R2, desc[UR8][R6.64] ;  /* 0x0000000806020981 */ /* 0x004ea8000c1e1500 */
[----:B--2---:R0:W-:Y:S04]  /*12cf0*/  STL [R1+0xfcc], R2 ;  /* 0x000fcc0201007387 */ /* 0x0041e80000100800 */
[----:B0-----:R-:W2:Y:S04]  /*12d00*/  LDL.LU R2, [R1+0x4a78] ;  /* 0x004a780001027983 */ /* 0x001ea80000300800 */
[----:B------:R-:W3:Y:S04]  /*12d10*/  LDL.64 R6, [R1+0xbc0] ;  /* 0x000bc00001067983 */ /* 0x000ee80000100a00 */
[----:B---3--:R-:W3:Y:S04]  /*12d20*/  @P0 LDG.E.U16 R15, desc[UR8][R6.64] ;  /* 0x00000008060f0981 */ /* 0x008ee8000c1e1500 */
[----:B---3--:R0:W-:Y:S04]  /*12d30*/  STL [R1+0xfc8], R15 ;  /* 0x000fc80f01007387 */ /* 0x0081e80000100800 */
[----:B0-----:R-:W3:Y:S04]  /*12d40*/  LDL.LU R15, [R1+0x4a74] ;  /* 0x004a7400010f7983 */ /* 0x001ee80000300800 */
[----:B------:R-:W4:Y:S01]  /*12d50*/  LDL.64 R6, [R1+0xbb8] ;  /* 0x000bb80001067983 */ /* 0x000f220000100a00 */
[----:B---3--:R-:W-:-:S03]  /*12d60*/  PRMT R15, RZ, 0x7610, R15 ;  /* 0x00007610ff0f7816 */ /* 0x008fc6000000000f */
[----:B----4-:R-:W3:Y:S04]  /*12d70*/  @P0 LDG.E.U16 R14, desc[UR8][R6.64] ;  /* 0x00000008060e0981 */ /* 0x010ee8000c1e1500 */
        /* <DEDUP_REMOVED lines=8> */
[----:B------:R-:W-:-:S02]  /*12e00*/  ISETP.GT.AND P1, PT, R4, 0x1, PT ;  /* 0x000000010400780c */ /* 0x000fc40003f24270 */
[----:B---3--:R-:W-:Y:S01]  /*12e10*/  PRMT R15, RZ, 0x7610, R15 ;  /* 0x00007610ff0f7816 */ /* 0x008fe2000000000f */
        /* <DEDUP_REMOVED lines=18> */
[----:B------:R-:W4:Y:S04]  /*12f40*/  LDL R6, [R1+0x1c9c] ;  /* 0x001c9c0001067983 */ /* 0x000f280000100800 */
[----:B------:R-:W4:Y:S01]  /*12f50*/  LDL R7, [R1+0x1ca0] ;  /* 0x001ca00001077983 */ /* 0x000f220000100800 */
[----:B---3--:R-:W-:-:S02]  /*12f60*/  PRMT R15, RZ, 0x7610, R15 ;  /* 0x00007610ff0f7816 */ /* 0x008fc4000000000f */
[----:B----4-:R-:W-:-:S04]  /*12f70*/  @P1 LOP3.LUT R7, R7, R6, RZ, 0x3c, !PT ;  /* 0x0000000607071212 */ /* 0x010fc800078e3cff */
[----:B------:R-:W-:-:S04]  /*12f80*/  @P1 LOP3.LUT R6, R7, R6, RZ, 0x3c, !PT ;  /* 0x0000000607061212 */ /* 0x000fc800078e3cff */
[----:B------:R-:W-:-:S05]  /*12f90*/  @P1 LOP3.LUT R7, R7, R6, RZ, 0x3c, !PT ;  /* 0x0000000607071212 */ /* 0x000fca00078e3cff */
[----:B------:R-:W3:Y:S04]  /*12fa0*/  @P1 LDG.E.U16 R14, desc[UR8][R6.64] ;  /* 0x00000008060e1981 */ /* 0x000ee8000c1e1500 */
        /* <DEDUP_REMOVED lines=31> */
[----:B------:R-:W-:-:S02]  /*131a0*/  ISETP.GT.AND P0, PT, R4, 0x2, PT ;  /* 0x000000020400780c */ /* 0x000fc40003f04270 */
[----:B---3--:R-:W-:Y:S02]  /*131b0*/  PRMT R15, RZ, 0x7610, R15 ;  /* 0x00007610ff0f7816 */ /* 0x008fe4000000000f */
        /* <DEDUP_REMOVED lines=1486> */
[----:B------:R-:W-:-:S02]  /*18ea0*/  PRMT R3, RZ, 0x7610, R3 ;  /* 0x00007610ff037816 */ /* 0x000fc40000000003 */
[----:B----4-:R-:W-:-:S04]  /*18eb0*/  @P1 LOP3.LUT R7, R7, R6, RZ, 0x3c, !PT ;  /* 0x0000000607071212 */ /* 0x010fc800078e3cff */
[----:B------:R-:W-:-:S04]  /*18ec0*/  @P1 LOP3.LUT R6, R7, R6, RZ, 0x3c, !PT ;  /* 0x0000000607061212 */ /* 0x000fc800078e3cff */
[----:B------:R-:W-:-:S05]  /*18ed0*/  @P1 LOP3.LUT R7, R7, R6, RZ, 0x3c, !PT ;  /* 0x0000000607071212 */ /* 0x000fca00078e3cff */
[----:B------:R-:W4:Y:S04]  /*18ee0*/  @P1 LDG.E.U16 R15, desc[UR8][R6.64] ;  /* 0x00000008060f1981 */ /* 0x000f28000c1e1500 */
[----:B----4-:R0:W-:Y:S04]  /*18ef0*/  STL [R1+0x54c], R15 ;  /* 0x00054c0f01007387 */ /* 0x0101e80000100800 */
[----:B0-----:R-:W4:Y:S04]  /*18f00*/  LDL.LU R15, [R1+0x47bc] ;  /* 0x0047bc00010f7983 */ /* 0x001f280000300800 */
[----:B------:R-:W2:Y:S04]  /*18f10*/  LDL R6, [R1+0x175c] ;  /* 0x00175c0001067983 */ /* 0x000ea80000100800 */
[----:B------:R-:W2:Y:S01]  /*18f20*/  LDL R7, [R1+0x1760] ;  /* 0x0017600001077983 */ /* 0x000ea20000100800 */
[----:B----4-:R-:W-:-:S02]  /*18f30*/  PRMT R15, RZ, 0x7610, R15 ;  /* 0x00007610ff0f7816 */ /* 0x010fc4000000000f */
[----:B--2---:R-:W-:-:S04]  /*18f40*/  @P0 LOP3.LUT R7, R7, R6, RZ, 0x3c, !PT ;  /* 0x0000000607070212 */ /* 0x004fc800078e3cff */
[----:B------:R-:W-:-:S04]  /*18f50*/  @P0 LOP3.LUT R6, R7, R6, RZ, 0x3c, !PT ;  /* 0x0000000607060212 */ /* 0x000fc800078e3cff */
[----:B------:R-:W-:-:S05]  /*18f60*/  @P0 LOP3.LUT R7, R7, R6, RZ, 0x3c, !PT ;  /* 0x0000000607070212 */ /* 0x000fca00078e3cff */
[----:B------:R-:W2:Y:S04]  /*18f70*/  @P0 LDG.E.U16 R3, desc[UR8][R6.64] ;  /* 0x0000000806030981 */ /* 0x000ea8000c1e1500 */
[----:B------:R-:W4:Y:S04]  /*18f80*/  LDL R6, [R1+0x1754] ;  /* 0x0017540001067983 */ /* 0x000f280000100800 */
[----:B------:R-:W4:Y:S01]  /*18f90*/  LDL R7, [R1+0x1758] ;  /* 0x0017580001077983 */ /* 0x000f220000100800 */
[----:B---3--:R-:W-:-:S03]  /*18fa0*/  PRMT R14, RZ, 0x7610, R14 ;  /* 0x00007610ff0e7816 */ /* 0x008fc6000000000e */
[----:B--2---:R-:W-:Y:S01]  /*18fb0*/  STL [R1+0x4238], R3 ;  /* 0x0042380301007387 */ /* 0x004fe20000100800 */
[----:B----4-:R-:W-:-:S04]  /*18fc0*/  @P0 LOP3.LUT R7, R7, R6, RZ, 0x3c, !PT ;  /* 0x0000000607070212 */ /* 0x010fc800078e3cff */
[----:B------:R-:W-:-:S04]  /*18fd0*/  @P0 LOP3.LUT R6, R7, R6, RZ, 0x3c, !PT ;  /* 0x0000000607060212 */ /* 0x000fc800078e3cff */
[----:B------:R-:W-:-:S05]  /*18fe0*/  @P0 LOP3.LUT R7, R7, R6, RZ, 0x3c, !PT ;  /* 0x0000000607070212 */ /* 0x000fca00078e3cff */
[----:B------:R-:W2:Y:S04]  /*18ff0*/  @P0 LDG.E.U16 R15, desc[UR8][R6.64] ;  /* 0x00000008060f0981 */ /* 0x000ea8000c1e1500 */
[----:B--2---:R0:W-:Y:S04]  /*19000*/  STL [R1+0xe84], R15 ;  /* 0x000e840f01007387 */ /* 0x0041e80000100800 */
[----:B0-----:R-:W2:Y:S04]  /*19010*/  LDL.LU R15, [R1+0x47b8] ;  /* 0x0047b800010f7983 */ /* 0x001ea80000300800 */
[----:B------:R-:W3:Y:S04]  /*19020*/  LDL R6, [R1+0x174c] ;  /* 0x00174c0001067983 */ /* 0x000ee80000100800 */
[----:B------:R-:W3:Y:S01]  /*19030*/  LDL R7, [R1+0x1750] ;  /* 0x0017500001077983 */ /* 0x000ee20000100800 */
[----:B--2---:R-:W-:-:S02]  /*19040*/  PRMT R15, RZ, 0x7610, R15 ;  /* 0x00007610ff0f7816 */ /* 0x004fc4000000000f */
[----:B---3--:R-:W-:-:S04]  /*19050*/  @P0 LOP3.LUT R7, R7, R6, RZ, 0x3c, !PT ;  /* 0x0000000607070212 */ /* 0x008fc800078e3cff */
        /* <DEDUP_REMOVED lines=16> */
[----:B------:R-:W-:-:S02]  /*19160*/  ISETP.GT.AND P1, PT, R4, 0x17, PT ;  /* 0x000000170400780c */ /* 0x000fc40003f24270 */
[----:B--2---:R-:W-:Y:S02]  /*19170*/  PRMT R15, RZ, 0x7610, R15 ;  /* 0x00007610ff0f7816 */ /* 0x004fe4000000000f */
        /* <DEDUP_REMOVED lines=1831> */
[----:B------:R-:W3:Y:S02]  /*203f0*/  LDL R7, [R1+0x10f8] ;  /* 0x0010f80001077983 */ /* 0x000ee40000100800 */
[----:B---3--:R-:W-:-:S04]  /*20400*/  @P1 LOP3.LUT R7, R7, R6, RZ, 0x3c, !PT ;  /* 0x0000000607071212 */ /* 0x008fc800078e3cff */
        /* <DEDUP_REMOVED lines=432> */
[----:B------:R-:W2:Y:S04]  /*21f10*/  LDL R6, [R1+0x1d1c] ;  /* 0x001d1c0001067983 */ /* 0x000ea80000100800 */
[----:B------:R-:W2:Y:S01]  /*21f20*/  LDL R7, [R1+0x1d28] ;  /* 0x001d280001077983 */ /* 0x000ea20000100800 */
[----:B---3--:R-:W-:-:S03]  /*21f30*/  PRMT R15, RZ, 0x7610, R15 ;  /* 0x00007610ff0f7816 */ /* 0x008fc6000000000f */
[----:B----4-:R-:W-:Y:S01]  /*21f40*/  STL [R1+0x4280], R3 ;  /* 0x0042800301007387 */ /* 0x010fe20000100800 */
[----:B--2---:R-:W-:-:S04]  /*21f50*/  @P1 LOP3.LUT R7, R7, R6, RZ, 0x3c, !PT ;  /* 0x0000000607071212 */ /* 0x004fc800078e3cff */
        /* <DEDUP_REMOVED lines=162> */
[----:B------:R-:W-:-:S02]  /*22980*/  PRMT R14, RZ, 0x7610, R14 ;  /* 0x00007610ff0e7816 */ /* 0x000fc4000000000e */
[----:B------:R-:W-:Y:S02]  /*22990*/  ISETP.GT.AND P0, PT, R4, 0x38, PT ;  /* 0x000000380400780c */ /* 0x000fe40003f04270 */
        /* <DEDUP_REMOVED lines=17> */
[----:B------:R-:W-:-:S02]  /*22ab0*/  PRMT R29, RZ, 0x7610, R29 ;  /* 0x00007610ff1d7816 */ /* 0x000fc4000000001d */
[----:B--2---:R-:W-:-:S04]  /*22ac0*/  @P0 LOP3.LUT R7, R7, R6, RZ, 0x3c, !PT ;  /* 0x0000000607070212 */ /* 0x004fc800078e3cff */
[----:B------:R-:W-:-:S04]  /*22ad0*/  @P0 LOP3.LUT R6, R7, R6, RZ, 0x3c, !PT ;  /* 0x0000000607060212 */ /* 0x000fc800078e3cff */
[----:B------:R-:W-:-:S05]  /*22ae0*/  @P0 LOP3.LUT R7, R7, R6, RZ, 0x3c, !PT ;  /* 0x0000000607070212 */ /* 0x000fca00078e3cff */
[----:B------:R-:W2:Y:S04]  /*22af0*/  @P0 LDG.E.U16 R29, desc[UR8][R6.64] ;  /* 0x00000008061d0981 */ /* 0x000ea8000c1e1500 */
[----:B--2---:R0:W-:Y:S04]  /*22b00*/  STL [R1+0x60], R29 ;  /* 0x0000601d01007387 */ /* 0x0041e80000100800 */
[----:B0-----:R-:W2:Y:S04]  /*22b10*/  LDL.LU R29, [R1+0x437c] ;  /* 0x00437c00011d7983 */ /* 0x001ea80000300800 */
        /* <DEDUP_REMOVED lines=48> */
[----:B------:R-:W-:Y:S02]  /*22e20*/  ISETP.GT.AND P1, PT, R4, 0x39, PT ;  /* 0x000000390400780c */ /* 0x000fe40003f24270 */
[----:B--2---:R-:W-:-:S04]  /*22e30*/  @P0 LOP3.LUT R7, R7, R6, RZ, 0x3c, !PT ;  /* 0x0000000607070212 */ /* 0x004fc800078e3cff */
[----:B------:R-:W-:-:S04]  /*22e40*/  @P0 LOP3.LUT R6, R7, R6, RZ, 0x3c, !PT ;  /* 0x0000000607060212 */ /* 0x000fc800078e3cff */
[----:B------:R-:W-:-:S05]  /*22e50*/  @P0 LOP3.LUT R7, R7, R6, RZ, 0x3c, !PT ;  /* 0x0000000607070212 */ /* 0x000fca00078e3cff */
[----:B------:R-:W2:Y:S04]  /*22e60*/  @P0 LDG.E.U16 R15, desc[UR8][R6.64] ;  /* 0x00000008060f0981 */ /* 0x000ea8000c1e1500 */
[----:B------:R-:W3:Y:S04]  /*22e70*/  LDL R6, [R1+0x1df4] ;  /* 0x001df40001067983 */ /* 0x000ee80000100800 */
[----:B------:R-:W3:Y:S01]  /*22e80*/  LDL R7, [R1+0x1e00] ;  /* 0x001e000001077983 */ /* 0x000ee20000100800 */
[----:B------:R-:W-:-:S03]  /*22e90*/  PRMT R22, RZ, 0x7610, R22 ;  /* 0x00007610ff167816 */ /* 0x000fc60000000016 */
[----:B--2---:R0:W-:Y:S04]  /*22ea0*/  STL [R1+0x48], R15 ;  /* 0x0000480f01007387 */ /* 0x0041e80000100800 */
[----:B0-----:R-:W2:Y:S01]  /*22eb0*/  LDL R15, [R1+0x1e28] ;  /* 0x001e2800010f7983 */ /* 0x001ea20000100800 */
[----:B---3--:R-:W-:-:S04]  /*22ec0*/  @P1 LOP3.LUT R7, R7, R6, RZ, 0x3c, !PT ;  /* 0x0000000607071212 */ /* 0x008fc800078e3cff */
[----:B------:R-:W-:-:S04]  /*22ed0*/  @P1 LOP3.LUT R6, R7, R6, RZ, 0x3c, !PT ;  /* 0x0000000607061212 */ /* 0x000fc800078e3cff */
[----:B------:R-:W-:-:S05]  /*22ee0*/  @P1 LOP3.LUT R7, R7, R6, RZ, 0x3c, !PT ;  /* 0x0000000607071212 */ /* 0x000fca00078e3cff */
[----:B------:R-:W3:Y:S04]  /*22ef0*/  @P1 LDG.E.U16 R22, desc[UR8][R6.64] ;  /* 0x0000000806161981 */ /* 0x000ee8000c1e1500 */
[----:B---3--:R0:W-:Y:S04]  /*22f00*/  STL [R1+0x44], R22 ;  /* 0x0000441601007387 */ /* 0x0081e80000100800 */
[----:B0-----:R-:W3:Y:S04]  /*22f10*/  LDL.LU R22, [R1+0x4364] ;  /* 0x0043640001167983 */ /* 0x001ee80000300800 */
        /* <DEDUP_REMOVED lines=33> */
[----:B------:R-:W2:Y:S01]  /*23130*/  @P1 LDG.E.U16 R18, desc[UR8][R6.64] ;  /* 0x0000000806121981 */ /* 0x000ea2000c1e1500 */
[----:B------:R-:W-:-:S03]  /*23140*/  PRMT R14, RZ, 0x7610, R14 ;  /* 0x00007610ff0e7816 */ /* 0x000fc6000000000e */
[----:B--2---:R0:W-:Y:S04]  /*23150*/  STL [R1+0x34], R18 ;  /* 0x0000341201007387 */ /* 0x0041e80000100800 */
[----:B0-----:R-:W2:Y:S04]  /*23160*/  LDL.LU R18, [R1+0x4354] ;  /* 0x0043540001127983 */ /* 0x001ea80000300800 */
[----:B------:R-:W2:Y:S01]  /*23170*/  LDL R7, [R1+0x1e1c] ;  /* 0x001e1c0001077983 */ /* 0x000ea20000100800 */
[----:B------:R-:W-:Y:S01]  /*23180*/  @P1 IMAD.MOV.U32 R6, RZ, RZ, R15 ;  /* 0x000000ffff061224 */ /* 0x000fe200078e000f */
[----:B------:R-:W-:-:S02]  /*23190*/  PRMT R17, RZ, 0x7610, R17 ;  /* 0x00007610ff117816 */ /* 0x000fc40000000011 */
[----:B------:R-:W3:Y:S04]  /*231a0*/  LDL R15, [R1+0x1e4c] ;  /* 0x001e4c00010f7983 */ /* 0x000ee80000100800 */
[----:B--2---:R0:W2:Y:S04]  /*231b0*/  @P1 LDG.E.U16 R14, desc[UR8][R6.64] ;  /* 0x00000008060e1981 */ /* 0x0040a8000c1e1500 */
[----:B------:R-:W0:Y:S04]  /*231c0*/  LDL R6, [R1+0x1e24] ;  /* 0x001e240001067983 */ /* 0x000e280000100800 */
[----:B------:R-:W0:Y:S02]  /*231d0*/  LDL R7, [R1+0x1e30] ;  /* 0x001e300001077983 */ /* 0x000e240000100800 */
[----:B0-----:R-:W-:-:S04]  /*231e0*/  @P1 LOP3.LUT R7, R7, R6, RZ, 0x3c, !PT ;  /* 0x0000000607071212 */ /* 0x001fc800078e3cff */
[----:B------:R-:W-:-:S04]  /*231f0*/  @P1 LOP3.LUT R6, R7, R6, RZ, 0x3c, !PT ;  /* 0x0000000607061212 */ /* 0x000fc800078e3cff */
[----:B------:R-:W-:-:S05]  /*23200*/  @P1 LOP3.LUT R7, R7, R6, RZ, 0x3c, !PT ;  /* 0x0000000607071212 */ /* 0x000fca00078e3cff */
[----:B------:R-:W3:Y:S04]  /*23210*/  @P1 LDG.E.U16 R17, desc[UR8][R6.64] ;  /* 0x0000000806111981 */ /* 0x000ee8000c1e1500 */
[----:B--2---:R0:W-:Y:S04]  /*23220*/  STL [R1+0x30], R14 ;  /* 0x0000300e01007387 */ /* 0x0041e80000100800 */
[----:B0-----:R-:W2:Y:S04]  /*23230*/  LDL R14, [R1+0x1e58] ;  /* 0x001e5800010e7983 */ /* 0x001ea80000100800 */
        /* <DEDUP_REMOVED lines=8> */
[----:B------:R-:W2:Y:S01]  /*232c0*/  @P1 LDG.E.U16 R16, desc[UR8][R6.64] ;  /* 0x0000000806101981 */ /* 0x000ea2000c1e1500 */
[----:B------:R-:W-:-:S03]  /*232d0*/  ISETP.GT.AND P0, PT, R4, 0x3a, PT ;  /* 0x0000003a0400780c */ /* 0x000fc60003f04270 */
        /* <DEDUP_REMOVED lines=23> */
[----:B------:R-:W-:Y:S02]  /*23450*/  PRMT R10, RZ, 0x7610, R10 ;  /* 0x00007610ff0a7816 */ /* 0x000fe4000000000a */
[----:B--2---:R-:W-:-:S04]  /*23460*/  @P0 LOP3.LUT R7, R7, R6, RZ, 0x3c, !PT ;  /* 0x0000000607070212 */ /* 0x004fc800078e3cff */
[----:B------:R-:W-:-:S04]  /*23470*/  @P0 LOP3.LUT R6, R7, R6, RZ, 0x3c, !PT ;  /* 0x0000000607060212 */ /* 0x000fc800078e3cff */
[----:B------:R-:W-:-:S05]  /*23480*/  @P0 LOP3.LUT R7, R7, R6, RZ, 0x3c, !PT ;  /* 0x0000000607070212 */ /* 0x000fca00078e3cff */
[----:B------:R0:W2:Y:S02]  /*23490*/  @P0 LDG.E.U16 R11, desc[UR8][R6.64] ;  /* 0x00000008060b0981 */ /* 0x0000a4000c1e1500 */
[----:B0-----:R-:W-:Y:S02]  /*234a0*/  @P0 IMAD.MOV.U32 R6, RZ, RZ, R14 ;  /* 0x000000ffff060224 */ /* 0x001fe400078e000e */
[----:B------:R-:W-:-:S05]  /*234b0*/  @P0 IMAD.MOV.U32 R7, RZ, RZ, R15 ;  /* 0x000000ffff070224 */ /* 0x000fca00078e000f */
[----:B------:R-:W3:Y:S04]  /*234c0*/  @P0 LDG.E.U16 R10, desc[UR8][R6.64] ;  /* 0x00000008060a0981 */ /* 0x000ee8000c1e1500 */
[----:B--2---:R0:W-:Y:S04]  /*234d0*/  STL [R1+0x1c], R11 ;  /* 0x00001c0b01007387 */ /* 0x0041e80000100800 */
[----:B0-----:R-:W2:Y:S04]  /*234e0*/  LDL.LU R11, [R1+0x4340] ;  /* 0x00434000010b7983 */ /* 0x001ea80000300800 */
[----:B------:R-:W2:Y:S04]  /*234f0*/  LDL R15, [R1+0x1e74] ;  /* 0x001e7400010f7983 */ /* 0x000ea80000100800 */
[----:B------:R-:W2:Y:S04]  /*23500*/  LDL R14, [R1+0x1e80] ;  /* 0x001e8000010e7983 */ /* 0x000ea80000100800 */
        /* <DEDUP_REMOVED lines=8> */
[----:B------:R0:W2:Y:S04]  /*23590*/  @P0 LDG.E.U16 R28, desc[UR8][R6.64] ;  /* 0x00000008061c0981 */ /* 0x0000a8000c1e1500 */
[----:B------:R-:W0:Y:S04]  /*235a0*/  LDL R6, [R1+0x1e5c] ;  /* 0x001e5c0001067983 */ /* 0x000e280000100800 */
[----:B------:R-:W0:Y:S01]  /*235b0*/  LDL R7, [R1+0x1e68] ;  /* 0x001e680001077983 */ /* 0x000e220000100800 */
[----:B------:R-:W-:Y:S02]  /*235c0*/  PRMT R9, RZ, 0x7610, R9 ;  /* 0x00007610ff097816 */ /* 0x000fe40000000009 */
        /* <DEDUP_REMOVED lines=19> */
[----:B------:R-:W-:-:S02]  /*23700*/  ISETP.GT.AND P1, PT, R4, 0x3b, PT ;  /* 0x0000003b0400780c */ /* 0x000fc40003f24270 */
[----:B------:R-:W-:Y:S02]  /*23710*/  PRMT R5, RZ, 0x7610, R5 ;  /* 0x00007610ff057816 */ /* 0x000fe40000000005 */
[----:B----4-:R-:W-:Y:S02]  /*23720*/  PRMT R2, RZ, 0x7610, R2 ;  /* 0x00007610ff027816 */ /* 0x010fe40000000002 */
[----:B--2---:R-:W-:-:S04]  /*23730*/  @P0 LOP3.LUT R7, R7, R6, RZ, 0x3c, !PT ;  /* 0x0000000607070212 */ /* 0x004fc800078e3cff */
[----:B------:R-:W-:-:S04]  /*23740*/  @P0 LOP3.LUT R6, R7, R6, RZ, 0x3c, !PT ;  /* 0x0000000607060212 */ /* 0x000fc800078e3cff */
[----:B------:R-:W-:-:S05]  /*23750*/  @P0 LOP3.LUT R7, R7, R6, RZ, 0x3c, !PT ;  /* 0x0000000607070212 */ /* 0x000fca00078e3cff */
[----:B------:R0:W2:Y:S02]  /*23760*/  @P0 LDG.E.U16 R5, desc[UR8][R6.64] ;  /* 0x0000000806050981 */ /* 0x0000a4000c1e1500 */
[----:B0-----:R-:W-:Y:S02]  /*23770*/  @P1 IMAD.MOV.U32 R6, RZ, RZ, R14 ;  /* 0x000000ffff061224 */ /* 0x001fe400078e000e */
[----:B------:R-:W-:-:S05]  /*23780*/  @P1 IMAD.MOV.U32 R7, RZ, RZ, R15 ;  /* 0x000000ffff071224 */ /* 0x000fca00078e000f */
[----:B------:R-:W4:Y:S04]  /*23790*/  @P1 LDG.E.U16 R2, desc[UR8][R6.64] ;  /* 0x0000000806021981 */ /* 0x000f28000c1e1500 */
[----:B--2---:R0:W-:Y:S04]  /*237a0*/  STL [R1+0x8], R5 ;  /* 0x0000080501007387 */ /* 0x0041e80000100800 */
[----:B0-----:R-:W2:Y:S04]  /*237b0*/  LDL.LU R5, [R1+0x4330] ;  /* 0x0043300001057983 */ /* 0x001ea80000300800 */
[----:B------:R-:W2:Y:S04]  /*237c0*/  LDL R15, [R1+0x1e94] ;  /* 0x001e9400010f7983 */ /* 0x000ea80000100800 */
[----:B------:R-:W2:Y:S04]  /*237d0*/  LDL R14, [R1+0x1ea0] ;  /* 0x001ea000010e7983 */ /* 0x000ea80000100800 */
[----:B----4-:R-:W-:Y:S04]  /*237e0*/  STL [R1+0x4], R2 ;  /* 0x0000040201007387 */ /* 0x010fe80000100800 */
[----:B------:R-:W4:Y:S01]  /*237f0*/  LDL R7, [R1+0x1e7c] ;  /* 0x001e7c0001077983 */ /* 0x000f220000100800 */
[----:B------:R-:W-:Y:S01]  /*23800*/  PRMT R3, RZ, 0x7610, R3 ;  /* 0x00007610ff037816 */ /* 0x000fe20000000003 */
[----:B------:R-:W-:Y:S01]  /*23810*/  @P1 IMAD.MOV.U32 R6, RZ, RZ, R28 ;  /* 0x000000ffff061224 */ /* 0x000fe200078e001c */
[----:B------:R-:W-:Y:S01]  /*23820*/  PRMT R29, RZ, 0x7610, R29 ;  /* 0x00007610ff1d7816 */ /* 0x000fe2000000001d */
[----:B------:R-:W2:Y:S04]  /*23830*/  LDL R28, [R1+0x1ea8] ;  /* 0x001ea800011c7983 */ /* 0x000ea80000100800 */
[----:B----4-:R0:W4:Y:S04]  /*23840*/  @P1 LDG.E.U16 R3, desc[UR8][R6.64] ;  /* 0x0000000806031981 */ /* 0x010128000c1e1500 */
[----:B------:R-:W0:Y:S04]  /*23850*/  LDL R6, [R1+0x1e84] ;  /* 0x001e840001067983 */ /* 0x000e280000100800 */
[----:B------:R-:W0:Y:S02]  /*23860*/  LDL R7, [R1+0x1e90] ;  /* 0x001e900001077983 */ /* 0x000e240000100800 */
[----:B0-----:R-:W-:-:S04]  /*23870*/  @P1 LOP3.LUT R7, R7, R6, RZ, 0x3c, !PT ;  /* 0x0000000607071212 */ /* 0x001fc800078e3cff */
[----:B------:R-:W-:-:S04]  /*23880*/  @P1 LOP3.LUT R6, R7, R6, RZ, 0x3c, !PT ;  /* 0x0000000607061212 */ /* 0x000fc800078e3cff */
[----:B------:R-:W-:Y:S01]  /*23890*/  @P1 LOP3.LUT R7, R7, R6, RZ, 0x3c, !PT ;  /* 0x0000000607071212 */ /* 0x000fe200078e3cff */
[----:B----4-:R-:W-:Y:S04]  /*238a0*/  STL [R1+0x42e0], R3 ;  /* 0x0042e00301007387 */ /* 0x010fe80000100800 */
[----:B------:R0:W4:Y:S04]  /*238b0*/  @P1 LDG.E.U16 R29, desc[UR8][R6.64] ;  /* 0x00000008061d1981 */ /* 0x000128000c1e1500 */
[----:B------:R-:W0:Y:S04]  /*238c0*/  LDL R6, [R1+0x1e8c] ;  /* 0x001e8c0001067983 */ /* 0x000e280000100800 */
[----:B------:R-:W0:Y:S01]  /*238d0*/  LDL R7, [R1+0x1e98] ;  /* 0x001e980001077983 */ /* 0x000e220000100800 */
[----:B------:R-:W-:-:S02]  /*238e0*/  PRMT R27, RZ, 0x7610, R27 ;  /* 0x00007610ff1b7816 */ /* 0x000fc4000000001b */
[----:B------:R-:W-:Y:S02]  /*238f0*/  PRMT R26, RZ, 0x7610, R26 ;  /* 0x00007610ff1a7816 */ /* 0x000fe4000000001a */
[----:B0-----:R-:W-:-:S04]  /*23900*/  @P1 LOP3.LUT R7, R7, R6, RZ, 0x3c, !PT ;  /* 0x0000000607071212 */ /* 0x001fc800078e3cff */
[----:B------:R-:W-:-:S04]  /*23910*/  @P1 LOP3.LUT R6, R7, R6, RZ, 0x3c, !PT ;  /* 0x0000000607061212 */ /* 0x000fc800078e3cff */
[----:B------:R-:W-:Y:S01]  /*23920*/  @P1 LOP3.LUT R7, R7, R6, RZ, 0x3c, !PT ;  /* 0x0000000607071212 */ /* 0x000fe200078e3cff */
[----:B----4-:R0:W-:Y:S04]  /*23930*/  STL [R1+0x42e4], R29 ;  /* 0x0042e41d01007387 */ /* 0x0101e80000100800 */
[----:B------:R2:W4:Y:S04]  /*23940*/  @P1 LDG.E.U16 R27, desc[UR8][R6.64] ;  /* 0x00000008061b1981 */ /* 0x000528000c1e1500 */
[----:B0-----:R-:W3:Y:S01]  /*23950*/  LDL R29, [R1+0x1e9c] ;  /* 0x001e9c00011d7983 */ /* 0x001ee20000100800 */
[----:B--2---:R-:W-:-:S02]  /*23960*/  @P1 IMAD.MOV.U32 R6, RZ, RZ, R14 ;  /* 0x000000ffff061224 */ /* 0x004fc400078e000e */
[----:B------:R-:W-:-:S05]  /*23970*/  @P1 IMAD.MOV.U32 R7, RZ, RZ, R15 ;  /* 0x000000ffff071224 */ /* 0x000fca00078e000f */
[----:B------:R0:W2:Y:S01]  /*23980*/  @P1 LDG.E.U16 R26, desc[UR8][R6.64] ;  /* 0x00000008061a1981 */ /* 0x0000a2000c1e1500 */
[----:B------:R-:W-:Y:S01]  /*23990*/  PRMT R25, RZ, 0x7610, R25 ;  /* 0x00007610ff197816 */ /* 0x000fe20000000019 */
[----:B0-----:R-:W-:Y:S02]  /*239a0*/  @P1 IMAD.MOV.U32 R6, RZ, RZ, R28 ;  /* 0x000000ffff061224 */ /* 0x001fe400078e001c */
[----:B----4-:R-:W-:Y:S04]  /*239b0*/  STL [R1+0x42e8], R27 ;  /* 0x0042e81b01007387 */ /* 0x010fe80000100800 */
[----:B------:R-:W4:Y:S04]  /*239c0*/  LDL R15, [R1+0x1eac] ;  /* 0x001eac00010f7983 */ /* 0x000f280000100800 */
[----:B------:R-:W4:Y:S01]  /*239d0*/  LDL R14, [R1+0x1eb8] ;  /* 0x001eb800010e7983 */ /* 0x000f220000100800 */
[----:B---3--:R-:W-:-:S05]  /*239e0*/  @P1 IMAD.MOV.U32 R7, RZ, RZ, R29 ;  /* 0x000000ffff071224 */ /* 0x008fca00078e001d */
[----:B------:R-:W3:Y:S04]  /*239f0*/  @P1 LDG.E.U16 R25, desc[UR8][R6.64] ;  /* 0x0000000806191981 */ /* 0x000ee8000c1e1500 */
[----:B--2---:R0:W-:Y:S04]  /*23a00*/  STL [R1+0x42ec], R26 ;  /* 0x0042ec1a01007387 */ /* 0x0041e80000100800 */
[----:B------:R-:W2:Y:S04]  /*23a10*/  LDL R29, [R1+0x1eb4] ;  /* 0x001eb400011d7983 */ /* 0x000ea80000100800 */
[----:B------:R-:W2:Y:S04]  /*23a20*/  LDL R28, [R1+0x1ec0] ;  /* 0x001ec000011c7983 */ /* 0x000ea80000100800 */
[----:B------:R-:W2:Y:S04]  /*23a30*/  LDL R7, [R1+0x1ea4] ;  /* 0x001ea40001077983 */ /* 0x000ea80000100800 */
[----:B0-----:R-:W2:Y:S01]  /*23a40*/  LDL R26, [R1+0x1eb0] ;  /* 0x001eb000011a7983 */ /* 0x001ea20000100800 */
[----:B------:R-:W-:-:S02]  /*23a50*/  PRMT R24, RZ, 0x7610, R24 ;  /* 0x00007610ff187816 */ /* 0x000fc40000000018 */
[----:B------:R-:W-:Y:S01]  /*23a60*/  ISETP.GT.AND P0, PT, R4, 0x3c, PT ;  /* 0x0000003c0400780c */ /* 0x000fe20003f04270 */
[----:B---3--:R0:W-:Y:S04]  /*23a70*/  STL [R1+0x42f0], R25 ;  /* 0x0042f01901007387 */ /* 0x0081e80000100800 */
[----:B0-----:R-:W3:Y:S01]  /*23a80*/  LDL R25, [R1+0x1ec8] ;  /* 0x001ec80001197983 */ /* 0x001ee20000100800 */
[----:B--2---:R-:W-:-:S03]  /*23a90*/  @P1 IMAD.MOV.U32 R6, RZ, RZ, R26 ;  /* 0x000000ffff061224 */ /* 0x004fc600078e001a */
[----:B------:R-:W2:Y:S04]  /*23aa0*/  LDL R26, [R1+0x1ebc] ;  /* 0x001ebc00011a7983 */ /* 0x000ea80000100800 */
[----:B------:R4:W2:Y:S01]  /*23ab0*/  @P1 LDG.E.U16 R24, desc[UR8][R6.64] ;  /* 0x0000000806181981 */ /* 0x0008a2000c1e1500 */
[----:B------:R-:W-:Y:S02]  /*23ac0*/  PRMT R23, RZ, 0x7610, R23 ;  /* 0x00007610ff177816 */ /* 0x000fe40000000017 */
[----:B------:R-:W-:Y:S01]  /*23ad0*/  PRMT R22, RZ, 0x7610, R22 ;  /* 0x00007610ff167816 */ /* 0x000fe20000000016 */
[----:B----4-:R-:W-:Y:S02]  /*23ae0*/  @P1 IMAD.MOV.U32 R6, RZ, RZ, R14 ;  /* 0x000000ffff061224 */ /* 0x010fe400078e000e */
[----:B------:R-:W-:-:S05]  /*23af0*/  @P1 IMAD.MOV.U32 R7, RZ, RZ, R15 ;  /* 0x000000ffff071224 */ /* 0x000fca00078e000f */
[----:B------:R0:W4:Y:S01]  /*23b00*/  @P1 LDG.E.U16 R23, desc[UR8][R6.64] ;  /* 0x0000000806171981 */ /* 0x000122000c1e1500 */
[----:B------:R-:W-:Y:S01]  /*23b10*/  PRMT R21, RZ, 0x7610, R21 ;  /* 0x00007610ff157816 */ /* 0x000fe20000000015 */
[----:B0-----:R-:W-:Y:S02]  /*23b20*/  @P0 IMAD.MOV.U32 R6, RZ, RZ, R28 ;  /* 0x000000ffff060224 */ /* 0x001fe400078e001c */
[----:B------:R-:W-:-:S05]  /*23b30*/  @P0 IMAD.MOV.U32 R7, RZ, RZ, R29 ;  /* 0x000000ffff070224 */ /* 0x000fca00078e001d */
[----:B------:R3:W4:Y:S02]  /*23b40*/  @P0 LDG.E.U16 R22, desc[UR8][R6.64] ;  /* 0x0000000806160981 */ /* 0x000724000c1e1500 */
[----:B---3--:R-:W-:Y:S02]  /*23b50*/  @P0 IMAD.MOV.U32 R6, RZ, RZ, R25 ;  /* 0x000000ffff060224 */ /* 0x008fe400078e0019 */
[----:B--2---:R-:W-:-:S05]  /*23b60*/  @P0 IMAD.MOV.U32 R7, RZ, RZ, R26 ;  /* 0x000000ffff070224 */ /* 0x004fca00078e001a */
[----:B------:R-:W2:Y:S04]  /*23b70*/  @P0 LDG.E.U16 R21, desc[UR8][R6.64] ;  /* 0x0000000806150981 */ /* 0x000ea8000c1e1500 */
[----:B------:R0:W-:Y:S04]  /*23b80*/  STL [R1+0x42dc], R24 ;  /* 0x0042dc1801007387 */ /* 0x0001e80000100800 */
[----:B------:R-:W3:Y:S04]  /*23b90*/  LDL R15, [R1+0x1ec4] ;  /* 0x001ec400010f7983 */ /* 0x000ee80000100800 */
[----:B------:R-:W3:Y:S04]  /*23ba0*/  LDL R14, [R1+0x1ed0] ;  /* 0x001ed000010e7983 */ /* 0x000ee80000100800 */
[----:B----4-:R-:W-:Y:S04]  /*23bb0*/  STL [R1+0x42f4], R23 ;  /* 0x0042f41701007387 */ /* 0x010fe80000100800 */
[----:B------:R-:W4:Y:S04]  /*23bc0*/  LDL R29, [R1+0x1ed8] ;  /* 0x001ed800011d7983 */ /* 0x000f280000100800 */
[----:B------:R-:W4:Y:S04]  /*23bd0*/  LDL R28, [R1+0x1ed4] ;  /* 0x001ed400011c7983 */ /* 0x000f280000100800 */
[----:B0-----:R-:W4:Y:S04]  /*23be0*/  LDL R24, [R1+0x1ee0] ;  /* 0x001ee00001187983 */ /* 0x001f280000100800 */
[----:B------:R-:W-:Y:S04]  /*23bf0*/  STL [R1+0x42b0], R22 ;  /* 0x0042b01601007387 */ /* 0x000fe80000100800 */
[----:B------:R-:W4:Y:S04]  /*23c00*/  LDL R26, [R1+0x1edc] ;  /* 0x001edc00011a7983 */ /* 0x000f280000100800 */
[----:B------:R-:W4:Y:S04]  /*23c10*/  LDL R25, [R1+0x1ee8] ;  /* 0x001ee80001197983 */ /* 0x000f280000100800 */
[----:B--2---:R0:W-:Y:S04]  /*23c20*/  STL [R1+0x42b4], R21 ;  /* 0x0042b41501007387 */ /* 0x0041e80000100800 */
[----:B0-----:R-:W2:Y:S01]  /*23c30*/  LDL R21, [R1+0x1ecc] ;  /* 0x001ecc0001157983 */ /* 0x001ea20000100800 */
[----:B------:R-:W-:Y:S01]  /*23c40*/  PRMT R20, RZ, 0x7610, R20 ;  /* 0x00007610ff147816 */ /* 0x000fe20000000014 */
[----:B---3--:R-:W-:-:S02]  /*23c50*/  @P0 IMAD.MOV.U32 R6, RZ, RZ, R14 ;  /* 0x000000ffff060224 */ /* 0x008fc400078e000e */
[----:B------:R-:W-:Y:S01]  /*23c60*/  @P0 IMAD.MOV.U32 R7, RZ, RZ, R15 ;  /* 0x000000ffff070224 */ /* 0x000fe200078e000f */
[----:B------:R-:W-:Y:S01]  /*23c70*/  PRMT R19, RZ, 0x7610, R19 ;  /* 0x00007610ff137816 */ /* 0x000fe20000000013 */
[----:B------:R-:W3:Y:S04]  /*23c80*/  LDL R15, [R1+0x1ee4] ;  /* 0x001ee400010f7983 */ /* 0x000ee80000100800 */
[----:B------:R4:W3:Y:S04]  /*23c90*/  @P0 LDG.E.U16 R20, desc[UR8][R6.64] ;  /* 0x0000000806140981 */ /* 0x0008e8000c1e1500 */
[----:B------:R-:W3:Y:S01]  /*23ca0*/  LDL R14, [R1+0x1ef0] ;  /* 0x001ef000010e7983 */ /* 0x000ee20000100800 */
[----:B----4-:R-:W-:-:S02]  /*23cb0*/  @P0 IMAD.MOV.U32 R6, RZ, RZ, R29 ;  /* 0x000000ffff060224 */ /* 0x010fc400078e001d */
[----:B--2---:R-:W-:-:S05]  /*23cc0*/  @P0 IMAD.MOV.U32 R7, RZ, RZ, R21 ;  /* 0x000000ffff070224 */ /* 0x004fca00078e0015 */
[----:B------:R0:W2:Y:S04]  /*23cd0*/  @P0 LDG.E.U16 R19, desc[UR8][R6.64] ;  /* 0x0000000806130981 */ /* 0x0000a8000c1e1500 */
[----:B---3--:R-:W-:Y:S01]  /*23ce0*/  STL [R1+0x42ac], R20 ;  /* 0x0042ac1401007387 */ /* 0x008fe20000100800 */
[----:B------:R-:W-:Y:S01]  /*23cf0*/  PRMT R18, RZ, 0x7610, R18 ;  /* 0x00007610ff127816 */ /* 0x000fe20000000012 */
[----:B0-----:R-:W-:Y:S02]  /*23d00*/  @P0 IMAD.MOV.U32 R6, RZ, RZ, R24 ;  /* 0x000000ffff060224 */ /* 0x001fe400078e0018 */
[----:B------:R-:W-:-:S05]  /*23d10*/  @P0 IMAD.MOV.U32 R7, RZ, RZ, R28 ;  /* 0x000000ffff070224 */ /* 0x000fca00078e001c */
[----:B------:R0:W3:Y:S01]  /*23d20*/  @P0 LDG.E.U16 R18, desc[UR8][R6.64] ;  /* 0x0000000806120981 */ /* 0x0000e2000c1e1500 */
[----:B------:R-:W-:Y:S01]  /*23d30*/  PRMT R17, RZ, 0x7610, R17 ;  /* 0x00007610ff117816 */ /* 0x000fe20000000011 */
[----:B0-----:R-:W-:Y:S02]  /*23d40*/  @P0 IMAD.MOV.U32 R6, RZ, RZ, R25 ;  /* 0x000000ffff060224 */ /* 0x001fe400078e0019 */
[----:B------:R-:W-:-:S05]  /*23d50*/  @P0 IMAD.MOV.U32 R7, RZ, RZ, R26 ;  /* 0x000000ffff070224 */ /* 0x000fca00078e001a */
[----:B------:R0:W4:Y:S04]  /*23d60*/  @P0 LDG.E.U16 R17, desc[UR8][R6.64] ;  /* 0x0000000806110981 */ /* 0x000128000c1e1500 */
[----:B--2---:R-:W-:Y:S04]  /*23d70*/  STL [R1+0x42b8], R19 ;  /* 0x0042b81301007387 */ /* 0x004fe80000100800 */
[----:B------:R-:W2:Y:S04]  /*23d80*/  LDL R24, [R1+0x1eec] ;  /* 0x001eec0001187983 */ /* 0x000ea80000100800 */
[----:B------:R-:W2:Y:S01]  /*23d90*/  LDL R21, [R1+0x1ef8] ;  /* 0x001ef80001157983 */ /* 0x000ea20000100800 */
[----:B------:R-:W-:Y:S01]  /*23da0*/  PRMT R16, RZ, 0x7610, R16 ;  /* 0x00007610ff107816 */ /* 0x000fe20000000010 */
[----:B0-----:R-:W-:-:S02]  /*23db0*/  @P0 IMAD.MOV.U32 R6, RZ, RZ, R14 ;  /* 0x000000ffff060224 */ /* 0x001fc400078e000e */
[----:B------:R-:W-:Y:S01]  /*23dc0*/  @P0 IMAD.MOV.U32 R7, RZ, RZ, R15 ;  /* 0x000000ffff070224 */ /* 0x000fe200078e000f */
[----:B------:R-:W-:-:S04]  /*23dd0*/  PRMT R13, RZ, 0x7610, R13 ;  /* 0x00007610ff0d7816 */ /* 0x000fc8000000000d */
[----:B------:R2:W2:Y:S04]  /*23de0*/  @P0 LDG.E.U16 R16, desc[UR8][R6.64] ;  /* 0x0000000806100981 */ /* 0x0004a8000c1e1500 */
[----:B---3--:R-:W-:Y:S04]  /*23df0*/  STL [R1+0x42bc], R18 ;  /* 0x0042bc1201007387 */ /* 0x008fe80000100800 */
[----:B------:R-:W3:Y:S04]  /*23e00*/  LDL R26, [R1+0x1ef4] ;  /* 0x001ef400011a7983 */ /* 0x000ee80000100800 */
[----:B------:R-:W3:Y:S04]  /*23e10*/  LDL R25, [R1+0x1f00] ;  /* 0x001f000001197983 */ /* 0x000ee80000100800 */
[----:B----4-:R-:W-:Y:S04]  /*23e20*/  STL [R1+0x42c0], R17 ;  /* 0x0042c01101007387 */ /* 0x010fe80000100800 */
[----:B------:R-:W4:Y:S04]  /*23e30*/  LDL R15, [R1+0x1efc] ;  /* 0x001efc00010f7983 */ /* 0x000f280000100800 */
[----:B------:R-:W4:Y:S01]  /*23e40*/  LDL R14, [R1+0x1f08] ;  /* 0x001f0800010e7983 */ /* 0x000f220000100800 */
[----:B--2---:R-:W-:-:S02]  /*23e50*/  @P0 IMAD.MOV.U32 R7, RZ, RZ, R24 ;  /* 0x000000ffff070224 */ /* 0x004fc400078e0018 */
[----:B------:R-:W-:-:S05]  /*23e60*/  @P0 IMAD.MOV.U32 R6, RZ, RZ, R21 ;  /* 0x000000ffff060224 */ /* 0x000fca00078e0015 */
[----:B------:R3:W2:Y:S01]  /*23e70*/  @P0 LDG.E.U16 R13, desc[UR8][R6.64] ;  /* 0x00000008060d0981 */ /* 0x0006a2000c1e1500 */
[----:B------:R-:W-:-:S03]  /*23e80*/  ISETP.GT.AND P1, PT, R4, 0x3d, PT ;  /* 0x0000003d0400780c */ /* 0x000fc60003f24270 */
[----:B------:R0:W-:Y:S04]  /*23e90*/  STL [R1+0x42c4], R16 ;  /* 0x0042c41001007387 */ /* 0x0001e80000100800 */
[----:B------:R-:W2:Y:S04]  /*23ea0*/  LDL R24, [R1+0x1f04] ;  /* 0x001f040001187983 */ /* 0x000ea80000100800 */
[----:B------:R-:W2:Y:S01]  /*23eb0*/  LDL R21, [R1+0x1f10] ;  /* 0x001f100001157983 */ /* 0x000ea20000100800 */
[----:B------:R-:W-:Y:S01]  /*23ec0*/  PRMT R12, RZ, 0x7610, R12 ;  /* 0x00007610ff0c7816 */ /* 0x000fe2000000000c */
[----:B---3--:R-:W-:-:S02]  /*23ed0*/  @P1 IMAD.MOV.U32 R6, RZ, RZ, R25 ;  /* 0x000000ffff061224 */ /* 0x008fc400078e0019 */
[----:B------:R-:W-:-:S05]  /*23ee0*/  @P1 IMAD.MOV.U32 R7, RZ, RZ, R26 ;  /* 0x000000ffff071224 */ /* 0x000fca00078e001a */
[----:B------:R4:W3:Y:S01]  /*23ef0*/  @P1 LDG.E.U16 R12, desc[UR8][R6.64] ;  /* 0x00000008060c1981 */ /* 0x0008e2000c1e1500 */
[----:B------:R-:W-:Y:S01]  /*23f00*/  PRMT R11, RZ, 0x7610, R11 ;  /* 0x00007610ff0b7816 */ /* 0x000fe2000000000b */
[----:B----4-:R-:W-:Y:S02]  /*23f10*/  @P1 IMAD.MOV.U32 R6, RZ, RZ, R14 ;  /* 0x000000ffff061224 */ /* 0x010fe400078e000e */
[----:B------:R-:W-:-:S05]  /*23f20*/  @P1 IMAD.MOV.U32 R7, RZ, RZ, R15 ;  /* 0x000000ffff071224 */ /* 0x000fca00078e000f */
[----:B------:R1:W4:Y:S04]  /*23f30*/  @P1 LDG.E.U16 R11, desc[UR8][R6.64] ;  /* 0x00000008060b1981 */ /* 0x000328000c1e1500 */
[----:B--2---:R2:W-:Y:S04]  /*23f40*/  STL [R1+0x42c8], R13 ;  /* 0x0042c80d01007387 */ /* 0x0045e80000100800 */
[----:B------:R-:W4:Y:S04]  /*23f50*/  LDL R26, [R1+0x1f0c] ;  /* 0x001f0c00011a7983 */ /* 0x000f280000100800 */
[----:B------:R-:W4:Y:S01]  /*23f60*/  LDL R25, [R1+0x1f18] ;  /* 0x001f180001197983 */ /* 0x000f220000100800 */
[----:B------:R-:W-:-:S03]  /*23f70*/  PRMT R10, RZ, 0x7610, R10 ;  /* 0x00007610ff0a7816 */ /* 0x000fc6000000000a */
[----:B0-----:R-:W4:Y:S01]  /*23f80*/  LDL R16, [R1+0x1f14] ;  /* 0x001f140001107983 */ /* 0x001f220000100800 */
[----:B-1----:R-:W-:Y:S02]  /*23f90*/  @P1 IMAD.MOV.U32 R6, RZ, RZ, R21 ;  /* 0x000000ffff061224 */ /* 0x002fe400078e0015 */
[----:B------:R-:W-:Y:S01]  /*23fa0*/  @P1 IMAD.MOV.U32 R7, RZ, RZ, R24 ;  /* 0x000000ffff071224 */ /* 0x000fe200078e0018 */
[----:B--2---:R-:W2:Y:S04]  /*23fb0*/  LDL R13, [R1+0x1f20] ;  /* 0x001f2000010d7983 */ /* 0x004ea80000100800 */
[----:B------:R0:W2:Y:S01]  /*23fc0*/  @P1 LDG.E.U16 R10, desc[UR8][R6.64] ;  /* 0x00000008060a1981 */ /* 0x0000a2000c1e1500 */
[----:B------:R-:W-:-:S03]  /*23fd0*/  PRMT R9, RZ, 0x7610, R9 ;  /* 0x00007610ff097816 */ /* 0x000fc60000000009 */
[----:B---3--:R-:W-:Y:S04]  /*23fe0*/  STL [R1+0x4274], R12 ;  /* 0x0042740c01007387 */ /* 0x008fe80000100800 */
[----:B------:R-:W3:Y:S04]  /*23ff0*/  LDL R15, [R1+0x1f1c] ;  /* 0x001f1c00010f7983 */ /* 0x000ee80000100800 */
[----:B------:R-:W3:Y:S04]  /*24000*/  LDL R14, [R1+0x1f28] ;  /* 0x001f2800010e7983 */ /* 0x000ee80000100800 */
[----:B----4-:R-:W-:Y:S04]  /*24010*/  STL [R1+0x4278], R11 ;  /* 0x0042780b01007387 */ /* 0x010fe80000100800 */
[----:B------:R-:W4:Y:S04]  /*24020*/  LDL R24, [R1+0x1f24] ;  /* 0x001f240001187983 */ /* 0x000f280000100800 */
[----:B------:R-:W4:Y:S01]  /*24030*/  LDL R21, [R1+0x1f30] ;  /* 0x001f300001157983 */ /* 0x000f220000100800 */
[----:B0-----:R-:W-:-:S02]  /*24040*/  @P1 IMAD.MOV.U32 R7, RZ, RZ, R26 ;  /* 0x000000ffff071224 */ /* 0x001fc400078e001a */
[----:B------:R-:W-:-:S05]  /*24050*/  @P1 IMAD.MOV.U32 R6, RZ, RZ, R25 ;  /* 0x000000ffff061224 */ /* 0x000fca00078e0019 */
[----:B------:R2:W4:Y:S01]  /*24060*/  @P1 LDG.E.U16 R9, desc[UR8][R6.64] ;  /* 0x0000000806091981 */ /* 0x000522000c1e1500 */
[----:B------:R-:W-:Y:S01]  /*24070*/  PRMT R8, RZ, 0x7610, R8 ;  /* 0x00007610ff087816 */ /* 0x000fe20000000008 */
[----:B--2---:R-:W-:Y:S02]  /*24080*/  @P1 IMAD.MOV.U32 R6, RZ, RZ, R13 ;  /* 0x000000ffff061224 */ /* 0x004fe400078e000d */
[----:B------:R-:W-:-:S05]  /*24090*/  @P1 IMAD.MOV.U32 R7, RZ, RZ, R16 ;  /* 0x000000ffff071224 */ /* 0x000fca00078e0010 */
[----:B------:R0:W2:Y:S04]  /*240a0*/  @P1 LDG.E.U16 R8, desc[UR8][R6.64] ;  /* 0x0000000806081981 */ /* 0x0000a8000c1e1500 */
[----:B------:R1:W-:Y:S01]  /*240b0*/  STL [R1+0x427c], R10 ;  /* 0x00427c0a01007387 */ /* 0x0003e20000100800 */
[----:B0-----:R-:W-:-:S06]  /*240c0*/  PRMT R7, RZ, 0x7610, R7 ;  /* 0x00007610ff077816 */ /* 0x001fcc0000000007 */
[----:B---3--:R4:W3:Y:S01]  /*240d0*/  @P1 LDG.E.U16 R7, desc[UR8][R14.64] ;  /* 0x000000080e071981 */ /* 0x0088e2000c1e1500 */
[----:B------:R-:W-:Y:S01]  /*240e0*/  PRMT R6, RZ, 0x7610, R6 ;  /* 0x00007610ff067816 */ /* 0x000fe20000000006 */
[----:B----4-:R-:W-:Y:S02]  /*240f0*/  @P1 IMAD.MOV.U32 R14, RZ, RZ, R21 ;  /* 0x000000ffff0e1224 */ /* 0x010fe400078e0015 */
[----:B------:R-:W-:-:S05]  /*24100*/  @P1 IMAD.MOV.U32 R15, RZ, RZ, R24 ;  /* 0x000000ffff0f1224 */ /* 0x000fca00078e0018 */
[----:B------:R-:W4:Y:S04]  /*24110*/  @P1 LDG.E.U16 R6, desc[UR8][R14.64] ;  /* 0x000000080e061981 */ /* 0x000f28000c1e1500 */
[----:B------:R-:W-:Y:S04]  /*24120*/  STL [R1+0x4284], R9 ;  /* 0x0042840901007387 */ /* 0x000fe80000100800 */
[----:B------:R-:W4:Y:S04]  /*24130*/  LDL R16, [R1+0x1f2c] ;  /* 0x001f2c0001107983 */ /* 0x000f280000100800 */
[----:B------:R-:W4:Y:S01]  /*24140*/  LDL R13, [R1+0x1f38] ;  /* 0x001f3800010d7983 */ /* 0x000f220000100800 */
[----:B------:R-:W-:-:S03]  /*24150*/  PRMT R5, RZ, 0x7610, R5 ;  /* 0x00007610ff057816 */ /* 0x000fc60000000005 */
[----:B--2---:R0:W-:Y:S04]  /*24160*/  STL [R1+0x4288], R8 ;  /* 0x0042880801007387 */ /* 0x0041e80000100800 */
[----:B---3--:R-:W-:Y:S04]  /*24170*/  STL [R1+0x428c], R7 ;  /* 0x00428c0701007387 */ /* 0x008fe80000100800 */
[----:B------:R-:W2:Y:S04]  /*24180*/  LDL R29, [R1+0x1f34] ;  /* 0x001f3400011d7983 */ /* 0x000ea80000100800 */
[----:B------:R-:W3:Y:S04]  /*24190*/  LDL R28, [R1+0x1f40] ;  /* 0x001f4000011c7983 */ /* 0x000ee80000100800 */
[----:B-1----:R-:W3:Y:S04]  /*241a0*/  LDL R10, [R1+0x1f3c] ;  /* 0x001f3c00010a7983 */ /* 0x002ee80000100800 */
[----:B0-----:R-:W3:Y:S04]  /*241b0*/  LDL R8, [R1+0x1f48] ;  /* 0x001f480001087983 */ /* 0x001ee80000100800 */
[----:B------:R-:W3:Y:S04]  /*241c0*/  LDL R26, [R1+0x1f44] ;  /* 0x001f4400011a7983 */ /* 0x000ee80000100800 */
[----:B------:R-:W3:Y:S04]  /*241d0*/  LDL R25, [R1+0x1f50] ;  /* 0x001f500001197983 */ /* 0x000ee80000100800 */
[----:B----4-:R-:W-:Y:S04]  /*241e0*/  STL [R1+0x4290], R6 ;  /* 0x0042900601007387 */ /* 0x010fe80000100800 */
[----:B------:R-:W4:Y:S04]  /*241f0*/  LDL R24, [R1+0x1f4c] ;  /* 0x001f4c0001187983 */ /* 0x000f280000100800 */
[----:B------:R-:W4:Y:S01]  /*24200*/  LDL R21, [R1+0x1f58] ;  /* 0x001f580001157983 */ /* 0x000f220000100800 */
[----:B------:R-:W-:-:S02]  /*24210*/  @P1 IMAD.MOV.U32 R15, RZ, RZ, R16 ;  /* 0x000000ffff0f1224 */ /* 0x000fc400078e0010 */
[----:B------:R-:W-:Y:S01]  /*24220*/  @P1 IMAD.MOV.U32 R14, RZ, RZ, R13 ;  /* 0x000000ffff0e1224 */ /* 0x000fe200078e000d */
[----:B------:R-:W4:Y:S04]  /*24230*/  LDL R16, [R1+0x1f54] ;  /* 0x001f540001107983 */ /* 0x000f280000100800 */
[----:B------:R-:W4:Y:S04]  /*24240*/  LDL R13, [R1+0x1f60] ;  /* 0x001f6000010d7983 */ /* 0x000f280000100800 */
[----:B------:R2:W4:Y:S01]  /*24250*/  @P1 LDG.E.U16 R5, desc[UR8][R14.64] ;  /* 0x000000080e051981 */ /* 0x000522000c1e1500 */
[----:B------:R-:W-:-:S02]  /*24260*/  ISETP.GT.AND P0, PT, R4, 0x3e, PT ;  /* 0x0000003e0400780c */ /* 0x000fc40003f04270 */
[----:B------:R-:W-:Y:S02]  /*24270*/  PRMT R27, RZ, 0x7610, R27 ;  /* 0x00007610ff1b7816 */ /* 0x000fe4000000001b */
[----:B------:R-:W-:Y:S02]  /*24280*/  PRMT R3, RZ, 0x7610, R3 ;  /* 0x00007610ff037816 */ /* 0x000fe40000000003 */
[----:B------:R-:W-:-:S07]  /*24290*/  PRMT R19, RZ, 0x7610, R19 ;  /* 0x00007610ff137816 */ /* 0x000fce0000000013 */
[----:B--2---:R-:W-:Y:S02]  /*242a0*/  @P0 IMAD.MOV.U32 R15, RZ, RZ, R29 ;  /* 0x000000ffff0f0224 */ /* 0x004fe400078e001d */
[----:B---3--:R-:W-:-:S05]  /*242b0*/  @P0 IMAD.MOV.U32 R14, RZ, RZ, R28 ;  /* 0x000000ffff0e0224 */ /* 0x008fca00078e001c */
[----:B------:R0:W2:Y:S02]  /*242c0*/  @P0 LDG.E.U16 R27, desc[UR8][R14.64] ;  /* 0x000000080e1b0981 */ /* 0x0000a4000c1e1500 */
[----:B0-----:R-:W-:Y:S02]  /*242d0*/  @P0 IMAD.MOV.U32 R14, RZ, RZ, R8 ;  /* 0x000000ffff0e0224 */ /* 0x001fe400078e0008 */
[----:B------:R-:W-:Y:S01]  /*242e0*/  @P0 IMAD.MOV.U32 R15, RZ, RZ, R10 ;  /* 0x000000ffff0f0224 */ /* 0x000fe200078e000a */
[----:B------:R-:W-:Y:S01]  /*242f0*/  PRMT R0, RZ, 0x7610, R0 ;  /* 0x00007610ff007816 */ /* 0x000fe20000000000 */
[----:B----4-:R0:W-:Y:S04]  /*24300*/  STL [R1+0x4294], R5 ;  /* 0x0042940501007387 */ /* 0x0101e80000100800 */
[----:B------:R-:W3:Y:S04]  /*24310*/  LDL R10, [R1+0x1f5c] ;  /* 0x001f5c00010a7983 */ /* 0x000ee80000100800 */
[----:B------:R-:W4:Y:S01]  /*24320*/  LDL R8, [R1+0x1f68] ;  /* 0x001f680001087983 */ /* 0x000f220000100800 */
[----:B0-----:R-:W-:-:S06]  /*24330*/  PRMT R5, RZ, 0x7610, R5 ;  /* 0x00007610ff057816 */ /* 0x001fcc0000000005 */
[----:B------:R0:W2:Y:S02]  /*24340*/  @P0 LDG.E.U16 R5, desc[UR8][R14.64] ;  /* 0x000000080e050981 */ /* 0x0000a4000c1e1500 */
[----:B0-----:R-:W-:Y:S02]  /*24350*/  @P0 IMAD.MOV.U32 R14, RZ, RZ, R25 ;  /* 0x000000ffff0e0224 */ /* 0x001fe400078e0019 */
[----:B------:R-:W-:-:S05]  /*24360*/  @P0 IMAD.MOV.U32 R15, RZ, RZ, R26 ;  /* 0x000000ffff0f0224 */ /* 0x000fca00078e001a */
[----:B------:R0:W3:Y:S02]  /*24370*/  @P0 LDG.E.U16 R3, desc[UR8][R14.64] ;  /* 0x000000080e030981 */ /* 0x0000e4000c1e1500 */
[----:B0-----:R-:W-:Y:S02]  /*24380*/  @P0 IMAD.MOV.U32 R14, RZ, RZ, R21 ;  /* 0x000000ffff0e0224 */ /* 0x001fe400078e0015 */
[----:B------:R-:W-:-:S05]  /*24390*/  @P0 IMAD.MOV.U32 R15, RZ, RZ, R24 ;  /* 0x000000ffff0f0224 */ /* 0x000fca00078e0018 */
[----:B------:R0:W4:Y:S02]  /*243a0*/  @P0 LDG.E.U16 R19, desc[UR8][R14.64] ;  /* 0x000000080e130981 */ /* 0x000124000c1e1500 */
[----:B0-----:R-:W-:Y:S02]  /*243b0*/  @P0 IMAD.MOV.U32 R14, RZ, RZ, R13 ;  /* 0x000000ffff0e0224 */ /* 0x001fe400078e000d */
[----:B------:R-:W-:-:S05]  /*243c0*/  @P0 IMAD.MOV.U32 R15, RZ, RZ, R16 ;  /* 0x000000ffff0f0224 */ /* 0x000fca00078e0010 */
[----:B------:R0:W4:Y:S04]  /*243d0*/  @P0 LDG.E.U16 R0, desc[UR8][R14.64] ;  /* 0x000000080e000981 */ /* 0x000128000c1e1500 */
[----:B--2---:R1:W-:Y:S04]  /*243e0*/  STL [R1+0x138], R5 ;  /* 0x0001380501007387 */ /* 0x0043e80000100800 */
[----:B-1----:R-:W2:Y:S04]  /*243f0*/  LDL R5, [R1+0x1f64] ;  /* 0x001f640001057983 */ /* 0x002ea80000100800 */
[----:B---3--:R1:W-:Y:S04]  /*24400*/  STL [R1+0x130], R3 ;  /* 0x0001300301007387 */ /* 0x0083e80000100800 */
[----:B------:R-:W3:Y:S04]  /*24410*/  LDL R21, [R1+0x1f6c] ;  /* 0x001f6c0001157983 */ /* 0x000ee80000100800 */
[----:B-1----:R-:W3:Y:S04]  /*24420*/  LDL R3, [R1+0x1f70] ;  /* 0x001f700001037983 */ /* 0x002ee80000100800 */
[----:B----4-:R1:W-:Y:S04]  /*24430*/  STL [R1+0x128], R19 ;  /* 0x0001281301007387 */ /* 0x0103e80000100800 */
[----:B------:R-:W4:Y:S04]  /*24440*/  LDL R16, [R1+0x1f74] ;  /* 0x001f740001107983 */ /* 0x000f280000100800 */
[----:B------:R-:W4:Y:S04]  /*24450*/  LDL R13, [R1+0x1f80] ;  /* 0x001f8000010d7983 */ /* 0x000f280000100800 */
[----:B-1----:R-:W4:Y:S01]  /*24460*/  LDL R19, [R1+0x1f78] ;  /* 0x001f780001137983 */ /* 0x002f220000100800 */
[----:B0-----:R-:W-:-:S02]  /*24470*/  @P0 IMAD.MOV.U32 R14, RZ, RZ, R8 ;  /* 0x000000ffff0e0224 */ /* 0x001fc400078e0008 */
[----:B------:R-:W-:Y:S01]  /*24480*/  @P0 IMAD.MOV.U32 R15, RZ, RZ, R10 ;  /* 0x000000ffff0f0224 */ /* 0x000fe200078e000a */
[----:B------:R-:W-:Y:S04]  /*24490*/  STL [R1+0x423c], R0 ;  /* 0x00423c0001007387 */ /* 0x000fe80000100800 */
[----:B------:R-:W4:Y:S04]  /*244a0*/  LDL R10, [R1+0x1f7c] ;  /* 0x001f7c00010a7983 */ /* 0x000f280000100800 */
[----:B------:R-:W4:Y:S01]  /*244b0*/  LDL R8, [R1+0x1f88] ;  /* 0x001f880001087983 */ /* 0x000f220000100800 */
[----:B------:R-:W-:-:S02]  /*244c0*/  PRMT R23, RZ, 0x7610, R23 ;  /* 0x00007610ff177816 */ /* 0x000fc40000000017 */
[----:B------:R-:W-:-:S04]  /*244d0*/  PRMT R22, RZ, 0x7610, R22 ;  /* 0x00007610ff167816 */ /* 0x000fc80000000016 */
[----:B------:R2:W4:Y:S01]  /*244e0*/  @P0 LDG.E.U16 R23, desc[UR8][R14.64] ;  /* 0x000000080e170981 */ /* 0x000522000c1e1500 */
[----:B------:R-:W-:Y:S02]  /*244f0*/  ISETP.GT.AND P1, PT, R4, 0x3f, PT ;  /* 0x0000003f0400780c */ /* 0x000fe40003f24270 */
[----:B------:R-:W-:Y:S02]  /*24500*/  PRMT R18, RZ, 0x7610, R18 ;  /* 0x00007610ff127816 */ /* 0x000fe40000000012 */
[----:B------:R-:W-:Y:S02]  /*24510*/  PRMT R11, RZ, 0x7610, R11 ;  /* 0x00007610ff0b7816 */ /* 0x000fe4000000000b */
[----:B------:R-:W-:Y:S01]  /*24520*/  PRMT R7, RZ, 0x7610, R7 ;  /* 0x00007610ff077816 */ /* 0x000fe20000000007 */
[----:B------:R-:W-:Y:S01]  /*24530*/  STL [R1+0x140], R27 ;  /* 0x0001401b01007387 */ /* 0x000fe20000100800 */
[----:B--2---:R-:W-:-:S03]  /*24540*/  @P0 IMAD.MOV.U32 R15, RZ, RZ, R5 ;  /* 0x000000ffff0f0224 */ /* 0x004fc600078e0005 */
[----:B------:R-:W2:Y:S01]  /*24550*/  LDL R5, [R1+0x1f84] ;  /* 0x001f840001057983 */ /* 0x000ea20000100800 */
[----:B---3--:R-:W-:-:S03]  /*24560*/  @P0 IMAD.MOV.U32 R14, RZ, RZ, R3 ;  /* 0x000000ffff0e0224 */ /* 0x008fc600078e0003 */
[----:B------:R-:W3:Y:S04]  /*24570*/  LDL R3, [R1+0x1f90] ;  /* 0x001f900001037983 */ /* 0x000ee80000100800 */
[----:B------:R0:W3:Y:S02]  /*24580*/  @P0 LDG.E.U16 R22, desc[UR8][R14.64] ;  /* 0x000000080e160981 */ /* 0x0000e4000c1e1500 */
[----:B0-----:R-:W-:Y:S02]  /*24590*/  @P0 IMAD.MOV.U32 R15, RZ, RZ, R21 ;  /* 0x000000ffff0f0224 */ /* 0x001fe400078e0015 */
[----:B----4-:R-:W-:Y:S02]  /*245a0*/  @P0 IMAD.MOV.U32 R14, RZ, RZ, R19 ;  /* 0x000000ffff0e0224 */ /* 0x010fe400078e0013 */
[----:B------:R-:W4:Y:S04]  /*245b0*/  LDL R19, [R1+0x1f8c] ;  /* 0x001f8c0001137983 */ /* 0x000f280000100800 */
[----:B------:R0:W3:Y:S02]  /*245c0*/  @P0 LDG.E.U16 R18, desc[UR8][R14.64] ;  /* 0x000000080e120981 */ /* 0x0000e4000c1e1500 */
[----:B0-----:R-:W-:-:S02]  /*245d0*/  @P1 IMAD.MOV.U32 R14, RZ, RZ, R13 ;  /* 0x000000ffff0e1224 */ /* 0x001fc400078e000d */
[----:B------:R-:W-:-:S05]  /*245e0*/  @P1 IMAD.MOV.U32 R15, RZ, RZ, R16 ;  /* 0x000000ffff0f1224 */ /* 0x000fca00078e0010 */
[----:B------:R0:W4:Y:S02]  /*245f0*/  @P1 LDG.E.U16 R11, desc[UR8][R14.64] ;  /* 0x000000080e0b1981 */ /* 0x000124000c1e1500 */
[----:B0-----:R-:W-:Y:S02]  /*24600*/  @P1 IMAD.MOV.U32 R14, RZ, RZ, R8 ;  /* 0x000000ffff0e1224 */ /* 0x001fe400078e0008 */
[----:B------:R-:W-:-:S05]  /*24610*/  @P1 IMAD.MOV.U32 R15, RZ, RZ, R10 ;  /* 0x000000ffff0f1224 */ /* 0x000fca00078e000a */
[----:B------:R2:W4:Y:S01]  /*24620*/  @P1 LDG.E.U16 R7, desc[UR8][R14.64] ;  /* 0x000000080e071981 */ /* 0x000522000c1e1500 */
[----:B------:R-:W-:Y:S01]  /*24630*/  PRMT R20, RZ, 0x7610, R20 ;  /* 0x00007610ff147816 */ /* 0x000fe20000000014 */
[----:B--2---:R-:W-:Y:S02]  /*24640*/  @P1 IMAD.MOV.U32 R15, RZ, RZ, R5 ;  /* 0x000000ffff0f1224 */ /* 0x004fe400078e0005 */
[----:B---3--:R0:W-:Y:S04]  /*24650*/  STL [R1+0xe8], R18 ;  /* 0x0000e81201007387 */ /* 0x0081e80000100800 */
[----:B------:R-:W2:Y:S04]  /*24660*/  LDL R16, [R1+0x1f94] ;  /* 0x001f940001107983 */ /* 0x000ea80000100800 */
[----:B------:R-:W3:Y:S04]  /*24670*/  LDL R13, [R1+0x1fa0] ;  /* 0x001fa000010d7983 */ /* 0x000ee80000100800 */
[----:B0-----:R-:W2:Y:S04]  /*24680*/  LDL R18, [R1+0x1f98] ;  /* 0x001f980001127983 */ /* 0x001ea80000100800 */
[----:B----4-:R0:W-:Y:S04]  /*24690*/  STL [R1+0xe0], R11 ;  /* 0x0000e00b01007387 */ /* 0x0101e80000100800 */
[----:B------:R-:W4:Y:S04]  /*246a0*/  LDL R10, [R1+0x1fac] ;  /* 0x001fac00010a7983 */ /* 0x000f280000100800 */
[----:B------:R-:W3:Y:S04]  /*246b0*/  LDL R8, [R1+0x1fa8] ;  /* 0x001fa80001087983 */ /* 0x000ee80000100800 */
[----:B0-----:R-:W4:Y:S04]  /*246c0*/  LDL R11, [R1+0x1f9c] ;  /* 0x001f9c00010b7983 */ /* 0x001f280000100800 */
[----:B------:R0:W-:Y:S01]  /*246d0*/  STL [R1+0xd8], R7 ;  /* 0x0000d80701007387 */ /* 0x0001e20000100800 */
[----:B------:R-:W-:-:S03]  /*246e0*/  @P1 IMAD.MOV.U32 R14, RZ, RZ, R3 ;  /* 0x000000ffff0e1224 */ /* 0x000fc600078e0003 */
[----:B------:R-:W4:Y:S04]  /*246f0*/  LDL R5, [R1+0x1fa4] ;  /* 0x001fa40001057983 */ /* 0x000f280000100800 */
[----:B------:R-:W4:Y:S04]  /*24700*/  LDL R3, [R1+0x1fb8] ;  /* 0x001fb80001037983 */ /* 0x000f280000100800 */
[----:B------:R1:W4:Y:S04]  /*24710*/  @P1 LDG.E.U16 R20, desc[UR8][R14.64] ;  /* 0x000000080e141981 */ /* 0x000328000c1e1500 */
[----:B0-----:R-:W4:Y:S01]  /*24720*/  LDL R7, [R1+0x1fb0] ;  /* 0x001fb00001077983 */ /* 0x001f220000100800 */
[----:B------:R-:W-:-:S02]  /*24730*/  PRMT R17, RZ, 0x7610, R17 ;  /* 0x00007610ff117816 */ /* 0x000fc40000000011 */
[----:B------:R-:W-:Y:S02]  /*24740*/  PRMT R12, RZ, 0x7610, R12 ;  /* 0x00007610ff0c7816 */ /* 0x000fe4000000000c */
[----:B------:R-:W-:Y:S02]  /*24750*/  PRMT R9, RZ, 0x7610, R9 ;  /* 0x00007610ff097816 */ /* 0x000fe40000000009 */
[----:B------:R-:W-:Y:S02]  /*24760*/  PRMT R6, RZ, 0x7610, R6 ;  /* 0x00007610ff067816 */ /* 0x000fe40000000006 */
[----:B------:R-:W-:Y:S01]  /*24770*/  PRMT R0, RZ, 0x7610, R0 ;  /* 0x00007610ff007816 */ /* 0x000fe20000000000 */
[----:B-1----:R-:W-:Y:S01]  /*24780*/  @P1 IMAD.MOV.U32 R15, RZ, RZ, R19 ;  /* 0x000000ffff0f1224 */ /* 0x002fe200078e0013 */
[----:B------:R-:W4:Y:S04]  /*24790*/  LDL.LU R25, [R1+0xfcc] ;  /* 0x000fcc0001197983 */ /* 0x000f280000300800 */
[----:B------:R-:W-:Y:S04]  /*247a0*/  STL [R1+0xf8], R23 ;  /* 0x0000f81701007387 */ /* 0x000fe80000100800 */
[----:B------:R-:W4:Y:S04]  /*247b0*/  LDL.LU R27, [R1+0xfc8] ;  /* 0x000fc800011b7983 */ /* 0x000f280000300800 */
[----:B------:R-:W-:Y:S04]  /*247c0*/  STL [R1+0xf0], R22 ;  /* 0x0000f01601007387 */ /* 0x000fe80000100800 */
[----:B------:R-:W4:Y:S01]  /*247d0*/  LDL.LU R29, [R1+0xfc4] ;  /* 0x000fc400011d7983 */ /* 0x000f220000300800 */
[----:B--2---:R-:W-:-:S05]  /*247e0*/  @P1 IMAD.MOV.U32 R14, RZ, RZ, R18 ;  /* 0x000000ffff0e1224 */ /* 0x004fca00078e0012 */
[----:B------:R3:W2:Y:S02]  /*247f0*/  @P1 LDG.E.U16 R17, desc[UR8][R14.64] ;  /* 0x000000080e111981 */ /* 0x0006a4000c1e1500 */
[----:B---3--:R-:W-:Y:S02]  /*24800*/  @P1 IMAD.MOV.U32 R14, RZ, RZ, R13 ;  /* 0x000000ffff0e1224 */ /* 0x008fe400078e000d */
[----:B------:R-:W-:-:S05]  /*24810*/  @P1 IMAD.MOV.U32 R15, RZ, RZ, R16 ;  /* 0x000000ffff0f1224 */ /* 0x000fca00078e0010 */
[----:B------:R4:W3:Y:S02]  /*24820*/  @P1 LDG.E.U16 R12, desc[UR8][R14.64] ;  /* 0x000000080e0c1981 */ /* 0x0008e4000c1e1500 */
[----:B----4-:R-:W-:Y:S02]  /*24830*/  @P1 IMAD.MOV.U32 R14, RZ, RZ, R10 ;  /* 0x000000ffff0e1224 */ /* 0x010fe400078e000a */
[----:B------:R-:W-:-:S05]  /*24840*/  @P1 IMAD.MOV.U32 R15, RZ, RZ, R11 ;  /* 0x000000ffff0f1224 */ /* 0x000fca00078e000b */
[----:B------:R0:W4:Y:S02]  /*24850*/  @P1 LDG.E.U16 R9, desc[UR8][R14.64] ;  /* 0x000000080e091981 */ /* 0x000124000c1e1500 */
[----:B0-----:R-:W-:Y:S02]  /*24860*/  @P1 IMAD.MOV.U32 R14, RZ, RZ, R7 ;  /* 0x000000ffff0e1224 */ /* 0x001fe400078e0007 */
[----:B------:R-:W-:-:S05]  /*24870*/  @P1 IMAD.MOV.U32 R15, RZ, RZ, R8 ;  /* 0x000000ffff0f1224 */ /* 0x000fca00078e0008 */
[----:B------:R0:W3:Y:S04]  /*24880*/  @P1 LDG.E.U16 R6, desc[UR8][R14.64] ;  /* 0x000000080e061981 */ /* 0x0000e8000c1e1500 */
[----:B------:R1:W-:Y:S01]  /*24890*/  STL [R1+0xd0], R20 ;  /* 0x0000d01401007387 */ /* 0x0003e20000100800 */
[----:B0-----:R-:W-:Y:S02]  /*248a0*/  @P1 IMAD.MOV.U32 R14, RZ, RZ, R3 ;  /* 0x000000ffff0e1224 */ /* 0x001fe400078e0003 */
[----:B------:R-:W-:Y:S01]  /*248b0*/  @P1 IMAD.MOV.U32 R15, RZ, RZ, R5 ;  /* 0x000000ffff0f1224 */ /* 0x000fe200078e0005 */
[----:B-1----:R-:W0:Y:S04]  /*248c0*/  S2R R20, SR_TID.X ;  /* 0x0000000000147919 */ /* 0x002e280000002100 */
[----:B------:R-:W3:Y:S01]  /*248d0*/  @P1 LDG.E.U16 R0, desc[UR8][R14.64] ;  /* 0x000000080e001981 */ /* 0x000ee2000c1e1500 */
[----:B------:R-:W1:Y:S01]  /*248e0*/  S2R R2, SR_TID.X ;  /* 0x0000000000027919 */ /* 0x000e620000002100 */
[----:B------:R-:W-:Y:S06]  /*248f0*/  BAR.SYNC.DEFER_BLOCKING 0x0 ;  /* 0x0000000000007b1d */ /* 0x000fec0000010000 */
[----:B0-----:R-:W-:Y:S04]  /*24900*/  STL [R1+0x42f8], R20 ;  /* 0x0042f81401007387 */ /* 0x001fe80000100800 */
[----:B------:R-:W4:Y:S01]  /*24910*/  LDL.LU R3, [R1+0xfc0] ;  /* 0x000fc00001037983 */ /* 0x000f220000300800 */
[----:B------:R-:W-:-:S03]  /*24920*/  LOP3.LUT R28, R20, 0x3f, RZ, 0xc0, !PT ;  /* 0x0000003f141c7812 */ /* 0x000fc600078ec0ff */
[----:B------:R-:W4:Y:S04]  /*24930*/  LDL.LU R24, [R1+0xfbc] ;  /* 0x000fbc0001187983 */ /* 0x000f280000300800 */
[----:B------:R-:W4:Y:S01]  /*24940*/  LDL.LU R26, [R1+0xfb8] ;  /* 0x000fb800011a7983 */ /* 0x000f220000300800 */
[----:B-1----:R-:W-:-:S03]  /*24950*/  LOP3.LUT R2, R2, 0x3f, RZ, 0xc0, !PT ;  /* 0x0000003f02027812 */ /* 0x002fc600078ec0ff */
[----:B------:R-:W-:Y:S04]  /*24960*/  STL [R1+0x4244], R14 ;  /* 0x0042440e01007387 */ /* 0x000fe80000100800 */
[----:B------:R-:W-:Y:S04]  /*24970*/  STL [R1+0x4240], R15 ;  /* 0x0042400f01007387 */ /* 0x000fe80000100800 */
[----:B------:R0:W-:Y:S01]  /*24980*/  STL [R1+0x42cc], R28 ;  /* 0x0042cc1c01007387 */ /* 0x0001e20000100800 */
[----:B------:R-:W-:Y:S01]  /*24990*/  IMAD.SHL.U32 R2, R2, 0x2, RZ ;  /* 0x0000000202027824 */ /* 0x000fe200078e00ff */
[----:B------:R-:W-:-:S02]  /*249a0*/  ISETP.GE.AND P0, PT, R28, R4, PT ;  /* 0x000000041c00720c */ /* 0x000fc40003f06270 */
[----:B------:R-:W-:Y:S04]  /*249b0*/  STL [R1+0x4248], R4 ;  /* 0x0042480401007387 */ /* 0x000fe80000100800 */
[----:B------:R1:W-:Y:S04]  /*249c0*/  STS.U16 [R2+UR5+0x80], R27 ;  /* 0x0000801b02007988 */ /* 0x0003e80008000405 */
[----:B0-----:R-:W4:Y:S04]  /*249d0*/  LDL.LU R28, [R1+0xfb4] ;  /* 0x000fb400011c7983 */ /* 0x001f280000300800 */
[----:B------:R-:W4:Y:S04]  /*249e0*/  LDL.LU R15, [R1+0xfb0] ;  /* 0x000fb000010f7983 */ /* 0x000f280000300800 */
[----:B------:R-:W4:Y:S04]  /*249f0*/  LDL.LU R14, [R1+0xecc] ;  /* 0x000ecc00010e7983 */ /* 0x000f280000300800 */
[----:B------:R-:W4:Y:S04]  /*24a00*/  LDL.LU R20, [R1+0xec8] ;  /* 0x000ec80001147983 */ /* 0x000f280000300800 */
[----:B------:R-:W-:Y:S04]  /*24a10*/  STS.U16 [R2+UR5+0x100], R29 ;  /* 0x0001001d02007988 */ /* 0x000fe80008000405 */
[----:B------:R-:W-:Y:S04]  /*24a20*/  STS.U16 [R2+UR5], R25 ;  /* 0x0000001902007988 */ /* 0x000fe80008000405 */
[----:B--2---:R-:W-:Y:S04]  /*24a30*/  STL [R1+0xc8], R17 ;  /* 0x0000c81101007387 */ /* 0x004fe80000100800 */
[----:B-1----:R-:W2:Y:S04]  /*24a40*/  LDL.LU R27, [R1+0xec4] ;  /* 0x000ec400011b7983 */ /* 0x002ea80000300800 */
[----:B---3--:R0:W-:Y:S04]  /*24a50*/  STL [R1+0xa8], R0 ;  /* 0x0000a80001007387 */ /* 0x0081e80000100800 */
[----:B0-----:R-:W3:Y:S04]  /*24a60*/  LDL.LU R0, [R1+0xec0] ;  /* 0x000ec00001007983 */ /* 0x001ee80000300800 */
[----:B------:R-:W-:Y:S04]  /*24a70*/  STL [R1+0xc0], R12 ;  /* 0x0000c00c01007387 */ /* 0x000fe80000100800 */
[----:B------:R-:W3:Y:S04]  /*24a80*/  LDL.LU R5, [R1+0xebc] ;  /* 0x000ebc0001057983 */ /* 0x000ee80000300800 */
[----:B------:R0:W-:Y:S04]  /*24a90*/  STL [R1+0xb0], R6 ;  /* 0x0000b00601007387 */ /* 0x0001e80000100800 */
[----:B0-----:R-:W3:Y:S04]  /*24aa0*/  LDL.LU R6, [R1+0xeb8] ;  /* 0x000eb80001067983 */ /* 0x001ee80000300800 */
[----:B----4-:R0:W-:Y:S04]  /*24ab0*/  STL [R1+0xb8], R9 ;  /* 0x0000b80901007387 */ /* 0x0101e80000100800 */
[----:B------:R-:W4:Y:S04]  /*24ac0*/  LDL.LU R7, [R1+0xeb4] ;  /* 0x000eb40001077983 */ /* 0x000f280000300800 */
[----:B------:R-:W3:Y:S04]  /*24ad0*/  LDL.LU R8, [R1+0xeb0] ;  /* 0x000eb00001087983 */ /* 0x000ee80000300800 */
[----:B0-----:R-:W3:Y:S04]  /*24ae0*/  LDL.LU R9, [R1+0xdb0] ;  /* 0x000db00001097983 */ /* 0x001ee80000300800 */
        /* <DEDUP_REMOVED lines=11> */
[----:B------:R-:W4:Y:S04]  /*24ba0*/  LDL.LU R23, [R1+0x524] ;  /* 0x0005240001177983 */ /* 0x000f280000300800 */
[----:B------:R0:W-:Y:S04]  /*24bb0*/  STS.U16 [R2+UR5+0x180], R3 ;  /* 0x0001800302007988 */ /* 0x0001e80008000405 */
[----:B------:R-:W4:Y:S04]  /*24bc0*/  LDL.LU R25, [R1+0x520] ;  /* 0x0005200001197983 */ /* 0x000f280000300800 */
[----:B0-----:R-:W4:Y:S04]  /*24bd0*/  LDL.LU R3, [R1+0x51c] ;  /* 0x00051c0001037983 */ /* 0x001f280000300800 */
[----:B------:R0:W-:Y:S04]  /*24be0*/  STS.U16 [R2+UR5+0x200], R24 ;  /* 0x0002001802007988 */ /* 0x0001e80008000405 */
[----:B------:R1:W-:Y:S04]  /*24bf0*/  STS.U16 [R2+UR5+0x280], R26 ;  /* 0x0002801a02007988 */ /* 0x0003e80008000405 */
[----:B0-----:R-:W4:Y:S04]  /*24c00*/  LDL.LU R24, [R1+0x518] ;  /* 0x0005180001187983 */ /* 0x001f280000300800 */
[----:B-1----:R-:W4:Y:S04]  /*24c10*/  LDL.LU R26, [R1+0x404] ;  /* 0x00040400011a7983 */ /* 0x002f280000300800 */
[----:B--2---:R0:W-:Y:S04]  /*24c20*/  STS.U16 [R2+UR5+0x2100], R27 ;  /* 0x0021001b02007988 */ /* 0x0041e80008000405 */
[----:B0-----:R-:W2:Y:S04]  /*24c30*/  LDL.LU R27, [R1+0x400] ;  /* 0x00040000011b7983 */ /* 0x001ea80000300800 */
[----:B---3--:R0:W-:Y:S04]  /*24c40*/  STS.U16 [R2+UR5+0x6180], R29 ;  /* 0x0061801d02007988 */ /* 0x0081e80008000405 */
[----:B0-----:R-:W3:Y:S04]  /*24c50*/  LDL.LU R29, [R1+0x3fc] ;  /* 0x0003fc00011d7983 */ /* 0x001ee80000300800 */
[----:B----4-:R0:W-:Y:S04]  /*24c60*/  STS.U16 [R2+UR5+0x6280], R25 ;  /* 0x0062801902007988 */ /* 0x0101e80008000405 */
[----:B------:R1:W-:Y:S04]  /*24c70*/  STS.U16 [R2+UR5+0x6300], R3 ;  /* 0x0063000302007988 */ /* 0x0003e80008000405 */
[----:B0-----:R-:W4:Y:S04]  /*24c80*/  LDL.LU R25, [R1+0x3f8] ;  /* 0x0003f80001197983 */ /* 0x001f280000300800 */
[----:B-1----:R-:W4:Y:S04]  /*24c90*/  LDL.LU R3, [R1+0x3f4] ;  /* 0x0003f40001037983 */ /* 0x002f280000300800 */
[----:B------:R0:W-:Y:S04]  /*24ca0*/  STS.U16 [R2+UR5+0x300], R28 ;  /* 0x0003001c02007988 */ /* 0x0001e80008000405 */
[----:B------:R1:W-:Y:S04]  /*24cb0*/  STS.U16 [R2+UR5+0x380], R15 ;  /* 0x0003800f02007988 */ /* 0x0003e80008000405 */
[----:B------:R0:W-:Y:S04]  /*24cc0*/  STS.U16 [R2+UR5+0x2000], R14 ;  /* 0x0020000e02007988 */ /* 0x0001e80008000405 */
[----:B------:R0:W-:Y:S04]  /*24cd0*/  STS.U16 [R2+UR5+0x2080], R20 ;  /* 0x0020801402007988 */ /* 0x0001e80008000405 */
[----:B------:R1:W-:Y:S04]  /*24ce0*/  STS.U16 [R2+UR5+0x8000], R26 ;  /* 0x0080001a02007988 */ /* 0x0003e80008000405 */
[----:B------:R1:W-:Y:S04]  /*24cf0*/  STS.U16 [R2+UR5+0x2180], R0 ;  /* 0x0021800002007988 */ /* 0x0003e80008000405 */
[----:B0-----:R-:W4:Y:S04]  /*24d00*/  LDL.LU R28, [R1+0x3f0] ;  /* 0x0003f000011c7983 */ /* 0x001f280000300800 */
[----:B-1----:R-:W4:Y:S04]  /*24d10*/  LDL.LU R15, [R1+0x3ec] ;  /* 0x0003ec00010f7983 */ /* 0x002f280000300800 */
[----:B------:R-:W4:Y:S04]  /*24d20*/  LDL.LU R14, [R1+0x3e8] ;  /* 0x0003e800010e7983 */ /* 0x000f280000300800 */
[----:B------:R-:W4:Y:S04]  /*24d30*/  LDL.LU R20, [R1+0x2f4] ;  /* 0x0002f40001147983 */ /* 0x000f280000300800 */
[----:B------:R-:W4:Y:S04]  /*24d40*/  LDL.LU R26, [R1+0x2f0] ;  /* 0x0002f000011a7983 */ /* 0x000f280000300800 */
[----:B------:R0:W-:Y:S04]  /*24d50*/  STS.U16 [R2+UR5+0x2200], R5 ;  /* 0x0022000502007988 */ /* 0x0001e80008000405 */
[----:B------:R-:W4:Y:S04]  /*24d60*/  LDL.LU R0, [R1+0x2ec] ;  /* 0x0002ec0001007983 */ /* 0x000f280000300800 */
        /* <DEDUP_REMOVED lines=23> */
[----:B--2---:R-:W2:Y:S04]  /*24ee0*/  LDL.LU R18, [R1+0x16c] ;  /* 0x00016c0001127983 */ /* 0x004ea80000300800 */
[----:B------:R1:W-:Y:S04]  /*24ef0*/  STS.U16 [R2+UR5+0x6080], R21 ;  /* 0x0060801502007988 */ /* 0x0003e80008000405 */
[----:B------:R0:W-:Y:S04]  /*24f00*/  STS.U16 [R2+UR5+0x6100], R22 ;  /* 0x0061001602007988 */ /* 0x0001e80008000405 */
[----:B------:R-:W-:Y:S04]  /*24f10*/  STS.U16 [R2+UR5+0x6200], R23 ;  /* 0x0062001702007988 */ /* 0x000fe80008000405 */
[----:B------:R-:W-:Y:S04]  /*24f20*/  STS.U16 [R2+UR5+0x6380], R24 ;  /* 0x0063801802007988 */ /* 0x000fe80008000405 */
[----:B0-----:R-:W2:Y:S04]  /*24f30*/  LDL.LU R19, [R1+0x168] ;  /* 0x0001680001137983 */ /* 0x001ea80000300800 */
[----:B-1----:R-:W2:Y:S04]  /*24f40*/  LDL.LU R21, [R1+0x64] ;  /* 0x0000640001157983 */ /* 0x002ea80000300800 */
[----:B------:R-:W2:Y:S04]  /*24f50*/  LDL.LU R22, [R1+0x60] ;  /* 0x0000600001167983 */ /* 0x000ea80000300800 */
[----:B------:R0:W-:Y:S04]  /*24f60*/  STS.U16 [R2+UR5+0x8080], R27 ;  /* 0x0080801b02007988 */ /* 0x0001e80008000405 */
[----:B0-----:R-:W2:Y:S04]  /*24f70*/  LDL.LU R27, [R1+0x5c] ;  /* 0x00005c00011b7983 */ /* 0x001ea80000300800 */
[----:B------:R-:W2:Y:S04]  /*24f80*/  LDL.LU R23, [R1+0x58] ;  /* 0x0000580001177983 */ /* 0x000ea80000300800 */
[----:B------:R-:W2:Y:S04]  /*24f90*/  LDL.LU R24, [R1+0x54] ;  /* 0x0000540001187983 */ /* 0x000ea80000300800 */
[----:B---3--:R0:W-:Y:S04]  /*24fa0*/  STS.U16 [R2+UR5+0x8100], R29 ;  /* 0x0081001d02007988 */ /* 0x0081e80008000405 */
[----:B0-----:R-:W3:Y:S04]  /*24fb0*/  LDL.LU R29, [R1+0x50] ;  /* 0x00005000011d7983 */ /* 0x001ee80000300800 */
[----:B----4-:R0:W-:Y:S04]  /*24fc0*/  STS.U16 [R2+UR5+0x8180], R25 ;  /* 0x0081801902007988 */ /* 0x0101e80008000405 */
[----:B------:R1:W-:Y:S04]  /*24fd0*/  STS.U16 [R2+UR5+0x8200], R3 ;  /* 0x0082000302007988 */ /* 0x0003e80008000405 */
[----:B0-----:R-:W4:Y:S04]  /*24fe0*/  LDL.LU R25, [R1+0x4c] ;  /* 0x00004c0001197983 */ /* 0x001f280000300800 */
[----:B-1----:R-:W4:Y:S04]  /*24ff0*/  LDL.LU R3, [R1+0x48] ;  /* 0x0000480001037983 */ /* 0x002f280000300800 */
[----:B------:R0:W-:Y:S04]  /*25000*/  STS.U16 [R2+UR5+0xa080], R26 ;  /* 0x00a0801a02007988 */ /* 0x0001e80008000405 */
[----:B0-----:R-:W4:Y:S04]  /*25010*/  LDL.LU R26, [R1+0xfac] ;  /* 0x000fac00011a7983 */ /* 0x001f280000300800 */
[----:B------:R-:W-:Y:S04]  /*25020*/  STS.U16 [R2+UR5+0x8280], R28 ;  /* 0x0082801c02007988 */ /* 0x000fe80008000405 */
[----:B--2---:R0:W-:Y:S04]  /*25030*/  STS.U16 [R2+UR5+0xe100], R27 ;  /* 0x00e1001b02007988 */ /* 0x0041e80008000405 */
[----:B0-----:R-:W2:Y:S04]  /*25040*/  LDL.LU R27, [R1+0xfa8] ;  /* 0x000fa800011b7983 */ /* 0x001ea80000300800 */
[----:B------:R-:W-:Y:S04]  /*25050*/  STS.U16 [R2+UR5+0xe200], R24 ;  /* 0x00e2001802007988 */ /* 0x000fe80008000405 */
[----:B---3--:R0:W-:Y:S04]  /*25060*/  STS.U16 [R2+UR5+0xe280], R29 ;  /* 0x00e2801d02007988 */ /* 0x0081e80008000405 */
[----:B0-----:R-:W3:Y:S04]  /*25070*/  LDL.LU R29, [R1+0xfa4] ;  /* 0x000fa400011d7983 */ /* 0x001ee80000300800 */
[----:B------:R-:W3:Y:S04]  /*25080*/  LDL.LU R4, [R1+0xfa0] ;  /* 0x000fa00001047983 */ /* 0x000ee80000300800 */
[----:B------:R-:W3:Y:S04]  /*25090*/  LDL.LU R28, [R1+0xf9c] ;  /* 0x000f9c00011c7983 */ /* 0x000ee80000300800 */
[----:B----4-:R0:W-:Y:S04]  /*250a0*/  STS.U16 [R2+UR5+0xe380], R3 ;  /* 0x00e3800302007988 */ /* 0x0101e80008000405 */
[----:B------:R-:W4:Y:S04]  /*250b0*/  LDL.LU R24, [R1+0xf98] ;  /* 0x000f980001187983 */ /* 0x000f280000300800 */
[----:B0-----:R-:W4:Y:S04]  /*250c0*/  LDL.LU R3, [R1+0xf94] ;  /* 0x000f940001037983 */ /* 0x001f280000300800 */
[----:B------:R0:W-:Y:S04]  /*250d0*/  STS.U16 [R2+UR5+0x8300], R15 ;  /* 0x0083000f02007988 */ /* 0x0001e80008000405 */
[----:B------:R-:W-:Y:S04]  /*250e0*/  STL [R1+0x424c], R2 ;  /* 0x00424c0201007387 */ /* 0x000fe80000100800 */
        /* <DEDUP_REMOVED lines=24> */
[----:B------:R-:W-:Y:S04]  /*25270*/  STS.U16 [R2+UR5+0xa100], R0 ;  /* 0x00a1000002007988 */ /* 0x000fe80008000405 */
[----:B------:R1:W-:Y:S04]  /*25280*/  STS.U16 [R2+UR5+0xc280], R17 ;  /* 0x00c2801102007988 */ /* 0x0003e80008000405 */
[----:B------:R0:W-:Y:S04]  /*25290*/  STS.U16 [R2+UR5+0xc300], R18 ;  /* 0x00c3001202007988 */ /* 0x0001e80008000405 */
[----:B------:R1:W-:Y:S04]  /*252a0*/  STS.U16 [R2+UR5+0xc380], R19 ;  /* 0x00c3801302007988 */ /* 0x0003e80008000405 */
[----:B------:R1:W-:Y:S04]  /*252b0*/  STS.U16 [R2+UR5+0xe300], R25 ;  /* 0x00e3001902007988 */ /* 0x0003e80008000405 */
[----:B0-----:R-:W4:Y:S04]  /*252c0*/  LDL.LU R16, [R1+0x66c] ;  /* 0x00066c0001107983 */ /* 0x001f280000300800 */
[----:B-1----:R-:W4:Y:S01]  /*252d0*/  LDL.LU R17, [R1+0x668] ;  /* 0x0006680001117983 */ /* 0x002f220000300800 */
[----:B------:R-:W-:-:S03]  /*252e0*/  LOP3.LUT R0, R2, 0x10, RZ, 0x3c, !PT ;  /* 0x0000001002007812 */ /* 0x000fc600078e3cff */
[----:B------:R-:W4:Y:S04]  /*252f0*/  LDL.LU R18, [R1+0x664] ;  /* 0x0006640001127983 */ /* 0x000f280000300800 */
[----:B------:R-:W4:Y:S04]  /*25300*/  LDL.LU R19, [R1+0x660] ;  /* 0x0006600001137983 */ /* 0x000f280000300800 */
[----:B------:R0:W-:Y:S04]  /*25310*/  STS.U16 [R2+UR5+0xe000], R21 ;  /* 0x00e0001502007988 */ /* 0x0001e80008000405 */
[----:B------:R-:W4:Y:S04]  /*25320*/  LDL.LU R25, [R1+0x65c] ;  /* 0x00065c0001197983 */ /* 0x000f280000300800 */
[----:B------:R1:W-:Y:S04]  /*25330*/  STS.U16 [R2+UR5+0xe080], R22 ;  /* 0x00e0801602007988 */ /* 0x0003e80008000405 */
[----:B------:R-:W-:Y:S04]  /*25340*/  STS.U16 [R2+UR5+0xe180], R23 ;  /* 0x00e1801702007988 */ /* 0x000fe80008000405 */
[----:B------:R1:W-:Y:S04]  /*25350*/  STS.U16 [R0+UR5+0x400], R26 ;  /* 0x0004001a00007988 */ /* 0x0003e80008000405 */
[----:B0-----:R-:W4:Y:S04]  /*25360*/  LDL.LU R21, [R1+0x514] ;  /* 0x0005140001157983 */ /* 0x001f280000300800 */
[----:B-1----:R-:W4:Y:S04]  /*25370*/  LDL.LU R22, [R1+0x510] ;  /* 0x0005100001167983 */ /* 0x002f280000300800 */
[----:B------:R-:W4:Y:S04]  /*25380*/  LDL.LU R26, [R1+0x50c] ;  /* 0x00050c00011a7983 */ /* 0x000f280000300800 */
[----:B------:R-:W4:Y:S04]  /*25390*/  LDL.LU R23, [R1+0x508] ;  /* 0x0005080001177983 */ /* 0x000f280000300800 */
[----:B--2---:R0:W-:Y:S04]  /*253a0*/  STS.U16 [R0+UR5+0x480], R27 ;  /* 0x0004801b00007988 */ /* 0x0041e80008000405 */
[----:B0-----:R-:W2:Y:S04]  /*253b0*/  LDL.LU R27, [R1+0x504] ;  /* 0x00050400011b7983 */ /* 0x001ea80000300800 */
[----:B---3--:R0:W-:Y:S04]  /*253c0*/  STS.U16 [R0+UR5+0x500], R29 ;  /* 0x0005001d00007988 */ /* 0x0081e80008000405 */
[----:B0-----:R-:W3:Y:S04]  /*253d0*/  LDL.LU R29, [R1+0x500] ;  /* 0x00050000011d7983 */ /* 0x001ee80000300800 */
[----:B------:R-:W-:Y:S04]  /*253e0*/  STS.U16 [R0+UR5+0x580], R4 ;  /* 0x0005800400007988 */ /* 0x000fe80008000405 */
[----:B------:R-:W-:Y:S04]  /*253f0*/  STS.U16 [R0+UR5+0x600], R28 ;  /* 0x0006001c00007988 */ /* 0x000fe80008000405 */
[----:B----4-:R0:W-:Y:S04]  /*25400*/  STS.U16 [R0+UR5+0x680], R24 ;  /* 0x0006801800007988 */ /* 0x0101e80008000405 */
[----:B------:R1:W-:Y:S04]  /*25410*/  STS.U16 [R0+UR5+0x700], R3 ;  /* 0x0007000300007988 */ /* 0x0003e80008000405 */
[----:B0-----:R-:W4:Y:S04]  /*25420*/  LDL.LU R24, [R1+0x4fc] ;  /* 0x0004fc0001187983 */ /* 0x001f280000300800 */
[----:B-1----:R-:W4:Y:S04]  /*25430*/  LDL.LU R3, [R1+0x4f8] ;  /* 0x0004f80001037983 */ /* 0x002f280000300800 */
[----:B------:R-:W-:Y:S04]  /*25440*/  STS.U16 [R0+UR5+0x780], R15 ;  /* 0x0007800f00007988 */ /* 0x000fe80008000405 */
        /* <DEDUP_REMOVED lines=15> */
[----:B------:R0:W-:Y:S04]  /*25540*/  STS.U16 [R0+UR5+0x4780], R25 ;  /* 0x0047801900007988 */ /* 0x0001e80008000405 */
[----:B------:R-:W-:Y:S04]  /*25550*/  STS.U16 [R0+UR5+0x6400], R21 ;  /* 0x0064001500007988 */ /* 0x000fe80008000405 */
[----:B------:R-:W-:Y:S04]  /*25560*/  STS.U16 [R0+UR5+0x6480], R22 ;  /* 0x0064801600007988 */ /* 0x000fe80008000405 */
[----:B0-----:R-:W4:Y:S04]  /*25570*/  LDL.LU R25, [R1+0x3e4] ;  /* 0x0003e40001197983 */ /* 0x001f280000300800 */
[----:B------:R0:W-:Y:S04]  /*25580*/  STS.U16 [R0+UR5+0x6500], R26 ;  /* 0x0065001a00007988 */ /* 0x0001e80008000405 */
[----:B------:R-:W-:Y:S04]  /*25590*/  STS.U16 [R0+UR5+0x6580], R23 ;  /* 0x0065801700007988 */ /* 0x000fe80008000405 */
[----:B0-----:R-:W4:Y:S04]  /*255a0*/  LDL.LU R26, [R1+0x3e0] ;  /* 0x0003e000011a7983 */ /* 0x001f280000300800 */
[----:B------:R-:W4:Y:S04]  /*255b0*/  LDL.LU R4, [R1+0x3dc] ;  /* 0x0003dc0001047983 */ /* 0x000f280000300800 */
[----:B------:R-:W4:Y:S04]  /*255c0*/  LDL.LU R28, [R1+0x3d8] ;  /* 0x0003d800011c7983 */ /* 0x000f280000300800 */
[----:B--2---:R0:W-:Y:S04]  /*255d0*/  STS.U16 [R0+UR5+0x6600], R27 ;  /* 0x0066001b00007988 */ /* 0x0041e80008000405 */
[----:B0-----:R-:W2:Y:S04]  /*255e0*/  LDL.LU R27, [R1+0x3d4] ;  /* 0x0003d400011b7983 */ /* 0x001ea80000300800 */
[----:B---3--:R0:W-:Y:S04]  /*255f0*/  STS.U16 [R0+UR5+0x6680], R29 ;  /* 0x0066801d00007988 */ /* 0x0081e80008000405 */
        /* <DEDUP_REMOVED lines=15> */
[----:B----4-:R-:W-:Y:S04]  /*256f0*/  STS.U16 [R0+UR5+0x6700], R24 ;  /* 0x0067001800007988 */ /* 0x010fe80008000405 */
[----:B------:R-:W4:Y:S04]  /*25700*/  LDL.LU R18, [R1+0x154] ;  /* 0x0001540001127983 */ /* 0x000f280000300800 */
[----:B------:R0:W-:Y:S04]  /*25710*/  STS.U16 [R0+UR5+0x6780], R3 ;  /* 0x0067800300007988 */ /* 0x0001e80008000405 */
[----:B------:R-:W4:Y:S04]  /*25720*/  LDL.LU R19, [R1+0x150] ;  /* 0x0001500001137983 */ /* 0x000f280000300800 */
[----:B0-----:R-:W4:Y:S04]  /*25730*/  LDL.LU R3, [R1+0x14c] ;  /* 0x00014c0001037983 */ /* 0x001f280000300800 */
[----:B------:R-:W4:Y:S04]  /*25740*/  LDL.LU R21, [R1+0x148] ;  /* 0x0001480001157983 */ /* 0x000f280000300800 */
[----:B------:R-:W4:Y:S04]  /*25750*/  LDL.LU R22, [R1+0x44] ;  /* 0x0000440001167983 */ /* 0x000f280000300800 */
[----:B------:R-:W4:Y:S04]  /*25760*/  LDL.LU R24, [R1+0x40] ;  /* 0x0000400001187983 */ /* 0x000f280000300800 */
[----:B------:R-:W4:Y:S04]  /*25770*/  LDL.LU R23, [R1+0x3c] ;  /* 0x00003c0001177983 */ /* 0x000f280000300800 */
[----:B------:R0:W-:Y:S04]  /*25780*/  STS.U16 [R0+UR5+0x8400], R25 ;  /* 0x0084001900007988 */ /* 0x0001e80008000405 */
[----:B0-----:R-:W4:Y:S04]  /*25790*/  LDL.LU R25, [R1+0x38] ;  /* 0x0000380001197983 */ /* 0x001f280000300800 */
[----:B------:R0:W-:Y:S04]  /*257a0*/  STS.U16 [R0+UR5+0x8480], R26 ;  /* 0x0084801a00007988 */ /* 0x0001e80008000405 */
[----:B------:R-:W-:Y:S04]  /*257b0*/  STS.U16 [R0+UR5+0x8500], R4 ;  /* 0x0085000400007988 */ /* 0x000fe80008000405 */
[----:B------:R-:W-:Y:S04]  /*257c0*/  STS.U16 [R0+UR5+0x8580], R28 ;  /* 0x0085801c00007988 */ /* 0x000fe80008000405 */
[----:B0-----:R-:W4:Y:S04]  /*257d0*/  LDL.LU R26, [R1+0x34] ;  /* 0x00003400011a7983 */ /* 0x001f280000300800 */
[----:B--2---:R0:W-:Y:S04]  /*257e0*/  STS.U16 [R0+UR5+0x8600], R27 ;  /* 0x0086001b00007988 */ /* 0x0041e80008000405 */
[----:B0-----:R-:W2:Y:S04]  /*257f0*/  LDL.LU R27, [R1+0x30] ;  /* 0x00003000011b7983 */ /* 0x001ea80000300800 */
[----:B---3--:R0:W-:Y:S04]  /*25800*/  STS.U16 [R0+UR5+0x8680], R29 ;  /* 0x0086801d00007988 */ /* 0x0081e80008000405 */
        /* <DEDUP_REMOVED lines=14> */
[----:B0-----:R-:W3:Y:S04]  /*258f0*/  LDL.LU R29, [R1+0x2c] ;  /* 0x00002c00011d7983 */ /* 0x001ee80000300800 */
[----:B----4-:R-:W-:Y:S04]  /*25900*/  STS.U16 [R0+UR5+0xc600], R18 ;  /* 0x00c6001200007988 */ /* 0x010fe80008000405 */
[----:B------:R-:W-:Y:S04]  /*25910*/  STS.U16 [R0+UR5+0xc680], R19 ;  /* 0x00c6801300007988 */ /* 0x000fe80008000405 */
[----:B------:R0:W-:Y:S02]  /*25920*/  STS.U16 [R0+UR5+0xc700], R3 ;  /* 0x00c7000300007988 */ /* 0x0001e40008000405 */
[----:B0-----:R-:W0:Y:S02]  /*25930*/  S2R R3, SR_TID.X ;  /* 0x0000000000037919 */ /* 0x001e240000002100 */
[----:B------:R-:W-:Y:S04]  /*25940*/  STS.U16 [R0+UR5+0xc780], R21 ;  /* 0x00c7801500007988 */ /* 0x000fe80008000405 */
[----:B------:R-:W-:Y:S04]  /*25950*/  STS.U16 [R0+UR5+0xe400], R22 ;  /* 0x00e4001600007988 */ /* 0x000fe80008000405 */
[----:B------:R0:W-:Y:S02]  /*25960*/  STS.U16 [R0+UR5+0xe480], R24 ;  /* 0x00e4801800007988 */ /* 0x0001e40008000405 */
[----:B0-----:R-:W-:-:S05]  /*25970*/  LOP3.LUT R24, R3, 0x3f, RZ, 0xc0, !PT ;  /* 0x0000003f03187812 */ /* 0x001fca00078ec0ff */
[----:B------:R-:W-:Y:S01]  /*25980*/  IMAD.SHL.U32 R2, R24, 0x2, RZ ;  /* 0x0000000218027824 */ /* 0x000fe200078e00ff */
[----:B------:R-:W-:Y:S04]  /*25990*/  STL [R1+0x4310], R24 ;  /* 0x0043101801007387 */ /* 0x000fe80000100800 */
[----:B------:R-:W-:-:S05]  /*259a0*/  LOP3.LUT R2, R2, 0x20, RZ, 0x3c, !PT ;  /* 0x0000002002027812 */ /* 0x000fca00078e3cff */
[----:B------:R0:W-:Y:S04]  /*259b0*/  STL [R1+0x4328], R2 ;  /* 0x0043280201007387 */ /* 0x0001e80000100800 */
[----:B0-----:R-:W4:Y:S04]  /*259c0*/  LDL.LU R2, [R1+0x28] ;  /* 0x0000280001027983 */ /* 0x001f280000300800 */
[----:B------:R-:W2:Y:S04]  /*259d0*/  LDL.LU R24, [R1+0xf84] ;  /* 0x000f840001187983 */ /* 0x000ea80000300800 */
[----:B--2---:R0:W-:Y:S04]  /*259e0*/  STL [R1+0x4320], R24 ;  /* 0x0043201801007387 */ /* 0x0041e80000100800 */
[----:B0-----:R-:W2:Y:S04]  /*259f0*/  LDL.LU R24, [R1+0xf88] ;  /* 0x000f880001187983 */ /* 0x001ea80000300800 */
[----:B--2---:R0:W-:Y:S04]  /*25a00*/  STL [R1+0x4324], R24 ;  /* 0x0043241801007387 */ /* 0x0041e80000100800 */
[----:B0-----:R-:W2:Y:S04]  /*25a10*/  LDL.LU R24, [R1+0xf8c] ;  /* 0x000f8c0001187983 */ /* 0x001ea80000300800 */
[----:B------:R-:W-:Y:S04]  /*25a20*/  STS.U16 [R0+UR5+0xe500], R23 ;  /* 0x00e5001700007988 */ /* 0x000fe80008000405 */
[----:B------:R-:W-:Y:S04]  /*25a30*/  STS.U16 [R0+UR5+0xe580], R25 ;  /* 0x00e5801900007988 */ /* 0x000fe80008000405 */
[----:B------:R-:W-:Y:S04]  /*25a40*/  STS.U16 [R0+UR5+0xe600], R26 ;  /* 0x00e6001a00007988 */ /* 0x000fe80008000405 */
[----:B------:R-:W-:Y:S04]  /*25a50*/  STS.U16 [R0+UR5+0xe680], R27 ;  /* 0x00e6801b00007988 */ /* 0x000fe80008000405 */
[----:B---3--:R0:W-:Y:S01]  /*25a60*/  STS.U16 [R0+UR5+0xe700], R29 ;  /* 0x00e7001d00007988 */ /* 0x0081e20008000405 */
[----:B------:R-:W-:-:S03]  /*25a70*/  LOP3.LUT R3, R3, 0x3f, RZ, 0xc0, !PT ;  /* 0x0000003f03037812 */ /* 0x000fc600078ec0ff */
[----:B--2---:R1:W-:Y:S04]  /*25a80*/  STL [R1+0x432c], R24 ;  /* 0x00432c1801007387 */ /* 0x0043e80000100800 */
[----:B------:R-:W2:Y:S04]  /*25a90*/  LDL.LU R4, [R1+0xf80] ;  /* 0x000f800001047983 */ /* 0x000ea80000300800 */
[----:B------:R-:W3:Y:S04]  /*25aa0*/  LDL.LU R28, [R1+0xf7c] ;  /* 0x000f7c00011c7983 */ /* 0x000ee80000300800 */
[----:B------:R-:W2:Y:S04]  /*25ab0*/  LDL.LU R15, [R1+0xf78] ;  /* 0x000f7800010f7983 */ /* 0x000ea80000300800 */
[----:B------:R-:W2:Y:S04]  /*25ac0*/  LDL.LU R14, [R1+0xf74] ;  /* 0x000f7400010e7983 */ /* 0x000ea80000300800 */
[----:B------:R-:W2:Y:S04]  /*25ad0*/  LDL.LU R20, [R1+0xf70] ;  /* 0x000f700001147983 */ /* 0x000ea80000300800 */
[----:B0-----:R-:W2:Y:S04]  /*25ae0*/  LDL.LU R0, [R1+0xe8c] ;  /* 0x000e8c0001007983 */ /* 0x001ea80000300800 */
[----:B------:R-:W2:Y:S04]  /*25af0*/  LDL.LU R5, [R1+0xe88] ;  /* 0x000e880001057983 */ /* 0x000ea80000300800 */
        /* <DEDUP_REMOVED lines=9> */
[----:B------:R-:W2:Y:S01]  /*25b90*/  LDL.LU R17, [R1+0x640] ;  /* 0x0006400001117983 */ /* 0x000ea20000300800 */
[----:B-1----:R-:W-:-:S03]  /*25ba0*/  IMAD.SHL.U32 R24, R3, 0x2, RZ ;  /* 0x0000000203187824 */ /* 0x002fc600078e00ff */
[----:B------:R-:W2:Y:S04]  /*25bb0*/  LDL.LU R18, [R1+0x638] ;  /* 0x0006380001127983 */ /* 0x000ea80000300800 */
[----:B------:R-:W2:Y:S04]  /*25bc0*/  LDL.LU R19, [R1+0x630] ;  /* 0x0006300001137983 */ /* 0x000ea80000300800 */
[----:B------:R-:W2:Y:S04]  /*25bd0*/  LDL.LU R21, [R1+0x628] ;  /* 0x0006280001157983 */ /* 0x000ea80000300800 */
[----:B------:R-:W2:Y:S04]  /*25be0*/  LDL.LU R22, [R1+0x620] ;  /* 0x0006200001167983 */ /* 0x000ea80000300800 */
[----:B------:R-:W2:Y:S01]  /*25bf0*/  LDL.LU R23, [R1+0x4f4] ;  /* 0x0004f40001177983 */ /* 0x000ea20000300800 */
[----:B------:R-:W-:-:S03]  /*25c00*/  LOP3.LUT R24, R24, 0x10, RZ, 0x3c, !PT ;  /* 0x0000001018187812 */ /* 0x000fc600078e3cff */
[----:B------:R-:W2:Y:S04]  /*25c10*/  LDL.LU R25, [R1+0x4ec] ;  /* 0x0004ec0001197983 */ /* 0x000ea80000300800 */
[----:B------:R-:W2:Y:S04]  /*25c20*/  LDL.LU R26, [R1+0x4e4] ;  /* 0x0004e400011a7983 */ /* 0x000ea80000300800 */
[----:B------:R-:W2:Y:S04]  /*25c30*/  LDL.LU R27, [R1+0x4dc] ;  /* 0x0004dc00011b7983 */ /* 0x000ea80000300800 */
[----:B------:R-:W2:Y:S04]  /*25c40*/  LDL.LU R29, [R1+0x4d4] ;  /* 0x0004d400011d7983 */ /* 0x000ea80000300800 */
[----:B------:R-:W2:Y:S04]  /*25c50*/  LDL.LU R3, [R1+0x4cc] ;  /* 0x0004cc0001037983 */ /* 0x000ea80000300800 */
[----:B----4-:R0:W-:Y:S04]  /*25c60*/  STS.U16 [R24+UR5+0xe780], R2 ;  /* 0x00e7800218007988 */ /* 0x0101e80008000405 */
[----:B0-----:R-:W4:Y:S04]  /*25c70*/  LDL.LU R24, [R1+0x432c] ;  /* 0x00432c0001187983 */ /* 0x001f280000300800 */
[----:B------:R-:W4:Y:S04]  /*25c80*/  LDL.LU R2, [R1+0x4328] ;  /* 0x0043280001027983 */ /* 0x000f280000300800 */
[----:B----4-:R0:W-:Y:S04]  /*25c90*/  STS.U16 [R2+UR5+0x800], R24 ;  /* 0x0008001802007988 */ /* 0x0101e80008000405 */
[----:B0-----:R-:W4:Y:S04]  /*25ca0*/  LDL.LU R24, [R1+0x4324] ;  /* 0x0043240001187983 */ /* 0x001f280000300800 */
[----:B----4-:R0:W-:Y:S04]  /*25cb0*/  STS.U16 [R2+UR5+0x880], R24 ;  /* 0x0008801802007988 */ /* 0x0101e80008000405 */
[----:B0-----:R-:W4:Y:S04]  /*25cc0*/  LDL.LU R24, [R1+0x4320] ;  /* 0x0043200001187983 */ /* 0x001f280000300800 */
[----:B----4-:R0:W-:Y:S04]  /*25cd0*/  STS.U16 [R2+UR5+0x900], R24 ;  /* 0x0009001802007988 */ /* 0x0101e80008000405 */
[----:B0-----:R-:W4:Y:S04]  /*25ce0*/  LDL.LU R24, [R1+0x3bc] ;  /* 0x0003bc0001187983 */ /* 0x001f280000300800 */
[----:B----4-:R0:W-:Y:S04]  /*25cf0*/  STL [R1+0x4314], R24 ;  /* 0x0043141801007387 */ /* 0x0101e80000100800 */
[----:B0-----:R-:W4:Y:S04]  /*25d00*/  LDL.LU R24, [R1+0x3c4] ;  /* 0x0003c40001187983 */ /* 0x001f280000300800 */
[----:B----4-:R0:W-:Y:S04]  /*25d10*/  STL [R1+0x4318], R24 ;  /* 0x0043181801007387 */ /* 0x0101e80000100800 */
[----:B0-----:R-:W4:Y:S04]  /*25d20*/  LDL.LU R24, [R1+0x4bc] ;  /* 0x0004bc0001187983 */ /* 0x001f280000300800 */
[----:B--2---:R-:W-:Y:S04]  /*25d30*/  STS.U16 [R2+UR5+0x980], R4 ;  /* 0x0009800402007988 */ /* 0x004fe80008000405 */
[----:B---3--:R-:W-:Y:S04]  /*25d40*/  STS.U16 [R2+UR5+0xa00], R28 ;  /* 0x000a001c02007988 */ /* 0x008fe80008000405 */
        /* <DEDUP_REMOVED lines=11> */
[----:B----4-:R0:W-:Y:S04]  /*25e00*/  STL [R1+0x431c], R24 ;  /* 0x00431c1801007387 */ /* 0x0101e80000100800 */
[----:B0-----:R-:W2:Y:S04]  /*25e10*/  LDL.LU R24, [R1+0x4c4] ;  /* 0x0004c40001187983 */ /* 0x001ea80000300800 */
[----:B------:R-:W3:Y:S04]  /*25e20*/  LDL.LU R4, [R1+0x3b4] ;  /* 0x0003b40001047983 */ /* 0x000ee80000300800 */
[----:B------:R-:W4:Y:S04]  /*25e30*/  LDL.LU R28, [R1+0x3ac] ;  /* 0x0003ac00011c7983 */ /* 0x000f280000300800 */
        /* <DEDUP_REMOVED lines=10> */
[----:B------:R0:W-:Y:S04]  /*25ee0*/  STS.U16 [R2+UR5+0x4800], R12 ;  /* 0x0048000c02007988 */ /* 0x0001e80008000405 */
[----:B------:R-:W3:Y:S04]  /*25ef0*/  LDL.LU R11, [R1+0x258] ;  /* 0x00025800010b7983 */ /* 0x000ee80000300800 */
[----:B------:R1:W-:Y:S04]  /*25f00*/  STS.U16 [R2+UR5+0x4880], R13 ;  /* 0x0048800d02007988 */ /* 0x0003e80008000405 */
[----:B------:R0:W-:Y:S04]  /*25f10*/  STS.U16 [R2+UR5+0x4900], R16 ;  /* 0x0049001002007988 */ /* 0x0001e80008000405 */
[----:B------:R0:W-:Y:S04]  /*25f20*/  STS.U16 [R2+UR5+0x4980], R17 ;  /* 0x0049801102007988 */ /* 0x0001e80008000405 */
[----:B------:R1:W-:Y:S04]  /*25f30*/  STS.U16 [R2+UR5+0x4a00], R18 ;  /* 0x004a001202007988 */ /* 0x0003e80008000405 */
[----:B------:R1:W-:Y:S04]  /*25f40*/  STS.U16 [R2+UR5+0x4a80], R19 ;  /* 0x004a801302007988 */ /* 0x0003e80008000405 */
[----:B0-----:R-:W3:Y:S04]  /*25f50*/  LDL.LU R12, [R1+0x250] ;  /* 0x00025000010c7983 */ /* 0x001ee80000300800 */
[----:B-1----:R-:W3:Y:S04]  /*25f60*/  LDL.LU R13, [R1+0x144] ;  /* 0x00014400010d7983 */ /* 0x002ee80000300800 */
        /* <DEDUP_REMOVED lines=18> */
[----:B0-----:R-:W3:Y:S04]  /*26090*/  LDL.LU R29, [R1+0x18] ;  /* 0x00001800011d7983 */ /* 0x001ee80000300800 */
[----:B-1----:R-:W3:Y:S04]  /*260a0*/  LDL.LU R3, [R1+0x14] ;  /* 0x0000140001037983 */ /* 0x002ee80000300800 */
[----:B--2---:R0:W-:Y:S04]  /*260b0*/  STS.U16 [R2+UR5+0x6b00], R24 ;  /* 0x006b001802007988 */ /* 0x0041e80008000405 */
[----:B0-----:R-:W2:Y:S04]  /*260c0*/  LDL.LU R24, [R1+0x431c] ;  /* 0x00431c0001187983 */ /* 0x001ea80000300800 */
[----:B--2---:R0:W-:Y:S04]  /*260d0*/  STS.U16 [R2+UR5+0x6b80], R24 ;  /* 0x006b801802007988 */ /* 0x0041e80008000405 */
[----:B0-----:R-:W2:Y:S04]  /*260e0*/  LDL.LU R24, [R1+0x4318] ;  /* 0x0043180001187983 */ /* 0x001ea80000300800 */
[----:B--2---:R0:W-:Y:S04]  /*260f0*/  STS.U16 [R2+UR5+0x8800], R24 ;  /* 0x0088001802007988 */ /* 0x0041e80008000405 */
[----:B0-----:R-:W2:Y:S04]  /*26100*/  LDL.LU R24, [R1+0x4314] ;  /* 0x0043140001187983 */ /* 0x001ea80000300800 */
[----:B--2---:R0:W-:Y:S04]  /*26110*/  STS.U16 [R2+UR5+0x8880], R24 ;  /* 0x0088801802007988 */ /* 0x0041e80008000405 */
[----:B---3--:R1:W-:Y:S04]  /*26120*/  STS.U16 [R2+UR5+0x8900], R4 ;  /* 0x0089000402007988 */ /* 0x0083e80008000405 */
[----:B0-----:R-:W2:Y:S04]  /*26130*/  LDL.LU R24, [R1+0x4310] ;  /* 0x0043100001187983 */ /* 0x001ea80000300800 */
[----:B-1----:R-:W3:Y:S04]  /*26140*/  LDL.LU R4, [R1+0x8] ;  /* 0x0000080001047983 */ /* 0x002ee80000300800 */
[----:B---3--:R0:W-:Y:S04]  /*26150*/  STL [R1+0x4308], R4 ;  /* 0x0043080401007387 */ /* 0x0081e80000100800 */
[----:B0-----:R-:W3:Y:S04]  /*26160*/  LDL.LU R4, [R1+0xc] ;  /* 0x00000c0001047983 */ /* 0x001ee80000300800 */
[----:B----4-:R-:W-:Y:S04]  /*26170*/  STS.U16 [R2+UR5+0x8980], R28 ;  /* 0x0089801c02007988 */ /* 0x010fe80008000405 */
        /* <DEDUP_REMOVED lines=12> */
[----:B---3--:R0:W-:Y:S04]  /*26240*/  STL [R1+0x430c], R4 ;  /* 0x00430c0401007387 */ /* 0x0081e80000100800 */
[----:B0-----:R-:W3:Y:S04]  /*26250*/  LDL.LU R4, [R1+0x10] ;  /* 0x0000100001047983 */ /* 0x001ee80000300800 */
[----:B------:R-:W4:Y:S04]  /*26260*/  LDL.LU R28, [R1+0xf6c] ;  /* 0x000f6c00011c7983 */ /* 0x000f280000300800 */
[----:B------:R-:W2:Y:S04]  /*26270*/  LDL.LU R15, [R1+0xf64] ;  /* 0x000f6400010f7983 */ /* 0x000ea80000300800 */
[----:B------:R-:W4:Y:S04]  /*26280*/  LDL.LU R14, [R1+0xf5c] ;  /* 0x000f5c00010e7983 */ /* 0x000f280000300800 */
        /* <DEDUP_REMOVED lines=35> */
[----:B0-----:R-:W4:Y:S04]  /*264c0*/  LDL.LU R3, [R1+0x4ac] ;  /* 0x0004ac0001037983 */ /* 0x001f280000300800 */
[----:B---3--:R0:W-:Y:S04]  /*264d0*/  STS.U16 [R2+UR5+0xea80], R4 ;  /* 0x00ea800402007988 */ /* 0x0081e80008000405 */
[----:B0-----:R-:W3:Y:S01]  /*264e0*/  LDL.LU R4, [R1+0x430c] ;  /* 0x00430c0001047983 */ /* 0x001ee20000300800 */
[----:B--2---:R-:W-:-:S03]  /*264f0*/  IMAD.SHL.U32 R24, R24, 0x2, RZ ;  /* 0x0000000218187824 */ /* 0x004fc600078e00ff */
[----:B---3--:R0:W-:Y:S04]  /*26500*/  STS.U16 [R2+UR5+0xeb00], R4 ;  /* 0x00eb000402007988 */ /* 0x0081e80008000405 */
[----:B0-----:R-:W2:Y:S01]  /*26510*/  LDL.LU R4, [R1+0x4308] ;  /* 0x0043080001047983 */ /* 0x001ea20000300800 */
[----:B------:R-:W-:-:S03]  /*26520*/  LOP3.LUT R24, R24, 0x30, RZ, 0x3c, !PT ;  /* 0x0000003018187812 */ /* 0x000fc600078e3cff */
[----:B--2---:R-:W-:Y:S04]  /*26530*/  STS.U16 [R2+UR5+0xeb80], R4 ;  /* 0x00eb800402007988 */ /* 0x004fe80008000405 */
[----:B----4-:R-:W-:Y:S04]  /*26540*/  STS.U16 [R24+UR5+0xc00], R28 ;  /* 0x000c001c18007988 */ /* 0x010fe80008000405 */
[----:B------:R-:W-:Y:S04]  /*26550*/  STS.U16 [R24+UR5+0xc80], R15 ;  /* 0x000c800f18007988 */ /* 0x000fe80008000405 */
[----:B------:R-:W-:Y:S04]  /*26560*/  STS.U16 [R24+UR5+0xd00], R14 ;  /* 0x000d000e18007988 */ /* 0x000fe80008000405 */
[----:B------:R0:W-:Y:S04]  /*26570*/  STS.U16 [R24+UR5+0xd80], R20 ;  /* 0x000d801418007988 */ /* 0x0001e80008000405 */
[----:B0-----:R-:W2:Y:S04]  /*26580*/  LDL.LU R20, [R1+0x48c] ;  /* 0x00048c0001147983 */ /* 0x001ea80000300800 */
        /* <DEDUP_REMOVED lines=25> */
[----:B--2---:R0:W-:Y:S04]  /*26720*/  STL [R1+0x4304], R20 ;  /* 0x0043041401007387 */ /* 0x0041e80000100800 */
[----:B0-----:R-:W2:Y:S04]  /*26730*/  LDL.LU R20, [R1+0x4a4] ;  /* 0x0004a40001147983 */ /* 0x001ea80000300800 */
[----:B------:R-:W3:Y:S04]  /*26740*/  LDL.LU R23, [R1+0x484] ;  /* 0x0004840001177983 */ /* 0x000ee80000300800 */
[----:B------:R-:W4:Y:S04]  /*26750*/  LDL.LU R25, [R1+0x47c] ;  /* 0x00047c0001197983 */ /* 0x000f280000300800 */
[----:B------:R-:W3:Y:S04]  /*26760*/  LDL.LU R26, [R1+0x374] ;  /* 0x00037400011a7983 */ /* 0x000ee80000300800 */
[----:B------:R-:W3:Y:S04]  /*26770*/  LDL.LU R27, [R1+0x36c] ;  /* 0x00036c00011b7983 */ /* 0x000ee80000300800 */
[----:B------:R0:W-:Y:S04]  /*26780*/  STS.U16 [R24+UR5+0x6c80], R3 ;  /* 0x006c800318007988 */ /* 0x0001e80008000405 */
        /* <DEDUP_REMOVED lines=31> */
[----:B----4-:R2:W-:Y:S04]  /*26980*/  STS.U16 [R24+UR5+0x6f80], R25 ;  /* 0x006f801918007988 */ /* 0x0105e80008000405 */
[----:B------:R3:W-:Y:S04]  /*26990*/  STS.U16 [R24+UR5+0x8c00], R26 ;  /* 0x008c001a18007988 */ /* 0x0007e80008000405 */
[----:B------:R4:W-:Y:S04]  /*269a0*/  STS.U16 [R24+UR5+0x8c80], R27 ;  /* 0x008c801b18007988 */ /* 0x0009e80008000405 */
[----:B------:R2:W-:Y:S04]  /*269b0*/  STS.U16 [R24+UR5+0x8d00], R29 ;  /* 0x008d001d18007988 */ /* 0x0005e80008000405 */
[----:B0-----:R-:W4:Y:S04]  /*269c0*/  LDL.LU R20, [R1+0x42f8] ;  /* 0x0042f80001147983 */ /* 0x001f280000300800 */
[----:B-1----:R-:W4:Y:S04]  /*269d0*/  LDL.LU R23, [R1+0x42f4] ;  /* 0x0042f40001177983 */ /* 0x002f280000300800 */
[----:B--2---:R-:W2:Y:S04]  /*269e0*/  LDL.LU R25, [R1+0x42f0] ;  /* 0x0042f00001197983 */ /* 0x004ea80000300800 */
[----:B---3--:R-:W3:Y:S04]  /*269f0*/  LDL.LU R26, [R1+0x42ec] ;  /* 0x0042ec00011a7983 */ /* 0x008ee80000300800 */
[----:B----4-:R-:W4:Y:S04]  /*26a00*/  LDL.LU R27, [R1+0x42e8] ;  /* 0x0042e800011b7983 */ /* 0x010f280000300800 */
[----:B------:R-:W2:Y:S04]  /*26a10*/  LDL.LU R29, [R1+0x42e4] ;  /* 0x0042e400011d7983 */ /* 0x000ea80000300800 */
[----:B------:R0:W-:Y:S04]  /*26a20*/  STS.U16 [R24+UR5+0x8d80], R3 ;  /* 0x008d800318007988 */ /* 0x0001e80008000405 */
[----:B0-----:R-:W2:Y:S04]  /*26a30*/  LDL.LU R3, [R1+0x42e0] ;  /* 0x0042e00001037983 */ /* 0x001ea80000300800 */
[----:B------:R0:W-:Y:S04]  /*26a40*/  STS.U16 [R24+UR5+0x8e00], R2 ;  /* 0x008e000218007988 */ /* 0x0001e80008000405 */
        /* <DEDUP_REMOVED lines=38> */
[----:B0-----:R-:W3:Y:S04]  /*26cb0*/  LDL.LU R19, [R1+0x574] ;  /* 0x0005740001137983 */ /* 0x001ee80000300800 */
[----:B-1----:R-:W3:Y:S04]  /*26cc0*/  LDL.LU R21, [R1+0x570] ;  /* 0x0005700001157983 */ /* 0x002ee80000300800 */
[----:B------:R-:W3:Y:S04]  /*26cd0*/  LDL.LU R22, [R1+0x56c] ;  /* 0x00056c0001167983 */ /* 0x000ee80000300800 */
[----:B--2---:R0:W-:Y:S04]  /*26ce0*/  STS.U16 [R24+UR5+0xec80], R3 ;  /* 0x00ec800318007988 */ /* 0x0041e80008000405 */
[----:B------:R-:W-:Y:S04]  /*26cf0*/  STS.U16 [R24+UR5+0xed00], R29 ;  /* 0x00ed001d18007988 */ /* 0x000fe80008000405 */
[----:B----4-:R-:W-:Y:S04]  /*26d00*/  STS.U16 [R24+UR5+0xed80], R27 ;  /* 0x00ed801b18007988 */ /* 0x010fe80008000405 */
[----:B---3--:R-:W-:Y:S04]  /*26d10*/  STS.U16 [R24+UR5+0xee00], R26 ;  /* 0x00ee001a18007988 */ /* 0x008fe80008000405 */
[----:B------:R-:W-:Y:S04]  /*26d20*/  STS.U16 [R24+UR5+0xee80], R25 ;  /* 0x00ee801918007988 */ /* 0x000fe80008000405 */
[----:B0-----:R-:W2:Y:S04]  /*26d30*/  LDL.LU R3, [R1+0x474] ;  /* 0x0004740001037983 */ /* 0x001ea80000300800 */
[----:B------:R0:W-:Y:S04]  /*26d40*/  STL [R1+0x4250], R29 ;  /* 0x0042501d01007387 */ /* 0x0001e80000100800 */
[----:B0-----:R-:W3:Y:S04]  /*26d50*/  LDL.LU R29, [R1+0xf24] ;  /* 0x000f2400011d7983 */ /* 0x001ee80000300800 */
[----:B------:R0:W-:Y:S04]  /*26d60*/  STL [R1+0x4254], R27 ;  /* 0x0042541b01007387 */ /* 0x0001e80000100800 */
[----:B0-----:R-:W4:Y:S04]  /*26d70*/  LDL.LU R27, [R1+0xf28] ;  /* 0x000f2800011b7983 */ /* 0x001f280000300800 */
[----:B------:R0:W-:Y:S04]  /*26d80*/  STL [R1+0x4258], R26 ;  /* 0x0042581a01007387 */ /* 0x0001e80000100800 */
[----:B0-----:R-:W2:Y:S04]  /*26d90*/  LDL.LU R26, [R1+0xf2c] ;  /* 0x000f2c00011a7983 */ /* 0x001ea80000300800 */
[----:B------:R-:W2:Y:S01]  /*26da0*/  LDL.LU R24, [R1+0x42dc] ;  /* 0x0042dc0001187983 */ /* 0x000ea20000300800 */
[----:B------:R-:W-:-:S03]  /*26db0*/  LOP3.LUT R20, R20, 0x3f, RZ, 0xc0, !PT ;  /* 0x0000003f14147812 */ /* 0x000fc600078ec0ff */
[----:B------:R0:W-:Y:S02]  /*26dc0*/  STL [R1+0x425c], R25 ;  /* 0x00425c1901007387 */ /* 0x0001e40000100800 */
[C---:B0-----:R-:W-:Y:S02]  /*26dd0*/  IMAD.SHL.U32 R25, R20.reuse, 0x2, RZ ;  /* 0x0000000214197824 */ /* 0x041fe400078e00ff */
[----:B------:R-:W-:-:S03]  /*26de0*/  IMAD.SHL.U32 R20, R20, 0x2, RZ ;  /* 0x0000000214147824 */ /* 0x000fc600078e00ff */
[----:B------:R-:W-:Y:S02]  /*26df0*/  LOP3.LUT R25, R25, 0x30, RZ, 0x3c, !PT ;  /* 0x0000003019197812 */ /* 0x000fe400078e3cff */
[----:B------:R-:W-:-:S03]  /*26e00*/  LOP3.LUT R20, R20, 0x40, RZ, 0x3c, !PT ;  /* 0x0000004014147812 */ /* 0x000fc600078e3cff */
[----:B--2---:R-:W-:Y:S04]  /*26e10*/  STS.U16 [R25+UR5+0xef00], R24 ;  /* 0x00ef001819007988 */ /* 0x004fe80008000405 */
[----:B------:R-:W-:Y:S04]  /*26e20*/  STS.U16 [R25+UR5+0xef80], R23 ;  /* 0x00ef801719007988 */ /* 0x000fe80008000405 */
[----:B------:R-:W-:Y:S04]  /*26e30*/  STS.U16 [R20+UR5+0x1000], R26 ;  /* 0x0010001a14007988 */ /* 0x000fe80008000405 */
[----:B----4-:R-:W-:Y:S04]  /*26e40*/  STS.U16 [R20+UR5+0x1080], R27 ;  /* 0x0010801b14007988 */ /* 0x010fe80008000405 */
[----:B---3--:R-:W-:Y:S04]  /*26e50*/  STS.U16 [R20+UR5+0x1100], R29 ;  /* 0x0011001d14007988 */ /* 0x008fe80008000405 */
[----:B------:R-:W-:Y:S04]  /*26e60*/  STS.U16 [R20+UR5+0x1180], R2 ;  /* 0x0011800214007988 */ /* 0x000fe80008000405 */
[----:B------:R-:W-:Y:S04]  /*26e70*/  STL [R1+0x4260], R24 ;  /* 0x0042601801007387 */ /* 0x000fe80000100800 */
[----:B------:R-:W-:Y:S04]  /*26e80*/  STS.U16 [R20+UR5+0x1200], R4 ;  /* 0x0012000414007988 */ /* 0x000fe80008000405 */
[----:B------:R-:W-:Y:S04]  /*26e90*/  STL [R1+0x4264], R23 ;  /* 0x0042641701007387 */ /* 0x000fe80000100800 */
        /* <DEDUP_REMOVED lines=53> */
[----:B0-----:R-:W3:Y:S04]  /*271f0*/  LDL.LU R3, [R1+0x88] ;  /* 0x0000880001037983 */ /* 0x001ee80000300800 */
        /* <DEDUP_REMOVED lines=19> */
[----:B------:R1:W-:Y:S04]  /*27330*/  STS.U16 [R20+UR5+0x9180], R22 ;  /* 0x0091801614007988 */ /* 0x0003e80008000405 */
[----:B0-----:R-:W2:Y:S04]  /*27340*/  LDL.LU R21, [R1+0x42b4] ;  /* 0x0042b40001157983 */ /* 0x001ea80000300800 */
[----:B-1----:R-:W2:Y:S04]  /*27350*/  LDL.LU R22, [R1+0x42b0] ;  /* 0x0042b00001167983 */ /* 0x002ea80000300800 */
[----:B------:R0:W-:Y:S04]  /*27360*/  STS.U16 [R20+UR5+0x9200], R23 ;  /* 0x0092001714007988 */ /* 0x0001e80008000405 */
[----:B------:R1:W-:Y:S04]  /*27370*/  STS.U16 [R20+UR5+0x9280], R24 ;  /* 0x0092801814007988 */ /* 0x0003e80008000405 */
[----:B------:R0:W-:Y:S04]  /*27380*/  STS.U16 [R20+UR5+0x9300], R25 ;  /* 0x0093001914007988 */ /* 0x0001e80008000405 */
[----:B------:R0:W-:Y:S04]  /*27390*/  STS.U16 [R20+UR5+0x9380], R26 ;  /* 0x0093801a14007988 */ /* 0x0001e80008000405 */
[----:B------:R-:W-:Y:S04]  /*273a0*/  STS.U16 [R20+UR5+0xb000], R27 ;  /* 0x00b0001b14007988 */ /* 0x000fe80008000405 */
[----:B------:R-:W-:Y:S04]  /*273b0*/  STS.U16 [R20+UR5+0xb080], R29 ;  /* 0x00b0801d14007988 */ /* 0x000fe80008000405 */
[----:B------:R-:W-:Y:S04]  /*273c0*/  STS.U16 [R20+UR5+0xb100], R2 ;  /* 0x00b1000214007988 */ /* 0x000fe80008000405 */
[----:B------:R1:W-:Y:S04]  /*273d0*/  STS.U16 [R20+UR5+0xb180], R4 ;  /* 0x00b1800414007988 */ /* 0x0003e80008000405 */
[----:B0-----:R-:W3:Y:S04]  /*273e0*/  LDL.LU R23, [R1+0xf08] ;  /* 0x000f080001177983 */ /* 0x001ee80000300800 */
[----:B-1----:R-:W3:Y:S04]  /*273f0*/  LDL.LU R24, [R1+0xf04] ;  /* 0x000f040001187983 */ /* 0x002ee80000300800 */
[----:B------:R-:W3:Y:S04]  /*27400*/  LDL.LU R25, [R1+0xf00] ;  /* 0x000f000001197983 */ /* 0x000ee80000300800 */
[----:B------:R-:W3:Y:S04]  /*27410*/  LDL.LU R26, [R1+0xefc] ;  /* 0x000efc00011a7983 */ /* 0x000ee80000300800 */
[----:B------:R0:W-:Y:S04]  /*27420*/  STS.U16 [R20+UR5+0xb200], R15 ;  /* 0x00b2000f14007988 */ /* 0x0001e80008000405 */
[----:B------:R-:W3:Y:S04]  /*27430*/  LDL.LU R4, [R1+0xef8] ;  /* 0x000ef80001047983 */ /* 0x000ee80000300800 */
        /* <DEDUP_REMOVED lines=26> */
[----:B--2---:R-:W-:Y:S04]  /*275e0*/  STS.U16 [R20+UR5+0xf000], R22 ;  /* 0x00f0001614007988 */ /* 0x004fe80008000405 */
[----:B------:R0:W-:Y:S04]  /*275f0*/  STL [R1+0x4268], R22 ;  /* 0x0042681601007387 */ /* 0x0001e80000100800 */
[----:B------:R1:W-:Y:S04]  /*27600*/  STS.U16 [R20+UR5+0xf080], R21 ;  /* 0x00f0801514007988 */ /* 0x0003e80008000405 */
[----:B0-----:R-:W2:Y:S04]  /*27610*/  LDL.LU R22, [R1+0xf0c] ;  /* 0x000f0c0001167983 */ /* 0x001ea80000300800 */
[----:B-1----:R-:W2:Y:S04]  /*27620*/  LDL.LU R20, [R1+0x42ac] ;  /* 0x0042ac0001147983 */ /* 0x002ea80000300800 */
[----:B------:R0:W-:Y:S02]  /*27630*/  STL [R1+0x426c], R21 ;  /* 0x00426c1501007387 */ /* 0x0001e40000100800 */
[----:B0-----:R-:W0:Y:S02]  /*27640*/  S2R R21, SR_TID.X ;  /* 0x0000000000157919 */ /* 0x001e240000002100 */
[----:B0-----:R-:W-:-:S05]  /*27650*/  LOP3.LUT R21, R21, 0x3f, RZ, 0xc0, !PT ;  /* 0x0000003f15157812 */ /* 0x001fca00078ec0ff */
[----:B------:R-:W-:-:S05]  /*27660*/  IMAD.SHL.U32 R21, R21, 0x2, RZ ;  /* 0x0000000215157824 */ /* 0x000fca00078e00ff */
[----:B------:R-:W-:-:S05]  /*27670*/  LOP3.LUT R21, R21, 0x40, RZ, 0x3c, !PT ;  /* 0x0000004015157812 */ /* 0x000fca00078e3cff */
[----:B--2---:R-:W-:Y:S04]  /*27680*/  STS.U16 [R21+UR5+0xf100], R20 ;  /* 0x00f1001415007988 */ /* 0x004fe80008000405 */
[----:B------:R0:W-:Y:S04]  /*27690*/  STL [R1+0x4270], R20 ;  /* 0x0042701401007387 */ /* 0x0001e80000100800 */
[----:B------:R-:W-:Y:S04]  /*276a0*/  STS.U16 [R21+UR5+0xf180], R19 ;  /* 0x00f1801315007988 */ /* 0x000fe80008000405 */
[----:B----4-:R-:W-:Y:S04]  /*276b0*/  STS.U16 [R21+UR5+0xf200], R18 ;  /* 0x00f2001215007988 */ /* 0x010fe80008000405 */
[----:B---3--:R-:W-:Y:S01]  /*276c0*/  STS.U16 [R21+UR5+0xf280], R17 ;  /* 0x00f2801115007988 */ /* 0x008fe20008000405 */
[----:B0-----:R-:W-:-:S03]  /*276d0*/  IMAD.SHL.U32 R20, R28, 0x2, RZ ;  /* 0x000000021c147824 */ /* 0x001fc600078e00ff */
[----:B------:R-:W-:Y:S02]  /*276e0*/  STS.U16 [R21+UR5+0xf300], R16 ;  /* 0x00f3001015007988 */ /* 0x000fe40008000405 */
[----:B------:R-:W-:Y:S02]  /*276f0*/  LOP3.LUT R20, R20, 0x50, RZ, 0x3c, !PT ;  /* 0x0000005014147812 */ /* 0x000fe400078e3cff */
[----:B------:R-:W-:Y:S04]  /*27700*/  STS.U16 [R21+UR5+0xf380], R13 ;  /* 0x00f3800d15007988 */ /* 0x000fe80008000405 */
[----:B------:R-:W-:Y:S04]  /*27710*/  STL [R1+0x4298], R19 ;  /* 0x0042981301007387 */ /* 0x000fe80000100800 */
[----:B------:R-:W-:Y:S04]  /*27720*/  STS.U16 [R20+UR5+0x1400], R22 ;  /* 0x0014001614007988 */ /* 0x000fe80008000405 */
[----:B------:R-:W-:Y:S04]  /*27730*/  STS.U16 [R20+UR5+0x1480], R23 ;  /* 0x0014801714007988 */ /* 0x000fe80008000405 */
[----:B------:R-:W-:Y:S04]  /*27740*/  STS.U16 [R20+UR5+0x1500], R24 ;  /* 0x0015001814007988 */ /* 0x000fe80008000405 */
[----:B------:R-:W-:Y:S04]  /*27750*/  STS.U16 [R20+UR5+0x1580], R25 ;  /* 0x0015801914007988 */ /* 0x000fe80008000405 */
[----:B------:R-:W-:Y:S04]  /*27760*/  STL [R1+0x429c], R18 ;  /* 0x00429c1201007387 */ /* 0x000fe80000100800 */
[----:B------:R-:W-:Y:S04]  /*27770*/  STS.U16 [R20+UR5+0x1600], R26 ;  /* 0x0016001a14007988 */ /* 0x000fe80008000405 */
[----:B------:R-:W-:Y:S04]  /*27780*/  STL [R1+0x42a0], R28 ;  /* 0x0042a01c01007387 */ /* 0x000fe80000100800 */
[----:B------:R0:W-:Y:S04]  /*27790*/  STS.U16 [R20+UR5+0x1680], R4 ;  /* 0x0016800414007988 */ /* 0x0001e80008000405 */
[----:B------:R-:W-:Y:S04]  /*277a0*/  STL [R1+0x42a4], R17 ;  /* 0x0042a41101007387 */ /* 0x000fe80000100800 */
[----:B------:R1:W-:Y:S04]  /*277b0*/  STS.U16 [R20+UR5+0x1700], R15 ;  /* 0x0017000f14007988 */ /* 0x0003e80008000405 */
[----:B------:R-:W-:Y:S04]  /*277c0*/  STL [R1+0x42a8], R16 ;  /* 0x0042a81001007387 */ /* 0x000fe80000100800 */
[----:B------:R2:W-:Y:S04]  /*277d0*/  STS.U16 [R20+UR5+0x1780], R14 ;  /* 0x0017800e14007988 */ /* 0x0005e80008000405 */
[----:B------:R-:W-:Y:S04]  /*277e0*/  STS.U16 [R20+UR5+0x3400], R27 ;  /* 0x0034001b14007988 */ /* 0x000fe80008000405 */
[----:B------:R-:W-:Y:S04]  /*277f0*/  STS.U16 [R20+UR5+0x3480], R29 ;  /* 0x0034801d14007988 */ /* 0x000fe80008000405 */
[----:B------:R-:W-:Y:S04]  /*27800*/  STS.U16 [R20+UR5+0x3500], R2 ;  /* 0x0035000214007988 */ /* 0x000fe80008000405 */
[----:B0-----:R-:W3:Y:S04]  /*27810*/  LDL.LU R4, [R1+0x554] ;  /* 0x0005540001047983 */ /* 0x001ee80000300800 */
[----:B------:R0:W-:Y:S04]  /*27820*/  STS.U16 [R20+UR5+0x3580], R0 ;  /* 0x0035800014007988 */ /* 0x0001e80008000405 */
[----:B-1----:R-:W4:Y:S04]  /*27830*/  LDL.LU R15, [R1+0x550] ;  /* 0x00055000010f7983 */ /* 0x002f280000300800 */
[----:B--2---:R-:W2:Y:S04]  /*27840*/  LDL.LU R14, [R1+0x54c] ;  /* 0x00054c00010e7983 */ /* 0x004ea80000300800 */
[----:B------:R-:W2:Y:S04]  /*27850*/  LDL.LU R16, [R1+0x444] ;  /* 0x0004440001107983 */ /* 0x000ea80000300800 */
[----:B------:R1:W-:Y:S04]  /*27860*/  STS.U16 [R20+UR5+0x3600], R5 ;  /* 0x0036000514007988 */ /* 0x0003e80008000405 */
[----:B------:R1:W-:Y:S04]  /*27870*/  STS.U16 [R20+UR5+0x3680], R6 ;  /* 0x0036800614007988 */ /* 0x0003e80008000405 */
[----:B0-----:R-:W2:Y:S04]  /*27880*/  LDL.LU R0, [R1+0x440] ;  /* 0x0004400001007983 */ /* 0x001ea80000300800 */
[----:B------:R-:W2:Y:S04]  /*27890*/  LDL.LU R17, [R1+0x42c] ;  /* 0x00042c0001117983 */ /* 0x000ea80000300800 */
[----:B------:R-:W2:Y:S04]  /*278a0*/  LDL.LU R28, [R1+0x428] ;  /* 0x00042800011c7983 */ /* 0x000ea80000300800 */
[----:B------:R0:W-:Y:S04]  /*278b0*/  STS.U16 [R20+UR5+0x3700], R7 ;  /* 0x0037000714007988 */ /* 0x0001e80008000405 */
[----:B------:R-:W2:Y:S04]  /*278c0*/  LDL.LU R18, [R1+0x424] ;  /* 0x0004240001127983 */ /* 0x000ea80000300800 */
[----:B------:R0:W-:Y:S04]  /*278d0*/  STS.U16 [R20+UR5+0x3780], R8 ;  /* 0x0037800814007988 */ /* 0x0001e80008000405 */
[----:B------:R-:W2:Y:S04]  /*278e0*/  LDL.LU R19, [R1+0x420] ;  /* 0x0004200001137983 */ /* 0x000ea80000300800 */
[----:B------:R0:W-:Y:S04]  /*278f0*/  STS.U16 [R20+UR5+0x5400], R9 ;  /* 0x0054000914007988 */ /* 0x0001e80008000405 */
[----:B-1----:R-:W2:Y:S04]  /*27900*/  LDL.LU R5, [R1+0x40c] ;  /* 0x00040c0001057983 */ /* 0x002ea80000300800 */
[----:B------:R-:W-:Y:S04]  /*27910*/  STS.U16 [R20+UR5+0x5480], R10 ;  /* 0x0054800a14007988 */ /* 0x000fe80008000405 */
[----:B------:R-:W2:Y:S04]  /*27920*/  LDL.LU R6, [R1+0x408] ;  /* 0x0004080001067983 */ /* 0x000ea80000300800 */
[----:B------:R-:W-:Y:S04]  /*27930*/  STS.U16 [R20+UR5+0x5500], R11 ;  /* 0x0055000b14007988 */ /* 0x000fe80008000405 */
[----:B0-----:R-:W2:Y:S04]  /*27940*/  LDL.LU R7, [R1+0x314] ;  /* 0x0003140001077983 */ /* 0x001ea80000300800 */
[----:B------:R-:W-:Y:S04]  /*27950*/  STS.U16 [R20+UR5+0x5580], R12 ;  /* 0x0055800c14007988 */ /* 0x000fe80008000405 */
[----:B------:R0:W-:Y:S04]  /*27960*/  STS.U16 [R20+UR5+0x5600], R3 ;  /* 0x0056000314007988 */ /* 0x0001e80008000405 */
        /* <DEDUP_REMOVED lines=15> */
[----:B---3--:R0:W-:Y:S04]  /*27a60*/  STS.U16 [R20+UR5+0x5680], R4 ;  /* 0x0056800414007988 */ /* 0x0081e80008000405 */
[----:B----4-:R1:W-:Y:S04]  /*27a70*/  STS.U16 [R20+UR5+0x5700], R15 ;  /* 0x0057000f14007988 */ /* 0x0103e80008000405 */
[----:B--2---:R2:W-:Y:S04]  /*27a80*/  STS.U16 [R20+UR5+0x5780], R14 ;  /* 0x0057800e14007988 */ /* 0x0045e80008000405 */
[----:B------:R3:W-:Y:S04]  /*27a90*/  STS.U16 [R20+UR5+0x7400], R16 ;  /* 0x0074001014007988 */ /* 0x0007e80008000405 */
[----:B0-----:R-:W4:Y:S04]  /*27aa0*/  LDL.LU R4, [R1+0x84] ;  /* 0x0000840001047983 */ /* 0x001f280000300800 */
[----:B------:R0:W-:Y:S04]  /*27ab0*/  STS.U16 [R20+UR5+0x7480], R0 ;  /* 0x0074800014007988 */ /* 0x0001e80008000405 */
[----:B-1----:R-:W4:Y:S04]  /*27ac0*/  LDL.LU R15, [R1+0x80] ;  /* 0x00008000010f7983 */ /* 0x002f280000300800 */
[----:B--2---:R-:W2:Y:S04]  /*27ad0*/  LDL.LU R14, [R1+0x7c] ;  /* 0x00007c00010e7983 */ /* 0x004ea80000300800 */
[----:B------:R1:W-:Y:S04]  /*27ae0*/  STS.U16 [R20+UR5+0x7500], R17 ;  /* 0x0075001114007988 */ /* 0x0003e80008000405 */
[----:B---3--:R-:W3:Y:S04]  /*27af0*/  LDL.LU R16, [R1+0x42a8] ;  /* 0x0042a80001107983 */ /* 0x008ee80000300800 */
[----:B------:R1:W-:Y:S04]  /*27b00*/  STS.U16 [R20+UR5+0x7580], R28 ;  /* 0x0075801c14007988 */ /* 0x0003e80008000405 */
[----:B------:R1:W-:Y:S04]  /*27b10*/  STS.U16 [R20+UR5+0x7600], R18 ;  /* 0x0076001214007988 */ /* 0x0003e80008000405 */
[----:B0-----:R-:W3:Y:S04]  /*27b20*/  LDL.LU R0, [R1+0x78] ;  /* 0x0000780001007983 */ /* 0x001ee80000300800 */
[----:B-1----:R-:W3:Y:S04]  /*27b30*/  LDL.LU R17, [R1+0x42a4] ;  /* 0x0042a40001117983 */ /* 0x002ee80000300800 */
[----:B------:R0:W-:Y:S04]  /*27b40*/  STS.U16 [R20+UR5+0x7680], R19 ;  /* 0x0076801314007988 */ /* 0x0001e80008000405 */
[----:B------:R1:W-:Y:S04]  /*27b50*/  STS.U16 [R20+UR5+0x7700], R5 ;  /* 0x0077000514007988 */ /* 0x0003e80008000405 */
[----:B------:R-:W3:Y:S04]  /*27b60*/  LDL.LU R28, [R1+0x42a0] ;  /* 0x0042a000011c7983 */ /* 0x000ee80000300800 */
[----:B------:R-:W3:Y:S04]  /*27b70*/  LDL.LU R18, [R1+0x429c] ;  /* 0x00429c0001127983 */ /* 0x000ee80000300800 */
        /* <DEDUP_REMOVED lines=16> */
[----:B0-----:R-:W3:Y:S04]  /*27c80*/  LDL.LU R11, [R1+0x6c] ;  /* 0x00006c00010b7983 */ /* 0x001ee80000300800 */
[----:B-1----:R-:W3:Y:S04]  /*27c90*/  LDL.LU R12, [R1+0x68] ;  /* 0x00006800010c7983 */ /* 0x002ee80000300800 */
[----:B------:R0:W-:Y:S04]  /*27ca0*/  STS.U16 [R20+UR5+0x9780], R21 ;  /* 0x0097801514007988 */ /* 0x0001e80008000405 */
        /* <DEDUP_REMOVED lines=14> */
[----:B------:R-:W3:Y:S04]  /*27d90*/  LDL.LU R27, [R1+0xdd0] ;  /* 0x000dd000011b7983 */ /* 0x000ee80000300800 */
[----:B0-----:R-:W3:Y:S04]  /*27da0*/  LDL.LU R29, [R1+0xdcc] ;  /* 0x000dcc00011d7983 */ /* 0x001ee80000300800 */
[----:B-1----:R-:W3:Y:S04]  /*27db0*/  LDL.LU R2, [R1+0xdc8] ;  /* 0x000dc80001027983 */ /* 0x002ee80000300800 */
[----:B----4-:R0:W-:Y:S04]  /*27dc0*/  STS.U16 [R20+UR5+0xd400], R4 ;  /* 0x00d4000414007988 */ /* 0x0101e80008000405 */
[----:B------:R-:W-:Y:S04]  /*27dd0*/  STS.U16 [R20+UR5+0xd480], R15 ;  /* 0x00d4800f14007988 */ /* 0x000fe80008000405 */
[----:B--2---:R1:W-:Y:S04]  /*27de0*/  STS.U16 [R20+UR5+0xd500], R14 ;  /* 0x00d5000e14007988 */ /* 0x0043e80008000405 */
[----:B0-----:R-:W2:Y:S04]  /*27df0*/  LDL.LU R4, [R1+0xdc4] ;  /* 0x000dc40001047983 */ /* 0x001ea80000300800 */
[----:B-1----:R-:W4:Y:S04]  /*27e00*/  LDL.LU R14, [R1+0xdc0] ;  /* 0x000dc000010e7983 */ /* 0x002f280000300800 */
[----:B---3--:R0:W-:Y:S04]  /*27e10*/  STS.U16 [R20+UR5+0xd580], R0 ;  /* 0x00d5800014007988 */ /* 0x0081e80008000405 */
[----:B------:R-:W3:Y:S04]  /*27e20*/  LDL.LU R15, [R1+0xdbc] ;  /* 0x000dbc00010f7983 */ /* 0x000ee80000300800 */
[----:B0-----:R-:W2:Y:S04]  /*27e30*/  LDL.LU R0, [R1+0xdb8] ;  /* 0x000db80001007983 */ /* 0x001ea80000300800 */
[----:B------:R0:W-:Y:S04]  /*27e40*/  STS.U16 [R20+UR5+0xd600], R3 ;  /* 0x00d6000314007988 */ /* 0x0001e80008000405 */
[----:B------:R1:W-:Y:S04]  /*27e50*/  STS.U16 [R20+UR5+0xd680], R10 ;  /* 0x00d6800a14007988 */ /* 0x0003e80008000405 */
[----:B------:R1:W-:Y:S04]  /*27e60*/  STS.U16 [R20+UR5+0xd700], R11 ;  /* 0x00d7000b14007988 */ /* 0x0003e80008000405 */
[----:B------:R1:W-:Y:S04]  /*27e70*/  STS.U16 [R20+UR5+0xd780], R12 ;  /* 0x00d7800c14007988 */ /* 0x0003e80008000405 */
[----:B0-----:R-:W2:Y:S04]  /*27e80*/  LDL.LU R3, [R1+0xdb4] ;  /* 0x000db40001037983 */ /* 0x001ea80000300800 */
[----:B-1----:R-:W2:Y:S04]  /*27e90*/  LDL.LU R10, [R1+0x427c] ;  /* 0x00427c00010a7983 */ /* 0x002ea80000300800 */
[----:B------:R-:W2:Y:S04]  /*27ea0*/  LDL.LU R11, [R1+0x4278] ;  /* 0x00427800010b7983 */ /* 0x000ea80000300800 */
[----:B------:R-:W2:Y:S01]  /*27eb0*/  LDL.LU R12, [R1+0x4274] ;  /* 0x00427400010c7983 */ /* 0x000ea20000300800 */
[----:B------:R-:W-:-:S03]  /*27ec0*/  IMAD.SHL.U32 R28, R28, 0x2, RZ ;  /* 0x000000021c1c7824 */ /* 0x000fc600078e00ff */
[----:B--2---:R-:W-:Y:S04]  /*27ed0*/  STS.U16 [R20+UR5+0xf400], R12 ;  /* 0x00f4000c14007988 */ /* 0x004fe80008000405 */
[----:B------:R-:W-:Y:S04]  /*27ee0*/  STS.U16 [R20+UR5+0xf480], R11 ;  /* 0x00f4800b14007988 */ /* 0x000fe80008000405 */
[----:B------:R-:W-:Y:S04]  /*27ef0*/  STS.U16 [R20+UR5+0xf500], R10 ;  /* 0x00f5000a14007988 */ /* 0x000fe80008000405 */
[----:B------:R-:W-:Y:S04]  /*27f00*/  STS.U16 [R20+UR5+0xf580], R9 ;  /* 0x00f5800914007988 */ /* 0x000fe80008000405 */
[----:B------:R-:W-:Y:S04]  /*27f10*/  STS.U16 [R20+UR5+0xf600], R8 ;  /* 0x00f6000814007988 */ /* 0x000fe80008000405 */
[----:B------:R0:W-:Y:S04]  /*27f20*/  STS.U16 [R20+UR5+0xf680], R7 ;  /* 0x00f6800714007988 */ /* 0x0001e80008000405 */
[----:B------:R1:W-:Y:S04]  /*27f30*/  STS.U16 [R20+UR5+0xf700], R6 ;  /* 0x00f7000614007988 */ /* 0x0003e80008000405 */
[----:B0-----:R-:W2:Y:S04]  /*27f40*/  LDL.LU R7, [R1+0xee0] ;  /* 0x000ee00001077983 */ /* 0x001ea80000300800 */
[----:B-1----:R-:W2:Y:S01]  /*27f50*/  LDL.LU R6, [R1+0xee4] ;  /* 0x000ee40001067983 */ /* 0x002ea20000300800 */
[----:B------:R-:W-:-:S03]  /*27f60*/  LOP3.LUT R28, R28, 0x60, RZ, 0x3c, !PT ;  /* 0x000000601c1c7812 */ /* 0x000fc600078e3cff */
[----:B------:R0:W-:Y:S04]  /*27f70*/  STS.U16 [R20+UR5+0xf780], R5 ;  /* 0x00f7800514007988 */ /* 0x0001e80008000405 */
[----:B------:R1:W-:Y:S04]  /*27f80*/  STS.U16 [R28+UR5+0x1800], R21 ;  /* 0x001800151c007988 */ /* 0x0003e80008000405 */
[----:B------:R3:W-:Y:S04]  /*27f90*/  STS.U16 [R28+UR5+0x1880], R22 ;  /* 0x001880161c007988 */ /* 0x0007e80008000405 */
[----:B0-----:R-:W4:Y:S04]  /*27fa0*/  LDL.LU R20, [R1+0x4270] ;  /* 0x0042700001147983 */ /* 0x001f280000300800 */
[----:B-1----:R-:W4:Y:S04]  /*27fb0*/  LDL.LU R21, [R1+0x426c] ;  /* 0x00426c0001157983 */ /* 0x002f280000300800 */
[----:B---3--:R-:W3:Y:S04]  /*27fc0*/  LDL.LU R22, [R1+0x4268] ;  /* 0x0042680001167983 */ /* 0x008ee80000300800 */
[----:B--2---:R0:W-:Y:S04]  /*27fd0*/  STS.U16 [R28+UR5+0x1900], R6 ;  /* 0x001900061c007988 */ /* 0x0041e80008000405 */
[----:B------:R1:W-:Y:S04]  /*27fe0*/  STS.U16 [R28+UR5+0x1980], R7 ;  /* 0x001980071c007988 */ /* 0x0003e80008000405 */
[----:B------:R2:W-:Y:S04]  /*27ff0*/  STS.U16 [R28+UR5+0x1a00], R23 ;  /* 0x001a00171c007988 */ /* 0x0005e80008000405 */
[----:B------:R0:W-:Y:S04]  /*28000*/  STS.U16 [R28+UR5+0x1a80], R24 ;  /* 0x001a80181c007988 */ /* 0x0001e80008000405 */
[----:B------:R0:W-:Y:S04]  /*28010*/  STS.U16 [R28+UR5+0x1b00], R25 ;  /* 0x001b00191c007988 */ /* 0x0001e80008000405 */
[----:B------:R1:W-:Y:S04]  /*28020*/  STS.U16 [R28+UR5+0x1b80], R26 ;  /* 0x001b801a1c007988 */ /* 0x0003e80008000405 */
[----:B------:R2:W-:Y:S04]  /*28030*/  STS.U16 [R28+UR5+0x3800], R27 ;  /* 0x0038001b1c007988 */ /* 0x0005e80008000405 */
[----:B0-----:R-:W3:Y:S04]  /*28040*/  LDL R6, [R1+0x219c] ;  /* 0x00219c0001067983 */ /* 0x001ee80000100800 */
[----:B-1----:R-:W3:Y:S04]  /*28050*/  LDL R7, [R1+0x2194] ;  /* 0x0021940001077983 */ /* 0x002ee80000100800 */
[----:B--2---:R-:W2:Y:S04]  /*28060*/  LDL.LU R23, [R1+0x4264] ;  /* 0x0042640001177983 */ /* 0x004ea80000300800 */
[----:B------:R-:W2:Y:S04]  /*28070*/  LDL.LU R24, [R1+0x4260] ;  /* 0x0042600001187983 */ /* 0x000ea80000300800 */
[----:B------:R-:W2:Y:S04]  /*28080*/  LDL.LU R25, [R1+0x425c] ;  /* 0x00425c0001197983 */ /* 0x000ea80000300800 */
[----:B------:R-:W2:Y:S04]  /*28090*/  LDL.LU R26, [R1+0x4258] ;  /* 0x00425800011a7983 */ /* 0x000ea80000300800 */
[----:B------:R-:W2:Y:S04]  /*280a0*/  LDL.LU R27, [R1+0x4254] ;  /* 0x00425400011b7983 */ /* 0x000ea80000300800 */
[----:B------:R0:W-:Y:S04]  /*280b0*/  STS.U16 [R28+UR5+0x3880], R29 ;  /* 0x0038801d1c007988 */ /* 0x0001e80008000405 */
[----:B------:R1:W-:Y:S04]  /*280c0*/  STS.U16 [R28+UR5+0x3900], R2 ;  /* 0x003900021c007988 */ /* 0x0003e80008000405 */
[----:B------:R0:W-:Y:S04]  /*280d0*/  STS.U16 [R28+UR5+0x3980], R4 ;  /* 0x003980041c007988 */ /* 0x0001e80008000405 */
[----:B----4-:R4:W-:Y:S04]  /*280e0*/  STS.U16 [R28+UR5+0x3a00], R14 ;  /* 0x003a000e1c007988 */ /* 0x0109e80008000405 */
[----:B------:R1:W-:Y:S04]  /*280f0*/  STS.U16 [R28+UR5+0x3a80], R15 ;  /* 0x003a800f1c007988 */ /* 0x0003e80008000405 */
[----:B------:R4:W-:Y:S04]  /*28100*/  STS.U16 [R28+UR5+0x3b00], R0 ;  /* 0x003b00001c007988 */ /* 0x0009e80008000405 */
[----:B0-----:R-:W2:Y:S04]  /*28110*/  LDL.LU R29, [R1+0x4250] ;  /* 0x00425000011d7983 */ /* 0x001ea80000300800 */
[----:B-1----:R-:W2:Y:S04]  /*28120*/  LDL.LU R2, [R1+0x424c] ;  /* 0x00424c0001027983 */ /* 0x002ea80000300800 */
[----:B------:R-:W2:Y:S04]  /*28130*/  LDL.LU R4, [R1+0x4248] ;  /* 0x0042480001047983 */ /* 0x000ea80000300800 */
[----:B----4-:R-:W4:Y:S04]  /*28140*/  LDL.LU R14, [R1+0x4244] ;  /* 0x00424400010e7983 */ /* 0x010f280000300800 */
[----:B------:R-:W4:Y:S04]  /*28150*/  LDL.LU R15, [R1+0x4240] ;  /* 0x00424000010f7983 */ /* 0x000f280000300800 */
[----:B------:R-:W4:Y:S04]  /*28160*/  LDL.LU R0, [R1+0x423c] ;  /* 0x00423c0001007983 */ /* 0x000f280000300800 */
[----:B------:R0:W-:Y:S04]  /*28170*/  STS.U16 [R28+UR5+0x3b80], R3 ;  /* 0x003b80031c007988 */ /* 0x0001e80008000405 */
[----:B0-----:R-:W4:Y:S01]  /*28180*/  LDL.LU R3, [R1+0x4238] ;  /* 0x0042380001037983 */ /* 0x001f220000300800 */
[----:B--2---:R-:W-:-:S06]  /*28190*/  PRMT R4, RZ, 0x7610, R4 ;  /* 0x00007610ff047816 */ /* 0x004fcc0000000004 */
[----:B---3--:R0:W2:Y:S04]  /*281a0*/  @!P0 LDG.E.U16 R4, desc[UR8][R6.64] ;  /* 0x0000000806048981 */ /* 0x0080a8000c1e1500 */
[----:B----4-:R1:W-:Y:S04]  /*281b0*/  STS.U16 [R28+UR5+0x5800], R3 ;  /* 0x005800031c007988 */ /* 0x0103e80008000405 */
[----:B-1----:R-:W3:Y:S04]  /*281c0*/  LDL.LU R28, [R1+0x4234] ;  /* 0x00423400011c7983 */ /* 0x002ee80000300800 */
[----:B------:R-:W4:Y:S04]  /*281d0*/  LDL.LU R3, [R1+0x4230] ;  /* 0x0042300001037983 */ /* 0x000f280000300800 */
[----:B------:R-:W0:Y:S04]  /*281e0*/  LDL R6, [R1+0x1fb4] ;  /* 0x001fb40001067983 */ /* 0x000e280000100800 */
[----:B------:R-:W0:Y:S02]  /*281f0*/  LDL R7, [R1+0x1fd4] ;  /* 0x001fd40001077983 */ /* 0x000e240000100800 */
[----:B0-----:R-:W-:-:S02]  /*28200*/  @!P0 LOP3.LUT R7, R7, R6, RZ, 0x3c, !PT ;  /* 0x0000000607078212 */ /* 0x001fc400078e3cff */
[----:B----4-:R-:W-:Y:S02]  /*28210*/  PRMT R3, RZ, 0x7610, R3 ;  /* 0x00007610ff037816 */ /* 0x010fe40000000003 */
[----:B------:R-:W-:-:S04]  /*28220*/  @!P0 LOP3.LUT R6, R7, R6, RZ, 0x3c, !PT ;  /* 0x0000000607068212 */ /* 0x000fc800078e3cff */
[----:B------:R-:W-:-:S05]  /*28230*/  @!P0 LOP3.LUT R7, R7, R6, RZ, 0x3c, !PT ;  /* 0x0000000607078212 */ /* 0x000fca00078e3cff */
[----:B------:R-:W4:Y:S04]  /*28240*/  @!P0 LDG.E.U16 R3, desc[UR8][R6.64] ;  /* 0x0000000806038981 */ /* 0x000f28000c1e1500 */
[----:B--2---:R-:W-:Y:S04]  /*28250*/  STL [R1+0x415c], R4 ;  /* 0x00415c0401007387 */ /* 0x004fe80000100800 */
[----:B----4-:R0:W-:Y:S04]  /*28260*/  STL [R1+0xa0], R3 ;  /* 0x0000a00301007387 */ /* 0x0101e80000100800 */
[----:B0-----:R-:W2:Y:S04]  /*28270*/  LDL.LU R3, [R1+0x422c] ;  /* 0x00422c0001037983 */ /* 0x001ea80000300800 */
[----:B------:R-:W4:Y:S04]  /*28280*/  LDL R6, [R1+0x1fdc] ;  /* 0x001fdc0001067983 */ /* 0x000f280000100800 */
[----:B------:R-:W4:Y:S01]  /*28290*/  LDL R7, [R1+0x2018] ;  /* 0x0020180001077983 */ /* 0x000f220000100800 */
[----:B---3--:R-:W-:-:S02]  /*282a0*/  PRMT R28, RZ, 0x7610, R28 ;  /* 0x00007610ff1c7816 */ /* 0x008fc4000000001c */
[----:B----4-:R-:W-:-:S04]  /*282b0*/  @!P0 LOP3.LUT R7, R7, R6, RZ, 0x3c, !PT ;  /* 0x0000000607078212 */ /* 0x010fc800078e3cff */
[----:B------:R-:W-:-:S04]  /*282c0*/  @!P0 LOP3.LUT R6, R7, R6, RZ, 0x3c, !PT ;  /* 0x0000000607068212 */ /* 0x000fc800078e3cff */
[----:B------:R-:W-:-:S05]  /*282d0*/  @!P0 LOP3.LUT R7, R7, R6, RZ, 0x3c, !PT ;  /* 0x0000000607078212 */ /* 0x000fca00078e3cff */
[----:B------:R-:W3:Y:S04]  /*282e0*/  @!P0 LDG.E.U16 R28, desc[UR8][R6.64] ;  /* 0x00000008061c8981 */ /* 0x000ee8000c1e1500 */
[----:B---3--:R0:W-:Y:S04]  /*282f0*/  STL [R1+0x98], R28 ;  /* 0x0000981c01007387 */ /* 0x0081e80000100800 */
[----:B0-----:R-:W3:Y:S04]  /*28300*/  LDL.LU R28, [R1+0x4228] ;  /* 0x00422800011c7983 */ /* 0x001ee80000300800 */
[----:B------:R-:W4:Y:S04]  /*28310*/  LDL R6, [R1+0x201c] ;  /* 0x00201c0001067983 */ /* 0x000f280000100800 */
[----:B------:R-:W4:Y:S01]  /*28320*/  LDL R7, [R1+0x2058] ;  /* 0x0020580001077983 */ /* 0x000f220000100800 */
[----:B--2---:R-:W-:-:S02]  /*28330*/  PRMT R3, RZ, 0x7610, R3 ;  /* 0x00007610ff037816 */ /* 0x004fc40000000003 */
[----:B----4-:R-:W-:-:S04]  /*28340*/  @!P0 LOP3.LUT R7, R7, R6, RZ, 0x3c, !PT ;  /* 0x0000000607078212 */ /* 0x010fc800078e3cff */
[----:B------:R-:W-:-:S04]  /*28350*/  @!P0 LOP3.LUT R6, R7, R6, RZ, 0x3c, !PT ;  /* 0x0000000607068212 */ /* 0x000fc800078e3cff */
[----:B------:R-:W-:-:S05]  /*28360*/  @!P0 LOP3.LUT R7, R7, R6, RZ, 0x3c, !PT ;  /* 0x0000000607078212 */ /* 0x000fca00078e3cff */
[----:B------:R-:W2:Y:S04]  /*28370*/  @!P0 LDG.E.U16 R3, desc[UR8][R6.64] ;  /* 0x0000000806038981 */ /* 0x000ea8000c1e1500 */
[----:B--2---:R0:W-:Y:S04]  /*28380*/  STL [R1+0x90], R3 ;  /* 0x0000900301007387 */ /* 0x0041e80000100800 */
        /* <DEDUP_REMOVED lines=75> */
[----:B------:R-:W-:-:S02]  /*28840*/  PRMT R12, RZ, 0x7610, R12 ;  /* 0x00007610ff0c7816 */ /* 0x000fc4000000000c */
[----:B----4-:R-:W-:-:S04]  /*28850*/  @!P0 LOP3.LUT R7, R7, R6, RZ, 0x3c, !PT ;  /* 0x0000000607078212 */ /* 0x010fc800078e3cff */
[----:B------:R-:W-:-:S04]  /*28860*/  @!P0 LOP3.LUT R6, R7, R6, RZ, 0x3c, !PT ;  /* 0x0000000607068212 */ /* 0x000fc800078e3cff */
[----:B------:R-:W-:-:S05]  /*28870*/  @!P0 LOP3.LUT R7, R7, R6, RZ, 0x3c, !PT ;  /* 0x0000000607078212 */ /* 0x000fca00078e3cff */
[----:B------:R0:W4:Y:S04]  /*28880*/  @!P0 LDG.E.U16 R12, desc[UR8][R6.64] ;  /* 0x00000008060c8981 */ /* 0x000128000c1e1500 */
[----:B------:R-:W0:Y:S04]  /*28890*/  LDL R6, [R1+0x20a4] ;  /* 0x0020a40001067983 */ /* 0x000e280000100800 */
[----:B------:R-:W0:Y:S01]  /*288a0*/  LDL R7, [R1+0x20e0] ;  /* 0x0020e00001077983 */ /* 0x000e220000100800 */
[----:B--2---:R-:W-:Y:S02]  /*288b0*/  PRMT R3, RZ, 0x7610, R3 ;  /* 0x00007610ff037816 */ /* 0x004fe40000000003 */
[----:B0-----:R-:W-:-:S04]  /*288c0*/  @!P0 LOP3.LUT R7, R7, R6, RZ, 0x3c, !PT ;  /* 0x0000000607078212 */ /* 0x001fc800078e3cff */
[----:B------:R-:W-:-:S04]  /*288d0*/  @!P0 LOP3.LUT R6, R7, R6, RZ, 0x3c, !PT ;  /* 0x0000000607068212 */ /* 0x000fc800078e3cff */
[----:B------:R-:W-:-:S05]  /*288e0*/  @!P0 LOP3.LUT R7, R7, R6, RZ, 0x3c, !PT ;  /* 0x0000000607078212 */ /* 0x000fca00078e3cff */
[----:B------:R-:W2:Y:S04]  /*288f0*/  @!P0 LDG.E.U16 R3, desc[UR8][R6.64] ;  /* 0x0000000806038981 */ /* 0x000ea8000c1e1500 */
[----:B----4-:R-:W-:Y:S04]  /*28900*/  STL [R1+0x41b0], R12 ;  /* 0x0041b00c01007387 */ /* 0x010fe80000100800 */
        /* <DEDUP_REMOVED lines=65> */
[----:B---3--:R-:W-:Y:S02]  /*28d20*/  PRMT R28, RZ, 0x7610, R28 ;  /* 0x00007610ff1c7816 */ /* 0x008fe4000000001c */
[----:B0-----:R-:W-:-:S04]  /*28d30*/  @!P0 LOP3.LUT R7, R7, R6, RZ, 0x3c, !PT ;  /* 0x0000000607078212 */ /* 0x001fc800078e3cff */
[----:B------:R-:W-:-:S04]  /*28d40*/  @!P0 LOP3.LUT R6, R7, R6, RZ, 0x3c, !PT ;  /* 0x0000000607068212 */ /* 0x000fc800078e3cff */
[----:B------:R-:W-:-:S05]  /*28d50*/  @!P0 LOP3.LUT R7, R7, R6, RZ, 0x3c, !PT ;  /* 0x0000000607078212 */ /* 0x000fca00078e3cff */
[----:B------:R-:W3:Y:S04]  /*28d60*/  @!P0 LDG.E.U16 R28, desc[UR8][R6.64] ;  /* 0x00000008061c8981 */ /* 0x000ee8000c1e1500 */
[----:B----4-:R-:W-:Y:S04]  /*28d70*/  STL [R1+0x41b4], R11 ;  /* 0x0041b40b01007387 */ /* 0x010fe80000100800 */
        /* <DEDUP_REMOVED lines=43> */
[----:B----4-:R0:W-:Y:S04]  /*29030*/  STL [R1+0x60], R15 ;  /* 0x0000600f01007387 */ /* 0x0101e80000100800 */
[----:B0-----:R-:W4:Y:S04]  /*29040*/  LDL R15, [R1+0x2170] ;  /* 0x00217000010f7983 */ /* 0x001f280000100800 */
[----:B---3--:R0:W-:Y:S04]  /*29050*/  STL [R1+0x5c], R28 ;  /* 0x00005c1c01007387 */ /* 0x0081e80000100800 */
[----:B0-----:R-:W3:Y:S04]  /*29060*/  LDL.LU R28, [R1+0x41d4] ;  /* 0x0041d400011c7983 */ /* 0x001ee80000300800 */
[----:B------:R-:W3:Y:S04]  /*29070*/  LDL R6, [R1+0x2074] ;  /* 0x0020740001067983 */ /* 0x000ee80000100800 */
[----:B------:R-:W3:Y:S01]  /*29080*/  LDL R7, [R1+0x20b0] ;  /* 0x0020b00001077983 */ /* 0x000ee20000100800 */
[----:B--2---:R-:W-:-:S02]  /*29090*/  PRMT R3, RZ, 0x7610, R3 ;  /* 0x00007610ff037816 */ /* 0x004fc40000000003 */
[----:B---3--:R-:W-:-:S04]  /*290a0*/  @!P0 LOP3.LUT R7, R7, R6, RZ, 0x3c, !PT ;  /* 0x0000000607078212 */ /* 0x008fc800078e3cff */
[----:B------:R-:W-:-:S04]  /*290b0*/  @!P0 LOP3.LUT R6, R7, R6, RZ, 0x3c, !PT ;  /* 0x0000000607068212 */ /* 0x000fc800078e3cff */
[----:B------:R-:W-:-:S05]  /*290c0*/  @!P0 LOP3.LUT R7, R7, R6, RZ, 0x3c, !PT ;  /* 0x0000000607078212 */ /* 0x000fca00078e3cff */
[----:B------:R-:W2:Y:S04]  /*290d0*/  @!P0 LDG.E.U16 R3, desc[UR8][R6.64] ;  /* 0x0000000806038981 */ /* 0x000ea8000c1e1500 */
[----:B--2---:R0:W-:Y:S04]  /*290e0*/  STL [R1+0x58], R3 ;  /* 0x0000580301007387 */ /* 0x0041e80000100800 */
[----:B0-----:R-:W2:Y:S04]  /*290f0*/  LDL.LU R3, [R1+0x41d0] ;  /* 0x0041d00001037983 */ /* 0x001ea80000300800 */
[----:B------:R-:W3:Y:S04]  /*29100*/  LDL R6, [R1+0x216c] ;  /* 0x00216c0001067983 */ /* 0x000ee80000100800 */
[----:B------:R-:W3:Y:S01]  /*29110*/  LDL R7, [R1+0x21b0] ;  /* 0x0021b00001077983 */ /* 0x000ee20000100800 */
[----:B------:R-:W-:-:S02]  /*29120*/  PRMT R10, RZ, 0x7610, R10 ;  /* 0x00007610ff0a7816 */ /* 0x000fc4000000000a */
[----:B---3--:R-:W-:-:S04]  /*29130*/  @!P0 LOP3.LUT R7, R7, R6, RZ, 0x3c, !PT ;  /* 0x0000000607078212 */ /* 0x008fc800078e3cff */
[----:B------:R-:W-:-:S04]  /*29140*/  @!P0 LOP3.LUT R6, R7, R6, RZ, 0x3c, !PT ;  /* 0x0000000607068212 */ /* 0x000fc800078e3cff */
[----:B------:R-:W-:-:S05]  /*29150*/  @!P0 LOP3.LUT R7, R7, R6, RZ, 0x3c, !PT ;  /* 0x0000000607078212 */ /* 0x000fca00078e3cff */
[----:B------:R0:W3:Y:S04]  /*29160*/  @!P0 LDG.E.U16 R10, desc[UR8][R6.64] ;  /* 0x00000008060a8981 */ /* 0x0000e8000c1e1500 */
[----:B------:R-:W0:Y:S04]  /*29170*/  LDL R6, [R1+0x20b4] ;  /* 0x0020b40001067983 */ /* 0x000e280000100800 */
[----:B------:R-:W0:Y:S01]  /*29180*/  LDL R7, [R1+0x20f0] ;  /* 0x0020f00001077983 */ /* 0x000e220000100800 */
[----:B------:R-:W-:Y:S02]  /*29190*/  PRMT R28, RZ, 0x7610, R28 ;  /* 0x00007610ff1c7816 */ /* 0x000fe4000000001c */
[----:B0-----:R-:W-:-:S04]  /*291a0*/  @!P0 LOP3.LUT R7, R7, R6, RZ, 0x3c, !PT ;  /* 0x0000000607078212 */ /* 0x001fc800078e3cff */
[----:B------:R-:W-:-:S04]  /*291b0*/  @!P0 LOP3.LUT R6, R7, R6, RZ, 0x3c, !PT ;  /* 0x0000000607068212 */ /* 0x000fc800078e3cff */
[----:B------:R-:W-:-:S05]  /*291c0*/  @!P0 LOP3.LUT R7, R7, R6, RZ, 0x3c, !PT ;  /* 0x0000000607078212 */ /* 0x000fca00078e3cff */
[----:B------:R-:W2:Y:S04]  /*291d0*/  @!P0 LDG.E.U16 R28, desc[UR8][R6.64] ;  /* 0x00000008061c8981 */ /* 0x000ea8000c1e1500 */
[----:B---3--:R-:W-:Y:S04]  /*291e0*/  STL [R1+0x4194], R10 ;  /* 0x0041940a01007387 */ /* 0x008fe80000100800 */
        /* <DEDUP_REMOVED lines=8> */
[----:B------:R-:W3:Y:S01]  /*29270*/  @!P0 LDG.E.U16 R3, desc[UR8][R6.64] ;  /* 0x0000000806038981 */ /* 0x000ee2000c1e1500 */
[----:B------:R-:W-:-:S03]  /*29280*/  PRMT R26, RZ, 0x7610, R26 ;  /* 0x00007610ff1a7816 */ /* 0x000fc6000000001a */
[----:B---3--:R0:W-:Y:S04]  /*29290*/  STL [R1+0x34], R3 ;  /* 0x0000340301007387 */ /* 0x0081e80000100800 */
[----:B0-----:R-:W3:Y:S04]  /*292a0*/  LDL.LU R3, [R1+0x41c8] ;  /* 0x0041c80001037983 */ /* 0x001ee80000300800 */
[----:B------:R-:W2:Y:S01]  /*292b0*/  LDL R7, [R1+0x2134] ;  /* 0x0021340001077983 */ /* 0x000ea20000100800 */
[----:B----4-:R-:W-:Y:S01]  /*292c0*/  @!P0 IMAD.MOV.U32 R6, RZ, RZ, R15 ;  /* 0x000000ffff068224 */ /* 0x010fe200078e000f */
[----:B------:R-:W-:-:S02]  /*292d0*/  PRMT R11, RZ, 0x7610, R11 ;  /* 0x00007610ff0b7816 */ /* 0x000fc4000000000b */
[----:B------:R-:W4:Y:S04]  /*292e0*/  LDL R15, [R1+0x21ac] ;  /* 0x0021ac00010f7983 */ /* 0x000f280000100800 */
[----:B--2---:R0:W2:Y:S04]  /*292f0*/  @!P0 LDG.E.U16 R26, desc[UR8][R6.64] ;  /* 0x00000008061a8981 */ /* 0x0040a8000c1e1500 */
[----:B------:R-:W0:Y:S04]  /*29300*/  LDL R6, [R1+0x1fc8] ;  /* 0x001fc80001067983 */ /* 0x000e280000100800 */
[----:B------:R-:W0:Y:S02]  /*29310*/  LDL R7, [R1+0x1ff8] ;  /* 0x001ff80001077983 */ /* 0x000e240000100800 */
[----:B0-----:R-:W-:-:S04]  /*29320*/  @!P0 LOP3.LUT R7, R7, R6, RZ, 0x3c, !PT ;  /* 0x0000000607078212 */ /* 0x001fc800078e3cff */
[----:B------:R-:W-:-:S04]  /*29330*/  @!P0 LOP3.LUT R6, R7, R6, RZ, 0x3c, !PT ;  /* 0x0000000607068212 */ /* 0x000fc800078e3cff */
[----:B------:R-:W-:Y:S01]  /*29340*/  @!P0 LOP3.LUT R7, R7, R6, RZ, 0x3c, !PT ;  /* 0x0000000607078212 */ /* 0x000fe200078e3cff */
[----:B--2---:R0:W-:Y:S04]  /*29350*/  STL [R1+0x417c], R26 ;  /* 0x00417c1a01007387 */ /* 0x0041e80000100800 */
[----:B------:R1:W2:Y:S01]  /*29360*/  @!P0 LDG.E.U16 R11, desc[UR8][R6.64] ;  /* 0x00000008060b8981 */ /* 0x0002a2000c1e1500 */
[----:B---3--:R-:W-:-:S03]  /*29370*/  PRMT R3, RZ, 0x7610, R3 ;  /* 0x00007610ff037816 */ /* 0x008fc60000000003 */
[----:B0-----:R-:W3:Y:S04]  /*29380*/  LDL R26, [R1+0x2078] ;  /* 0x00207800011a7983 */ /* 0x001ee80000100800 */
[----:B------:R-:W1:Y:S04]  /*29390*/  LDL R6, [R1+0x1ffc] ;  /* 0x001ffc0001067983 */ /* 0x000e680000100800 */
[----:B------:R-:W1:Y:S02]  /*293a0*/  LDL R7, [R1+0x2038] ;  /* 0x0020380001077983 */ /* 0x000e640000100800 */
[----:B-1----:R-:W-:-:S04]  /*293b0*/  @!P0 LOP3.LUT R7, R7, R6, RZ, 0x3c, !PT ;  /* 0x0000000607078212 */ /* 0x002fc800078e3cff */
[----:B------:R-:W-:-:S04]  /*293c0*/  @!P0 LOP3.LUT R6, R7, R6, RZ, 0x3c, !PT ;  /* 0x0000000607068212 */ /* 0x000fc800078e3cff */
[----:B------:R-:W-:-:S05]  /*293d0*/  @!P0 LOP3.LUT R7, R7, R6, RZ, 0x3c, !PT ;  /* 0x0000000607078212 */ /* 0x000fca00078e3cff */
[----:B------:R-:W3:Y:S04]  /*293e0*/  @!P0 LDG.E.U16 R3, desc[UR8][R6.64] ;  /* 0x0000000806038981 */ /* 0x000ee8000c1e1500 */
[----:B--2---:R0:W-:Y:S04]  /*293f0*/  STL [R1+0x44], R11 ;  /* 0x0000440b01007387 */ /* 0x0041e80000100800 */
[----:B0-----:R-:W2:Y:S04]  /*29400*/  LDL R11, [R1+0x20f8] ;  /* 0x0020f800010b7983 */ /* 0x001ea80000100800 */
[----:B---3--:R0:W-:Y:S04]  /*29410*/  STL [R1+0x40], R3 ;  /* 0x0000400301007387 */ /* 0x0081e80000100800 */
[----:B0-----:R-:W3:Y:S04]  /*29420*/  LDL.LU R3, [R1+0x41c4] ;  /* 0x0041c40001037983 */ /* 0x001ee80000300800 */
[----:B------:R-:W2:Y:S01]  /*29430*/  LDL R7, [R1+0x203c] ;  /* 0x00203c0001077983 */ /* 0x000ea20000100800 */
[----:B------:R-:W-:Y:S01]  /*29440*/  PRMT R10, RZ, 0x7610, R10 ;  /* 0x00007610ff0a7816 */ /* 0x000fe2000000000a */
[----:B------:R-:W-:-:S02]  /*29450*/  @!P0 IMAD.MOV.U32 R6, RZ, RZ, R26 ;  /* 0x000000ffff068224 */ /* 0x000fc400078e001a */
[----:B------:R-:W3:Y:S04]  /*29460*/  LDL R26, [R1+0x213c] ;  /* 0x00213c00011a7983 */ /* 0x000ee80000100800 */
[----:B--2---:R0:W2:Y:S04]  /*29470*/  @!P0 LDG.E.U16 R10, desc[UR8][R6.64] ;  /* 0x00000008060a8981 */ /* 0x0040a8000c1e1500 */
[----:B------:R-:W0:Y:S04]  /*29480*/  LDL R6, [R1+0x207c] ;  /* 0x00207c0001067983 */ /* 0x000e280000100800 */
[----:B------:R-:W0:Y:S01]  /*29490*/  LDL R7, [R1+0x20b8] ;  /* 0x0020b80001077983 */ /* 0x000e220000100800 */
[----:B---3--:R-:W-:-:S02]  /*294a0*/  PRMT R3, RZ, 0x7610, R3 ;  /* 0x00007610ff037816 */ /* 0x008fc40000000003 */
[----:B0-----:R-:W-:-:S04]  /*294b0*/  @!P0 LOP3.LUT R7, R7, R6, RZ, 0x3c, !PT ;  /* 0x0000000607078212 */ /* 0x001fc800078e3cff */
        /* <DEDUP_REMOVED lines=9> */
[----:B----4-:R-:W-:Y:S01]  /*29550*/  @!P0 IMAD.MOV.U32 R6, RZ, RZ, R15 ;  /* 0x000000ffff068224 */ /* 0x010fe200078e000f */
[----:B------:R-:W-:Y:S01]  /*29560*/  PRMT R28, RZ, 0x7610, R28 ;  /* 0x00007610ff1c7816 */ /* 0x000fe2000000001c */
[----:B------:R-:W4:Y:S04]  /*29570*/  LDL R15, [R1+0x2000] ;  /* 0x00200000010f7983 */ /* 0x000f280000100800 */
[----:B--2---:R0:W2:Y:S04]  /*29580*/  @!P0 LDG.E.U16 R9, desc[UR8][R6.64] ;  /* 0x0000000806098981 */ /* 0x0040a8000c1e1500 */
[----:B------:R-:W2:Y:S01]  /*29590*/  LDL R7, [R1+0x20bc] ;  /* 0x0020bc0001077983 */ /* 0x000ea20000100800 */
[----:B0-----:R-:W-:-:S05]  /*295a0*/  @!P0 IMAD.MOV.U32 R6, RZ, RZ, R11 ;  /* 0x000000ffff068224 */ /* 0x001fca00078e000b */
[----:B--2---:R-:W2:Y:S04]  /*295b0*/  @!P0 LDG.E.U16 R28, desc[UR8][R6.64] ;  /* 0x00000008061c8981 */ /* 0x004ea8000c1e1500 */
[----:B------:R-:W-:Y:S04]  /*295c0*/  STL [R1+0x4180], R9 ;  /* 0x0041800901007387 */ /* 0x000fe80000100800 */
[----:B------:R-:W3:Y:S04]  /*295d0*/  LDL R11, [R1+0x2040] ;  /* 0x00204000010b7983 */ /* 0x000ee80000100800 */
[----:B--2---:R0:W-:Y:S04]  /*295e0*/  STL [R1+0x30], R28 ;  /* 0x0000301c01007387 */ /* 0x0041e80000100800 */
[----:B0-----:R-:W2:Y:S04]  /*295f0*/  LDL.LU R28, [R1+0x41bc] ;  /* 0x0041bc00011c7983 */ /* 0x001ea80000300800 */
[----:B------:R-:W2:Y:S04]  /*29600*/  LDL R6, [R1+0x20fc] ;  /* 0x0020fc0001067983 */ /* 0x000ea80000100800 */
[----:B------:R-:W2:Y:S01]  /*29610*/  LDL R7, [R1+0x2138] ;  /* 0x0021380001077983 */ /* 0x000ea20000100800 */
[----:B---3--:R-:W-:-:S02]  /*29620*/  PRMT R3, RZ, 0x7610, R3 ;  /* 0x00007610ff037816 */ /* 0x008fc40000000003 */
[----:B--2---:R-:W-:-:S04]  /*29630*/  @!P0 LOP3.LUT R7, R7, R6, RZ, 0x3c, !PT ;  /* 0x0000000607078212 */ /* 0x004fc800078e3cff */
[----:B------:R-:W-:-:S04]  /*29640*/  @!P0 LOP3.LUT R6, R7, R6, RZ, 0x3c, !PT ;  /* 0x0000000607068212 */ /* 0x000fc800078e3cff */
[----:B------:R-:W-:-:S05]  /*29650*/  @!P0 LOP3.LUT R7, R7, R6, RZ, 0x3c, !PT ;  /* 0x0000000607078212 */ /* 0x000fca00078e3cff */
[----:B------:R0:W2:Y:S01]  /*29660*/  @!P0 LDG.E.U16 R3, desc[UR8][R6.64] ;  /* 0x0000000806038981 */ /* 0x0000a2000c1e1500 */
[----:B------:R-:W-:Y:S01]  /*29670*/  PRMT R19, RZ, 0x7610, R19 ;  /* 0x00007610ff137816 */ /* 0x000fe20000000013 */
[----:B0-----:R-:W-:Y:S02]  /*29680*/  @!P0 IMAD.MOV.U32 R6, RZ, RZ, R10 ;  /* 0x000000ffff068224 */ /* 0x001fe400078e000a */
[----:B------:R-:W-:-:S05]  /*29690*/  @!P0 IMAD.MOV.U32 R7, RZ, RZ, R26 ;  /* 0x000000ffff078224 */ /* 0x000fca00078e001a */
[----:B------:R4:W3:Y:S04]  /*296a0*/  @!P0 LDG.E.U16 R19, desc[UR8][R6.64] ;  /* 0x0000000806138981 */ /* 0x0008e8000c1e1500 */
[----:B--2---:R0:W-:Y:S04]  /*296b0*/  STL [R1+0x2c], R3 ;  /* 0x00002c0301007387 */ /* 0x0041e80000100800 */
[----:B0-----:R-:W2:Y:S04]  /*296c0*/  LDL.LU R3, [R1+0x41b8] ;  /* 0x0041b80001037983 */ /* 0x001ea80000300800 */
[----:B------:R-:W2:Y:S01]  /*296d0*/  LDL R7, [R1+0x1fcc] ;  /* 0x001fcc0001077983 */ /* 0x000ea20000100800 */
[----:B------:R-:W-:Y:S01]  /*296e0*/  PRMT R14, RZ, 0x7610, R14 ;  /* 0x00007610ff0e7816 */ /* 0x000fe2000000000e */
[----:B----4-:R-:W-:-:S02]  /*296f0*/  @!P0 IMAD.MOV.U32 R6, RZ, RZ, R15 ;  /* 0x000000ffff068224 */ /* 0x010fc400078e000f */
[----:B------:R-:W4:Y:S04]  /*29700*/  LDL R26, [R1+0x217c] ;  /* 0x00217c00011a7983 */ /* 0x000f280000100800 */
[----:B------:R-:W4:Y:S04]  /*29710*/  LDL R10, [R1+0x21a8] ;  /* 0x0021a800010a7983 */ /* 0x000f280000100800 */
[----:B---3--:R-:W-:Y:S01]  /*29720*/  STL [R1+0x4160], R19 ;  /* 0x0041601301007387 */ /* 0x008fe20000100800 */
[----:B------:R-:W-:-:S03]  /*29730*/  PRMT R9, RZ, 0x7610, R9 ;  /* 0x00007610ff097816 */ /* 0x000fc60000000009 */
[----:B------:R-:W3:Y:S04]  /*29740*/  LDL R15, [R1+0x20c4] ;  /* 0x0020c400010f7983 */ /* 0x000ee80000100800 */
[----:B--2---:R0:W2:Y:S04]  /*29750*/  @!P0 LDG.E.U16 R14, desc[UR8][R6.64] ;  /* 0x00000008060e8981 */ /* 0x0040a8000c1e1500 */
[----:B------:R-:W3:Y:S01]  /*29760*/  LDL R7, [R1+0x2004] ;  /* 0x0020040001077983 */ /* 0x000ee20000100800 */
[----:B0-----:R-:W-:-:S03]  /*29770*/  @!P0 IMAD.MOV.U32 R6, RZ, RZ, R11 ;  /* 0x000000ffff068224 */ /* 0x001fc600078e000b */
[----:B--2---:R0:W-:Y:S01]  /*29780*/  STL [R1+0x24], R14 ;  /* 0x0000240e01007387 */ /* 0x0041e20000100800 */
[----:B------:R-:W-:-:S03]  /*29790*/  PRMT R2, RZ, 0x7610, R2 ;  /* 0x00007610ff027816 */ /* 0x000fc60000000002 */
[----:B------:R-:W2:Y:S04]  /*297a0*/  LDL R11, [R1+0x2104] ;  /* 0x00210400010b7983 */ /* 0x000ea80000100800 */
[----:B---3--:R1:W3:Y:S04]  /*297b0*/  @!P0 LDG.E.U16 R9, desc[UR8][R6.64] ;  /* 0x0000000806098981 */ /* 0x0082e8000c1e1500 */
[----:B0-----:R-:W2:Y:S04]  /*297c0*/  LDL R14, [R1+0x2100] ;  /* 0x00210000010e7983 */ /* 0x001ea80000100800 */
[----:B------:R-:W1:Y:S04]  /*297d0*/  LDL R6, [R1+0x2044] ;  /* 0x0020440001067983 */ /* 0x000e680000100800 */
[----:B------:R-:W1:Y:S02]  /*297e0*/  LDL R7, [R1+0x2080] ;  /* 0x0020800001077983 */ /* 0x000e640000100800 */
[----:B-1----:R-:W-:-:S04]  /*297f0*/  @!P0 LOP3.LUT R7, R7, R6, RZ, 0x3c, !PT ;  /* 0x0000000607078212 */ /* 0x002fc800078e3cff */
[----:B------:R-:W-:-:S04]  /*29800*/  @!P0 LOP3.LUT R6, R7, R6, RZ, 0x3c, !PT ;  /* 0x0000000607068212 */ /* 0x000fc800078e3cff */
[----:B------:R-:W-:-:S05]  /*29810*/  @!P0 LOP3.LUT R7, R7, R6, RZ, 0x3c, !PT ;  /* 0x0000000607078212 */ /* 0x000fca00078e3cff */
[----:B------:R-:W2:Y:S04]  /*29820*/  @!P0 LDG.E.U16 R2, desc[UR8][R6.64] ;  /* 0x0000000806028981 */ /* 0x000ea8000c1e1500 */
[----:B---3--:R0:W-:Y:S04]  /*29830*/  STL [R1+0x20], R9 ;  /* 0x0000200901007387 */ /* 0x0081e80000100800 */
[----:B0-----:R-:W3:Y:S04]  /*29840*/  LDL R9, [R1+0x2140] ;  /* 0x0021400001097983 */ /* 0x001ee80000100800 */
[----:B--2---:R-:W-:Y:S04]  /*29850*/  STL [R1+0x1c], R2 ;  /* 0x00001c0201007387 */ /* 0x004fe80000100800 */
[----:B------:R-:W2:Y:S04]  /*29860*/  LDL R6, [R1+0x2084] ;  /* 0x0020840001067983 */ /* 0x000ea80000100800 */
[----:B------:R-:W2:Y:S01]  /*29870*/  LDL R7, [R1+0x20c0] ;  /* 0x0020c00001077983 */ /* 0x000ea20000100800 */
[----:B------:R-:W-:-:S02]  /*29880*/  PRMT R19, RZ, 0x7610, R19 ;  /* 0x00007610ff137816 */ /* 0x000fc40000000013 */
[----:B------:R-:W-:Y:S02]  /*29890*/  PRMT R8, RZ, 0x7610, R8 ;  /* 0x00007610ff087816 */ /* 0x000fe40000000008 */
[----:B------:R-:W-:Y:S02]  /*298a0*/  PRMT R12, RZ, 0x7610, R12 ;  /* 0x00007610ff0c7816 */ /* 0x000fe4000000000c */
[----:B------:R-:W-:Y:S02]  /*298b0*/  PRMT R4, RZ, 0x7610, R4 ;  /* 0x00007610ff047816 */ /* 0x000fe40000000004 */
[----:B--2---:R-:W-:-:S04]  /*298c0*/  @!P0 LOP3.LUT R7, R7, R6, RZ, 0x3c, !PT ;  /* 0x0000000607078212 */ /* 0x004fc800078e3cff */
[----:B------:R-:W-:-:S04]  /*298d0*/  @!P0 LOP3.LUT R6, R7, R6, RZ, 0x3c, !PT ;  /* 0x0000000607068212 */ /* 0x000fc800078e3cff */
[----:B------:R-:W-:-:S05]  /*298e0*/  @!P0 LOP3.LUT R7, R7, R6, RZ, 0x3c, !PT ;  /* 0x0000000607078212 */ /* 0x000fca00078e3cff */
[----:B------:R4:W2:Y:S02]  /*298f0*/  @!P0 LDG.E.U16 R19, desc[UR8][R6.64] ;  /* 0x0000000806138981 */ /* 0x0008a4000c1e1500 */
[----:B----4-:R-:W-:Y:S02]  /*29900*/  @!P0 IMAD.MOV.U32 R6, RZ, RZ, R10 ;  /* 0x000000ffff068224 */ /* 0x010fe400078e000a */
[----:B------:R-:W-:Y:S01]  /*29910*/  @!P0 IMAD.MOV.U32 R7, RZ, RZ, R26 ;  /* 0x000000ffff078224 */ /* 0x000fe200078e001a */
[----:B------:R-:W4:Y:S04]  /*29920*/  LDL R10, [R1+0x2180] ;  /* 0x00218000010a7983 */ /* 0x000f280000100800 */
[----:B------:R0:W2:Y:S02]  /*29930*/  @!P0 LDG.E.U16 R8, desc[UR8][R6.64] ;  /* 0x0000000806088981 */ /* 0x0000a4000c1e1500 */
[----:B0-----:R-:W-:-:S02]  /*29940*/  @!P0 IMAD.MOV.U32 R6, RZ, RZ, R14 ;  /* 0x000000ffff068224 */ /* 0x001fc400078e000e */
[----:B------:R-:W-:-:S05]  /*29950*/  @!P0 IMAD.MOV.U32 R7, RZ, RZ, R15 ;  /* 0x000000ffff078224 */ /* 0x000fca00078e000f */
[----:B------:R-:W4:Y:S01]  /*29960*/  @!P0 LDG.E.U16 R12, desc[UR8][R6.64] ;  /* 0x00000008060c8981 */ /* 0x000f22000c1e1500 */
[----:B---3--:R-:W-:Y:S02]  /*29970*/  @!P0 IMAD.MOV.U32 R14, RZ, RZ, R9 ;  /* 0x000000ffff0e8224 */ /* 0x008fe400078e0009 */
[----:B------:R-:W-:-:S05]  /*29980*/  @!P0 IMAD.MOV.U32 R15, RZ, RZ, R11 ;  /* 0x000000ffff0f8224 */ /* 0x000fca00078e000b */
[----:B------:R-:W3:Y:S04]  /*29990*/  @!P0 LDG.E.U16 R4, desc[UR8][R14.64] ;  /* 0x000000080e048981 */ /* 0x000ee8000c1e1500 */
[----:B--2---:R0:W-:Y:S04]  /*299a0*/  STL [R1+0x4164], R8 ;  /* 0x0041640801007387 */ /* 0x0041e80000100800 */
[----:B------:R-:W2:Y:S04]  /*299b0*/  LDL R26, [R1+0x1fd0] ;  /* 0x001fd000011a7983 */ /* 0x000ea80000100800 */
[----:B0-----:R-:W2:Y:S04]  /*299c0*/  LDL R8, [R1+0x2008] ;  /* 0x0020080001087983 */ /* 0x001ea80000100800 */
[----:B------:R0:W-:Y:S04]  /*299d0*/  STL [R1+0x18], R19 ;  /* 0x0000181301007387 */ /* 0x0001e80000100800 */
[----:B0-----:R-:W2:Y:S04]  /*299e0*/  LDL R19, [R1+0x200c] ;  /* 0x00200c0001137983 */ /* 0x001ea80000100800 */
[----:B----4-:R0:W-:Y:S04]  /*299f0*/  STL [R1+0x10], R12 ;  /* 0x0000100c01007387 */ /* 0x0101e80000100800 */
[----:B------:R-:W4:Y:S04]  /*29a00*/  LDL R15, [R1+0x2144] ;  /* 0x00214400010f7983 */ /* 0x000f280000100800 */
[----:B------:R-:W2:Y:S04]  /*29a10*/  LDL R11, [R1+0x204c] ;  /* 0x00204c00010b7983 */ /* 0x000ea80000100800 */
[----:B------:R-:W2:Y:S04]  /*29a20*/  LDL R9, [R1+0x2088] ;  /* 0x0020880001097983 */ /* 0x000ea80000100800 */
[----:B0-----:R-:W2:Y:S04]  /*29a30*/  LDL R12, [R1+0x2048] ;  /* 0x00204800010c7983 */ /* 0x001ea80000100800 */
[----:B---3--:R0:W-:Y:S01]  /*29a40*/  STL [R1+0x4168], R4 ;  /* 0x0041680401007387 */ /* 0x0081e20000100800 */
[----:B------:R-:W-:-:S03]  /*29a50*/  @!P0 IMAD.MOV.U32 R14, RZ, RZ, R10 ;  /* 0x000000ffff0e8224 */ /* 0x000fc600078e000a */
[----:B------:R-:W3:Y:S04]  /*29a60*/  LDL R10, [R1+0x208c] ;  /* 0x00208c00010a7983 */ /* 0x000ee80000100800 */
[----:B0-----:R-:W3:Y:S01]  /*29a70*/  LDL R4, [R1+0x20c8] ;  /* 0x0020c80001047983 */ /* 0x001ee20000100800 */
[----:B------:R-:W-:Y:S02]  /*29a80*/  PRMT R7, RZ, 0x7610, R7 ;  /* 0x00007610ff077816 */ /* 0x000fe40000000007 */
[----:B------:R-:W-:Y:S02]  /*29a90*/  PRMT R28, RZ, 0x7610, R28 ;  /* 0x00007610ff1c7816 */ /* 0x000fe4000000001c */
[----:B------:R-:W-:Y:S02]  /*29aa0*/  PRMT R3, RZ, 0x7610, R3 ;  /* 0x00007610ff037816 */ /* 0x000fe40000000003 */
[----:B------:R-:W-:-:S02]  /*29ab0*/  PRMT R29, RZ, 0x7610, R29 ;  /* 0x00007610ff1d7816 */ /* 0x000fc4000000001d */
[----:B------:R-:W-:Y:S01]  /*29ac0*/  PRMT R27, RZ, 0x7610, R27 ;  /* 0x00007610ff1b7816 */ /* 0x000fe2000000001b */
[----:B----4-:R2:W4:Y:S02]  /*29ad0*/  @!P0 LDG.E.U16 R7, desc[UR8][R14.64] ;  /* 0x000000080e078981 */ /* 0x010524000c1e1500 */
[----:B--2---:R-:W-:Y:S02]  /*29ae0*/  @!P0 IMAD.MOV.U32 R14, RZ, RZ, R8 ;  /* 0x000000ffff0e8224 */ /* 0x004fe400078e0008 */
[----:B------:R-:W-:-:S05]  /*29af0*/  @!P0 IMAD.MOV.U32 R15, RZ, RZ, R26 ;  /* 0x000000ffff0f8224 */ /* 0x000fca00078e001a */
[----:B------:R0:W2:Y:S02]  /*29b00*/  @!P0 LDG.E.U16 R28, desc[UR8][R14.64] ;  /* 0x000000080e1c8981 */ /* 0x0000a4000c1e1500 */
[----:B0-----:R-:W-:Y:S02]  /*29b10*/  @!P0 IMAD.MOV.U32 R14, RZ, RZ, R12 ;  /* 0x000000ffff0e8224 */ /* 0x001fe400078e000c */
[----:B------:R-:W-:-:S05]  /*29b20*/  @!P0 IMAD.MOV.U32 R15, RZ, RZ, R19 ;  /* 0x000000ffff0f8224 */ /* 0x000fca00078e0013 */
[----:B------:R0:W2:Y:S02]  /*29b30*/  @!P0 LDG.E.U16 R3, desc[UR8][R14.64] ;  /* 0x000000080e038981 */ /* 0x0000a4000c1e1500 */
[----:B0-----:R-:W-:Y:S02]  /*29b40*/  @!P0 IMAD.MOV.U32 R14, RZ, RZ, R9 ;  /* 0x000000ffff0e8224 */ /* 0x001fe400078e0009 */
[----:B------:R-:W-:-:S05]  /*29b50*/  @!P0 IMAD.MOV.U32 R15, RZ, RZ, R11 ;  /* 0x000000ffff0f8224 */ /* 0x000fca00078e000b */
[----:B------:R3:W2:Y:S02]  /*29b60*/  @!P0 LDG.E.U16 R29, desc[UR8][R14.64] ;  /* 0x000000080e1d8981 */ /* 0x0006a4000c1e1500 */
[----:B---3--:R-:W-:Y:S02]  /*29b70*/  @!P0 IMAD.MOV.U32 R14, RZ, RZ, R4 ;  /* 0x000000ffff0e8224 */ /* 0x008fe400078e0004 */
[----:B------:R-:W-:-:S05]  /*29b80*/  @!P0 IMAD.MOV.U32 R15, RZ, RZ, R10 ;  /* 0x000000ffff0f8224 */ /* 0x000fca00078e000a */
[----:B------:R-:W3:Y:S04]  /*29b90*/  @!P0 LDG.E.U16 R27, desc[UR8][R14.64] ;  /* 0x000000080e1b8981 */ /* 0x000ee8000c1e1500 */
[----:B----4-:R0:W-:Y:S04]  /*29ba0*/  STL [R1+0x416c], R7 ;  /* 0x00416c0701007387 */ /* 0x0101e80000100800 */
[----:B------:R-:W4:Y:S04]  /*29bb0*/  LDL R8, [R1+0x2184] ;  /* 0x0021840001087983 */ /* 0x000f280000100800 */
[----:B0-----:R-:W4:Y:S04]  /*29bc0*/  LDL R7, [R1+0x21a4] ;  /* 0x0021a40001077983 */ /* 0x001f280000100800 */
[----:B--2---:R-:W-:Y:S04]  /*29bd0*/  STL [R1+0x4170], R28 ;  /* 0x0041701c01007387 */ /* 0x004fe80000100800 */
[----:B------:R0:W-:Y:S04]  /*29be0*/  STL [R1+0x4174], R3 ;  /* 0x0041740301007387 */ /* 0x0001e80000100800 */
[----:B------:R-:W2:Y:S04]  /*29bf0*/  LDL R12, [R1+0x20cc] ;  /* 0x0020cc00010c7983 */ /* 0x000ea80000100800 */
[----:B------:R-:W2:Y:S04]  /*29c00*/  LDL R9, [R1+0x2108] ;  /* 0x0021080001097983 */ /* 0x000ea80000100800 */
[----:B------:R-:W-:Y:S04]  /*29c10*/  STL [R1+0x4178], R29 ;  /* 0x0041781d01007387 */ /* 0x000fe80000100800 */
[----:B------:R-:W2:Y:S04]  /*29c20*/  LDL R4, [R1+0x210c] ;  /* 0x00210c0001047983 */ /* 0x000ea80000100800 */
[----:B0-----:R-:W2:Y:S04]  /*29c30*/  LDL R3, [R1+0x2148] ;  /* 0x0021480001037983 */ /* 0x001ea80000100800 */
[----:B---3--:R-:W-:Y:S04]  /*29c40*/  STL [R1+0x4184], R27 ;  /* 0x0041841b01007387 */ /* 0x008fe80000100800 */
[----:B------:R-:W3:Y:S04]  /*29c50*/  LDL R11, [R1+0x214c] ;  /* 0x00214c00010b7983 */ /* 0x000ee80000100800 */
[----:B------:R-:W3:Y:S01]  /*29c60*/  LDL R10, [R1+0x2188] ;  /* 0x00218800010a7983 */ /* 0x000ee20000100800 */
[----:B------:R-:W-:-:S02]  /*29c70*/  PRMT R6, RZ, 0x7610, R6 ;  /* 0x00007610ff067816 */ /* 0x000fc40000000006 */
[----:B------:R-:W-:Y:S02]  /*29c80*/  PRMT R25, RZ, 0x7610, R25 ;  /* 0x00007610ff197816 */ /* 0x000fe40000000019 */
[----:B------:R-:W-:Y:S02]  /*29c90*/  PRMT R21, RZ, 0x7610, R21 ;  /* 0x00007610ff157816 */ /* 0x000fe40000000015 */
[----:B------:R-:W-:Y:S01]  /*29ca0*/  PRMT R5, RZ, 0x7610, R5 ;  /* 0x00007610ff057816 */ /* 0x000fe20000000005 */
[----:B----4-:R-:W-:Y:S02]  /*29cb0*/  @!P0 IMAD.MOV.U32 R15, RZ, RZ, R8 ;  /* 0x000000ffff0f8224 */ /* 0x010fe400078e0008 */
[----:B------:R-:W4:Y:S01]  /*29cc0*/  LDL R8, [R1+0x1fd8] ;  /* 0x001fd80001087983 */ /* 0x000f220000100800 */
[----:B------:R-:W-:-:S03]  /*29cd0*/  @!P0 IMAD.MOV.U32 R14, RZ, RZ, R7 ;  /* 0x000000ffff0e8224 */ /* 0x000fc600078e0007 */
[----:B------:R-:W4:Y:S04]  /*29ce0*/  LDL R7, [R1+0x2010] ;  /* 0x0020100001077983 */ /* 0x000f280000100800 */
[----:B------:R2:W4:Y:S02]  /*29cf0*/  @!P0 LDG.E.U16 R6, desc[UR8][R14.64] ;  /* 0x000000080e068981 */ /* 0x000524000c1e1500 */
[----:B--2---:R-:W-:Y:S02]  /*29d00*/  @!P0 IMAD.MOV.U32 R15, RZ, RZ, R12 ;  /* 0x000000ffff0f8224 */ /* 0x004fe400078e000c */
[----:B------:R-:W-:-:S05]  /*29d10*/  @!P0 IMAD.MOV.U32 R14, RZ, RZ, R9 ;  /* 0x000000ffff0e8224 */ /* 0x000fca00078e0009 */
[----:B------:R0:W2:Y:S02]  /*29d20*/  @!P0 LDG.E.U16 R25, desc[UR8][R14.64] ;  /* 0x000000080e198981 */ /* 0x0000a4000c1e1500 */
[----:B0-----:R-:W-:Y:S02]  /*29d30*/  @!P0 IMAD.MOV.U32 R15, RZ, RZ, R4 ;  /* 0x000000ffff0f8224 */ /* 0x001fe400078e0004 */
[----:B------:R-:W-:-:S05]  /*29d40*/  @!P0 IMAD.MOV.U32 R14, RZ, RZ, R3 ;  /* 0x000000ffff0e8224 */ /* 0x000fca00078e0003 */
[----:B------:R3:W2:Y:S02]  /*29d50*/  @!P0 LDG.E.U16 R21, desc[UR8][R14.64] ;  /* 0x000000080e158981 */ /* 0x0006a4000c1e1500 */
[----:B---3--:R-:W-:Y:S02]  /*29d60*/  @!P0 IMAD.MOV.U32 R15, RZ, RZ, R11 ;  /* 0x000000ffff0f8224 */ /* 0x008fe400078e000b */
[----:B------:R-:W-:-:S05]  /*29d70*/  @!P0 IMAD.MOV.U32 R14, RZ, RZ, R10 ;  /* 0x000000ffff0e8224 */ /* 0x000fca00078e000a */
[----:B------:R4:W3:Y:S01]  /*29d80*/  @!P0 LDG.E.U16 R5, desc[UR8][R14.64] ;  /* 0x000000080e058981 */ /* 0x0008e2000c1e1500 */
[----:B------:R-:W-:Y:S01]  /*29d90*/  PRMT R17, RZ, 0x7610, R17 ;  /* 0x00007610ff117816 */ /* 0x000fe20000000011 */
[----:B----4-:R-:W-:Y:S02]  /*29da0*/  @!P0 IMAD.MOV.U32 R15, RZ, RZ, R8 ;  /* 0x000000ffff0f8224 */ /* 0x010fe400078e0008 */
[----:B------:R-:W-:Y:S01]  /*29db0*/  @!P0 IMAD.MOV.U32 R14, RZ, RZ, R7 ;  /* 0x000000ffff0e8224 */ /* 0x000fe200078e0007 */
[----:B------:R0:W-:Y:S04]  /*29dc0*/  STL [R1+0x4188], R6 ;  /* 0x0041880601007387 */ /* 0x0001e80000100800 */
[----:B------:R-:W4:Y:S04]  /*29dd0*/  LDL R9, [R1+0x2014] ;  /* 0x0020140001097983 */ /* 0x000f280000100800 */
[----:B------:R4:W4:Y:S04]  /*29de0*/  @!P0 LDG.E.U16 R17, desc[UR8][R14.64] ;  /* 0x000000080e118981 */ /* 0x000928000c1e1500 */
[----:B0-----:R-:W4:Y:S04]  /*29df0*/  LDL R6, [R1+0x2050] ;  /* 0x0020500001067983 */ /* 0x001f280000100800 */
[----:B--2---:R-:W-:Y:S04]  /*29e00*/  STL [R1+0x418c], R25 ;  /* 0x00418c1901007387 */ /* 0x004fe80000100800 */
[----:B------:R-:W2:Y:S04]  /*29e10*/  LDL R4, [R1+0x2054] ;  /* 0x0020540001047983 */ /* 0x000ea80000100800 */
[----:B------:R-:W2:Y:S04]  /*29e20*/  LDL R3, [R1+0x2090] ;  /* 0x0020900001037983 */ /* 0x000ea80000100800 */
[----:B------:R-:W-:Y:S04]  /*29e30*/  STL [R1+0x4190], R21 ;  /* 0x0041901501007387 */ /* 0x000fe80000100800 */
[----:B---3--:R0:W-:Y:S04]  /*29e40*/  STL [R1+0x4198], R5 ;  /* 0x0041980501007387 */ /* 0x0081e80000100800 */
[----:B------:R-:W3:Y:S04]  /*29e50*/  LDL R8, [R1+0x2094] ;  /* 0x0020940001087983 */ /* 0x000ee80000100800 */
[----:B------:R-:W3:Y:S01]  /*29e60*/  LDL R7, [R1+0x20d0] ;  /* 0x0020d00001077983 */ /* 0x000ee20000100800 */
[----:B------:R-:W-:-:S02]  /*29e70*/  PRMT R13, RZ, 0x7610, R13 ;  /* 0x00007610ff0d7816 */ /* 0x000fc4000000000d */
[----:B------:R-:W-:Y:S02]  /*29e80*/  PRMT R16, RZ, 0x7610, R16 ;  /* 0x00007610ff107816 */ /* 0x000fe40000000010 */
[----:B------:R-:W-:Y:S01]  /*29e90*/  PRMT R18, RZ, 0x7610, R18 ;  /* 0x00007610ff127816 */ /* 0x000fe20000000012 */
[----:B----4-:R-:W-:Y:S01]  /*29ea0*/  @!P0 IMAD.MOV.U32 R15, RZ, RZ, R9 ;  /* 0x000000ffff0f8224 */ /* 0x010fe200078e0009 */
[----:B------:R-:W-:Y:S04]  /*29eb0*/  STL [R1+0x419c], R17 ;  /* 0x00419c1101007387 */ /* 0x000fe80000100800 */
[----:B0-----:R-:W4:Y:S01]  /*29ec0*/  LDL R5, [R1+0x21a0] ;  /* 0x0021a00001057983 */ /* 0x001f220000100800 */
[----:B------:R-:W-:-:S03]  /*29ed0*/  @!P0 IMAD.MOV.U32 R14, RZ, RZ, R6 ;  /* 0x000000ffff0e8224 */ /* 0x000fc600078e0006 */
[----:B------:R-:W4:Y:S04]  /*29ee0*/  LDL R6, [R1+0x218c] ;  /* 0x00218c0001067983 */ /* 0x000f280000100800 */
[----:B------:R2:W4:Y:S02]  /*29ef0*/  @!P0 LDG.E.U16 R13, desc[UR8][R14.64] ;  /* 0x000000080e0d8981 */ /* 0x000524000c1e1500 */
[----:B--2---:R-:W-:Y:S02]  /*29f00*/  @!P0 IMAD.MOV.U32 R15, RZ, RZ, R4 ;  /* 0x000000ffff0f8224 */ /* 0x004fe400078e0004 */
        /* <DEDUP_REMOVED lines=8> */
[----:B------:R-:W-:Y:S04]  /*29f90*/  STL [R1+0x41a0], R13 ;  /* 0x0041a00d01007387 */ /* 0x000fe80000100800 */
[----:B------:R-:W4:Y:S04]  /*29fa0*/  LDL R10, [R1+0x20d4] ;  /* 0x0020d400010a7983 */ /* 0x000f280000100800 */
[----:B------:R-:W4:Y:S04]  /*29fb0*/  LDL R4, [R1+0x2110] ;  /* 0x0021100001047983 */ /* 0x000f280000100800 */
[----:B------:R-:W4:Y:S04]  /*29fc0*/  LDL.LU R3, [R1+0xe84] ;  /* 0x000e840001037983 */ /* 0x000f280000300800 */
[----:B------:R-:W4:Y:S04]  /*29fd0*/  LDL.LU R12, [R1+0xe7c] ;  /* 0x000e7c00010c7983 */ /* 0x000f280000300800 */
[----:B------:R4:W4:Y:S04]  /*29fe0*/  @!P0 LDG.E.U16 R20, desc[UR8][R14.64] ;  /* 0x000000080e148981 */ /* 0x000928000c1e1500 */
[----:B--2---:R-:W-:Y:S04]  /*29ff0*/  STL [R1+0x41a4], R16 ;  /* 0x0041a41001007387 */ /* 0x004fe80000100800 */
[----:B------:R-:W2:Y:S04]  /*2a000*/  LDL R9, [R1+0x2114] ;  /* 0x0021140001097983 */ /* 0x000ea80000100800 */
[----:B------:R-:W2:Y:S04]  /*2a010*/  LDL R7, [R1+0x2150] ;  /* 0x0021500001077983 */ /* 0x000ea80000100800 */
[----:B---3--:R-:W-:Y:S04]  /*2a020*/  STL [R1+0x41a8], R18 ;  /* 0x0041a81201007387 */ /* 0x008fe80000100800 */
[----:B------:R-:W3:Y:S04]  /*2a030*/  LDL R6, [R1+0x2154] ;  /* 0x0021540001067983 */ /* 0x000ee80000100800 */
[----:B------:R-:W3:Y:S04]  /*2a040*/  LDL R5, [R1+0x2190] ;  /* 0x0021900001057983 */ /* 0x000ee80000100800 */
[----:B------:R-:W3:Y:S04]  /*2a050*/  LDL.LU R26, [R1+0xe74] ;  /* 0x000e7400011a7983 */ /* 0x000ee80000300800 */
[----:B------:R-:W3:Y:S01]  /*2a060*/  LDL.LU R8, [R1+0xe6c] ;  /* 0x000e6c0001087983 */ /* 0x000ee20000300800 */
[----:B------:R-:W0:Y:S01]  /*2a070*/  S2R R2, SR_TID.X ;  /* 0x0000000000027919 */ /* 0x000e220000002100 */
[----:B------:R-:W-:-:S02]  /*2a080*/  PRMT R22, RZ, 0x7610, R22 ;  /* 0x00007610ff167816 */ /* 0x000fc40000000016 */
[----:B------:R-:W-:Y:S02]  /*2a090*/  PRMT R23, RZ, 0x7610, R23 ;  /* 0x00007610ff177816 */ /* 0x000fe40000000017 */
[----:B------:R-:W-:Y:S02]  /*2a0a0*/  PRMT R24, RZ, 0x7610, R24 ;  /* 0x00007610ff187816 */ /* 0x000fe40000000018 */
[----:B0-----:R-:W-:-:S05]  /*2a0b0*/  LOP3.LUT R2, R2, 0x3f, RZ, 0xc0, !PT ;  /* 0x0000003f02027812 */ /* 0x001fca00078ec0ff */
[----:B------:R-:W-:Y:S02]  /*2a0c0*/  IMAD.SHL.U32 R2, R2, 0x2, RZ ;  /* 0x0000000202027824 */ /* 0x000fe400078e00ff */
[----:B----4-:R-:W-:Y:S02]  /*2a0d0*/  @!P0 IMAD.MOV.U32 R15, RZ, RZ, R10 ;  /* 0x000000ffff0f8224 */ /* 0x010fe400078e000a */
[----:B------:R-:W-:Y:S01]  /*2a0e0*/  @!P0 IMAD.MOV.U32 R14, RZ, RZ, R4 ;  /* 0x000000ffff0e8224 */ /* 0x000fe200078e0004 */
[----:B------:R0:W-:Y:S04]  /*2a0f0*/  STL [R1+0x41ac], R20 ;  /* 0x0041ac1401007387 */ /* 0x0001e80000100800 */
[----:B------:R2:W4:Y:S04]  /*2a100*/  @!P0 LDG.E.U16 R22, desc[UR8][R14.64] ;  /* 0x000000080e168981 */ /* 0x000528000c1e1500 */
[----:B0-----:R-:W4:Y:S04]  /*2a110*/  LDL.LU R20, [R1+0xe64] ;  /* 0x000e640001147983 */ /* 0x001f280000300800 */
[----:B------:R-:W4:Y:S04]  /*2a120*/  LDL.LU R18, [R1+0xe5c] ;  /* 0x000e5c0001127983 */ /* 0x000f280000300800 */
[----:B------:R-:W4:Y:S04]  /*2a130*/  LDL.LU R16, [R1+0xe54] ;  /* 0x000e540001107983 */ /* 0x000f280000300800 */
[----:B------:R-:W4:Y:S01]  /*2a140*/  LDL.LU R13, [R1+0x654] ;  /* 0x00065400010d7983 */ /* 0x000f220000300800 */
[----:B--2---:R-:W-:-:S03]  /*2a150*/  @!P0 IMAD.MOV.U32 R15, RZ, RZ, R9 ;  /* 0x000000ffff0f8224 */ /* 0x004fc600078e0009 */
[----:B------:R-:W2:Y:S04]  /*2a160*/  LDL.LU R4, [R1+0x64c] ;  /* 0x00064c0001047983 */ /* 0x000ea80000300800 */
[----:B------:R-:W2:Y:S01]  /*2a170*/  LDL.LU R19, [R1+0x644] ;  /* 0x0006440001137983 */ /* 0x000ea20000300800 */
[----:B------:R-:W-:-:S03]  /*2a180*/  @!P0 IMAD.MOV.U32 R14, RZ, RZ, R7 ;  /* 0x000000ffff0e8224 */ /* 0x000fc600078e0007 */
[----:B------:R-:W2:Y:S04]  /*2a190*/  LDL.LU R9, [R1+0x63c] ;  /* 0x00063c0001097983 */ /* 0x000ea80000300800 */
[----:B------:R-:W2:Y:S04]  /*2a1a0*/  LDL.LU R10, [R1+0x634] ;  /* 0x00063400010a7983 */ /* 0x000ea80000300800 */
[----:B------:R3:W2:Y:S04]  /*2a1b0*/  @!P0 LDG.E.U16 R23, desc[UR8][R14.64] ;  /* 0x000000080e178981 */ /* 0x0006a8000c1e1500 */
[----:B------:R-:W2:Y:S04]  /*2a1c0*/  LDL.LU R28, [R1+0x62c] ;  /* 0x00062c00011c7983 */ /* 0x000ea80000300800 */
[----:B------:R-:W2:Y:S04]  /*2a1d0*/  LDL.LU R7, [R1+0x624] ;  /* 0x0006240001077983 */ /* 0x000ea80000300800 */
[----:B------:R-:W2:Y:S04]  /*2a1e0*/  LDL.LU R11, [R1+0x61c] ;  /* 0x00061c00010b7983 */ /* 0x000ea80000300800 */
[----:B------:R-:W2:Y:S01]  /*2a1f0*/  LDL.LU R17, [R1+0x4f0] ;  /* 0x0004f00001117983 */ /* 0x000ea20000300800 */
[----:B---3--:R-:W-:-:S02]  /*2a200*/  @!P0 IMAD.MOV.U32 R15, RZ, RZ, R6 ;  /* 0x000000ffff0f8224 */ /* 0x008fc400078e0006 */
[----:B------:R-:W-:Y:S02]  /*2a210*/  @!P0 IMAD.MOV.U32 R14, RZ, RZ, R5 ;  /* 0x000000ffff0e8224 */ /* 0x000fe400078e0005 */
[----:B------:R-:W3:Y:S04]  /*2a220*/  LDL.LU R5, [R1+0x4e8] ;  /* 0x0004e80001057983 */ /* 0x000ee80000300800 */
[----:B------:R0:W3:Y:S04]  /*2a230*/  @!P0 LDG.E.U16 R24, desc[UR8][R14.64] ;  /* 0x000000080e188981 */ /* 0x0000e8000c1e1500 */
[----:B------:R-:W3:Y:S04]  /*2a240*/  LDL.LU R21, [R1+0x4e0] ;  /* 0x0004e00001157983 */ /* 0x000ee80000300800 */
[----:B------:R-:W3:Y:S04]  /*2a250*/  LDL.LU R25, [R1+0x4d8] ;  /* 0x0004d80001197983 */ /* 0x000ee80000300800 */
[----:B------:R-:W3:Y:S04]  /*2a260*/  LDL.LU R6, [R1+0x4d0] ;  /* 0x0004d00001067983 */ /* 0x000ee80000300800 */
[----:B------:R-:W3:Y:S01]  /*2a270*/  LDL.LU R27, [R1+0x4c8] ;  /* 0x0004c800011b7983 */ /* 0x000ee20000300800 */
[----:B0-----:R-:W-:-:S05]  /*2a280*/  LOP3.LUT R15, R2, 0x60, RZ, 0x3c, !PT ;  /* 0x00000060020f7812 */ /* 0x001fca00078e3cff */
[----:B------:R-:W-:Y:S04]  /*2a290*/  STS.U16 [R15+UR5+0x5880], R3 ;  /* 0x005880030f007988 */ /* 0x000fe80008000405 */
[----:B------:R0:W-:Y:S04]  /*2a2a0*/  STS.U16 [R15+UR5+0x5900], R12 ;  /* 0x0059000c0f007988 */ /* 0x0001e80008000405 */
[----:B0-----:R-:W3:Y:S04]  /*2a2b0*/  LDL.LU R12, [R1+0x4c0] ;  /* 0x0004c000010c7983 */ /* 0x001ee80000300800 */
[----:B------:R0:W-:Y:S04]  /*2a2c0*/  STS.U16 [R15+UR5+0x5980], R26 ;  /* 0x0059801a0f007988 */ /* 0x0001e80008000405 */
[----:B------:R-:W3:Y:S04]  /*2a2d0*/  LDL.LU R29, [R1+0x4b8] ;  /* 0x0004b800011d7983 */ /* 0x000ee80000300800 */
[----:B------:R1:W-:Y:S04]  /*2a2e0*/  STS.U16 [R15+UR5+0x5a00], R8 ;  /* 0x005a00080f007988 */ /* 0x0003e80008000405 */
[----:B0-----:R-:W3:Y:S04]  /*2a2f0*/  LDL.LU R26, [R1+0x3c0] ;  /* 0x0003c000011a7983 */ /* 0x001ee80000300800 */
[----:B------:R-:W3:Y:S04]  /*2a300*/  LDL.LU R3, [R1+0x3b8] ;  /* 0x0003b80001037983 */ /* 0x000ee80000300800 */
[----:B-1----:R-:W3:Y:S04]  /*2a310*/  LDL.LU R8, [R1+0x3b0] ;  /* 0x0003b00001087983 */ /* 0x002ee80000300800 */
[----:B----4-:R-:W-:Y:S04]  /*2a320*/  STS.U16 [R15+UR5+0x5a80], R20 ;  /* 0x005a80140f007988 */ /* 0x010fe80008000405 */
[----:B------:R-:W-:Y:S04]  /*2a330*/  STS.U16 [R15+UR5+0x5b00], R18 ;  /* 0x005b00120f007988 */ /* 0x000fe80008000405 */
[----:B------:R-:W-:Y:S04]  /*2a340*/  STS.U16 [R15+UR5+0x5b80], R16 ;  /* 0x005b80100f007988 */ /* 0x000fe80008000405 */
[----:B------:R-:W-:Y:S04]  /*2a350*/  STS.U16 [R15+UR5+0x7800], R13 ;  /* 0x0078000d0f007988 */ /* 0x000fe80008000405 */
[----:B--2---:R-:W-:Y:S04]  /*2a360*/  STS.U16 [R15+UR5+0x7880], R4 ;  /* 0x007880040f007988 */ /* 0x004fe80008000405 */
[----:B------:R0:W-:Y:S04]  /*2a370*/  STS.U16 [R15+UR5+0x7900], R19 ;  /* 0x007900130f007988 */ /* 0x0001e80008000405 */
[----:B------:R1:W-:Y:S04]  /*2a380*/  STS.U16 [R15+UR5+0x7980], R9 ;  /* 0x007980090f007988 */ /* 0x0003e80008000405 */
[----:B------:R2:W-:Y:S04]  /*2a390*/  STS.U16 [R15+UR5+0x7a00], R10 ;  /* 0x007a000a0f007988 */ /* 0x0005e80008000405 */
[----:B------:R4:W-:Y:S04]  /*2a3a0*/  STS.U16 [R15+UR5+0x7a80], R28 ;  /* 0x007a801c0f007988 */ /* 0x0009e80008000405 */
[----:B0-----:R-:W3:Y:S04]  /*2a3b0*/  LDL.LU R19, [R1+0x3a8] ;  /* 0x0003a80001137983 */ /* 0x001ee80000300800 */
[----:B------:R-:W3:Y:S04]  /*2a3c0*/  LDL.LU R4, [R1+0x3a0] ;  /* 0x0003a00001047983 */ /* 0x000ee80000300800 */
[----:B-1----:R-:W3:Y:S04]  /*2a3d0*/  LDL.LU R9, [R1+0x398] ;  /* 0x0003980001097983 */ /* 0x002ee80000300800 */
[----:B--2---:R-:W2:Y:S04]  /*2a3e0*/  LDL.LU R10, [R1+0x390] ;  /* 0x00039000010a7983 */ /* 0x004ea80000300800 */
[----:B------:R0:W-:Y:S04]  /*2a3f0*/  STS.U16 [R15+UR5+0x7b00], R7 ;  /* 0x007b00070f007988 */ /* 0x0001e80008000405 */
[----:B------:R1:W-:Y:S04]  /*2a400*/  STS.U16 [R15+UR5+0x7b80], R11 ;  /* 0x007b800b0f007988 */ /* 0x0003e80008000405 */
[----:B------:R-:W-:Y:S04]  /*2a410*/  STS.U16 [R15+UR5+0x9800], R17 ;  /* 0x009800110f007988 */ /* 0x000fe80008000405 */
[----:B----4-:R-:W4:Y:S04]  /*2a420*/  LDL.LU R28, [R1+0x378] ;  /* 0x00037800011c7983 */ /* 0x010f280000300800 */
[----:B0-----:R-:W4:Y:S04]  /*2a430*/  LDL.LU R7, [R1+0x2ac] ;  /* 0x0002ac0001077983 */ /* 0x001f280000300800 */
[----:B-1----:R-:W4:Y:S04]  /*2a440*/  LDL.LU R11, [R1+0x2a4] ;  /* 0x0002a400010b7983 */ /* 0x002f280000300800 */
[----:B---3--:R-:W-:Y:S04]  /*2a450*/  STS.U16 [R15+UR5+0x9880], R5 ;  /* 0x009880050f007988 */ /* 0x008fe80008000405 */
[----:B------:R-:W-:Y:S04]  /*2a460*/  STS.U16 [R15+UR5+0x9900], R21 ;  /* 0x009900150f007988 */ /* 0x000fe80008000405 */
[----:B------:R-:W-:Y:S04]  /*2a470*/  STS.U16 [R15+UR5+0x9980], R25 ;  /* 0x009980190f007988 */ /* 0x000fe80008000405 */
[----:B------:R-:W-:Y:S04]  /*2a480*/  STS.U16 [R15+UR5+0x9a00], R6 ;  /* 0x009a00060f007988 */ /* 0x000fe80008000405 */
[----:B------:R-:W-:Y:S04]  /*2a490*/  STS.U16 [R15+UR5+0x9a80], R27 ;  /* 0x009a801b0f007988 */ /* 0x000fe80008000405 */
[----:B------:R0:W-:Y:S04]  /*2a4a0*/  STS.U16 [R15+UR5+0x9b00], R12 ;  /* 0x009b000c0f007988 */ /* 0x0001e80008000405 */
[----:B0-----:R-:W3:Y:S04]  /*2a4b0*/  LDL.LU R12, [R1+0x29c] ;  /* 0x00029c00010c7983 */ /* 0x001ee80000300800 */
[----:B------:R-:W-:Y:S04]  /*2a4c0*/  STS.U16 [R15+UR5+0x9b80], R29 ;  /* 0x009b801d0f007988 */ /* 0x000fe80008000405 */
[----:B------:R0:W-:Y:S04]  /*2a4d0*/  STS.U16 [R15+UR5+0xb800], R26 ;  /* 0x00b8001a0f007988 */ /* 0x0001e80008000405 */
[----:B------:R-:W-:Y:S04]  /*2a4e0*/  STS.U16 [R15+UR5+0xb880], R3 ;  /* 0x00b880030f007988 */ /* 0x000fe80008000405 */
[----:B------:R1:W-:Y:S04]  /*2a4f0*/  STS.U16 [R15+UR5+0xb900], R8 ;  /* 0x00b900080f007988 */ /* 0x0003e80008000405 */
[----:B0-----:R-:W3:Y:S04]  /*2a500*/  LDL.LU R26, [R1+0x294] ;  /* 0x00029400011a7983 */ /* 0x001ee80000300800 */
[----:B------:R-:W3:Y:S04]  /*2a510*/  LDL.LU R20, [R1+0x25c] ;  /* 0x00025c0001147983 */ /* 0x000ee80000300800 */
[----:B------:R-:W3:Y:S04]  /*2a520*/  LDL.LU R18, [R1+0x254] ;  /* 0x0002540001127983 */ /* 0x000ee80000300800 */
[----:B------:R-:W3:Y:S04]  /*2a530*/  LDL.LU R16, [R1+0x24c] ;  /* 0x00024c0001107983 */ /* 0x000ee80000300800 */
[----:B------:R-:W3:Y:S04]  /*2a540*/  LDL.LU R13, [R1+0x244] ;  /* 0x00024400010d7983 */ /* 0x000ee80000300800 */
[----:B------:R-:W3:Y:S04]  /*2a550*/  LDL.LU R17, [R1+0x140] ;  /* 0x0001400001117983 */ /* 0x000ee80000300800 */
[----:B-1----:R-:W3:Y:S04]  /*2a560*/  LDL.LU R8, [R1+0x138] ;  /* 0x0001380001087983 */ /* 0x002ee80000300800 */
[----:B------:R-:W3:Y:S04]  /*2a570*/  LDL.LU R5, [R1+0x130] ;  /* 0x0001300001057983 */ /* 0x000ee80000300800 */
[----:B------:R0:W-:Y:S04]  /*2a580*/  STS.U16 [R15+UR5+0xb980], R19 ;  /* 0x00b980130f007988 */ /* 0x0001e80008000405 */
[----:B------:R1:W-:Y:S04]  /*2a590*/  STS.U16 [R15+UR5+0xba00], R4 ;  /* 0x00ba00040f007988 */ /* 0x0003e80008000405 */
[----:B------:R1:W-:Y:S04]  /*2a5a0*/  STS.U16 [R15+UR5+0xba80], R9 ;  /* 0x00ba80090f007988 */ /* 0x0003e80008000405 */
[----:B--2---:R2:W-:Y:S04]  /*2a5b0*/  STS.U16 [R15+UR5+0xbb00], R10 ;  /* 0x00bb000a0f007988 */ /* 0x0045e80008000405 */
[----:B0-----:R-:W3:Y:S04]  /*2a5c0*/  LDL.LU R19, [R1+0x128] ;  /* 0x0001280001137983 */ /* 0x001ee80000300800 */
[----:B-1----:R-:W3:Y:S04]  /*2a5d0*/  LDL.LU R4, [R1+0xf8] ;  /* 0x0000f80001047983 */ /* 0x002ee80000300800 */
[----:B------:R-:W3:Y:S04]  /*2a5e0*/  LDL.LU R9, [R1+0xf0] ;  /* 0x0000f00001097983 */ /* 0x000ee80000300800 */
[----:B--2---:R-:W2:Y:S04]  /*2a5f0*/  LDL.LU R10, [R1+0xe8] ;  /* 0x0000e800010a7983 */ /* 0x004ea80000300800 */
[----:B------:R-:W2:Y:S04]  /*2a600*/  LDL.LU R21, [R1+0xfec] ;  /* 0x000fec0001157983 */ /* 0x000ea80000300800 */
[----:B------:R-:W2:Y:S04]  /*2a610*/  LDL.LU R25, [R1+0xfe8] ;  /* 0x000fe80001197983 */ /* 0x000ea80000300800 */
[----:B------:R-:W2:Y:S04]  /*2a620*/  LDL.LU R6, [R1+0xfe4] ;  /* 0x000fe40001067983 */ /* 0x000ea80000300800 */
[----:B----4-:R-:W-:Y:S04]  /*2a630*/  STS.U16 [R15+UR5+0xbb80], R28 ;  /* 0x00bb801c0f007988 */ /* 0x010fe80008000405 */
[----:B------:R-:W4:Y:S04]  /*2a640*/  LDL.LU R27, [R1+0xfe0] ;  /* 0x000fe000011b7983 */ /* 0x000f280000300800 */
[----:B------:R-:W-:Y:S04]  /*2a650*/  STS.U16 [R15+UR5+0xd800], R7 ;  /* 0x00d800070f007988 */ /* 0x000fe80008000405 */
[----:B------:R-:W4:Y:S04]  /*2a660*/  LDL.LU R29, [R1+0xfdc] ;  /* 0x000fdc00011d7983 */ /* 0x000f280000300800 */
[----:B------:R0:W-:Y:S04]  /*2a670*/  STS.U16 [R15+UR5+0xd880], R11 ;  /* 0x00d8800b0f007988 */ /* 0x0001e80008000405 */
[----:B------:R-:W4:Y:S04]  /*2a680*/  LDL.LU R3, [R1+0xfd8] ;  /* 0x000fd80001037983 */ /* 0x000f280000300800 */
[----:B0-----:R-:W4:Y:S04]  /*2a690*/  LDL.LU R11, [R1+0xfd4] ;  /* 0x000fd400010b7983 */ /* 0x001f280000300800 */
[----:B------:R-:W4:Y:S04]  /*2a6a0*/  LDL.LU R28, [R1+0xfd0] ;  /* 0x000fd000011c7983 */ /* 0x000f280000300800 */
[----:B---3--:R0:W-:Y:S04]  /*2a6b0*/  STS.U16 [R15+UR5+0xd900], R12 ;  /* 0x00d9000c0f007988 */ /* 0x0081e80008000405 */
[----:B0-----:R-:W3:Y:S04]  /*2a6c0*/  LDL.LU R12, [R1+0xf68] ;  /* 0x000f6800010c7983 */ /* 0x001ee80000300800 */
[----:B------:R0:W-:Y:S04]  /*2a6d0*/  STS.U16 [R15+UR5+0xd980], R26 ;  /* 0x00d9801a0f007988 */ /* 0x0001e80008000405 */
[----:B------:R-:W-:Y:S04]  /*2a6e0*/  STS.U16 [R15+UR5+0xda00], R20 ;  /* 0x00da00140f007988 */ /* 0x000fe80008000405 */
[----:B------:R-:W3:Y:S04]  /*2a6f0*/  LDL.LU R7, [R1+0xf60] ;  /* 0x000f600001077983 */ /* 0x000ee80000300800 */
[----:B------:R-:W-:Y:S04]  /*2a700*/  STS.U16 [R15+UR5+0xda80], R18 ;  /* 0x00da80120f007988 */ /* 0x000fe80008000405 */
[----:B------:R-:W-:Y:S04]  /*2a710*/  STS.U16 [R15+UR5+0xdb00], R16 ;  /* 0x00db00100f007988 */ /* 0x000fe80008000405 */
[----:B------:R-:W-:Y:S04]  /*2a720*/  STS.U16 [R15+UR5+0xdb80], R13 ;  /* 0x00db800d0f007988 */ /* 0x000fe80008000405 */
[----:B------:R-:W-:Y:S04]  /*2a730*/  STS.U16 [R15+UR5+0xf800], R17 ;  /* 0x00f800110f007988 */ /* 0x000fe80008000405 */
[----:B------:R1:W-:Y:S04]  /*2a740*/  STS.U16 [R15+UR5+0xf880], R8 ;  /* 0x00f880080f007988 */ /* 0x0003e80008000405 */
[----:B0-----:R-:W3:Y:S04]  /*2a750*/  LDL.LU R26, [R1+0xf58] ;  /* 0x000f5800011a7983 */ /* 0x001ee80000300800 */
[----:B-1----:R-:W3:Y:S04]  /*2a760*/  LDL.LU R8, [R1+0xf50] ;  /* 0x000f500001087983 */ /* 0x002ee80000300800 */
[----:B------:R-:W-:Y:S04]  /*2a770*/  STS.U16 [R15+UR5+0xf900], R5 ;  /* 0x00f900050f007988 */ /* 0x000fe80008000405 */
[----:B------:R0:W-:Y:S04]  /*2a780*/  STS.U16 [R15+UR5+0xf980], R19 ;  /* 0x00f980130f007988 */ /* 0x0001e80008000405 */
[----:B------:R1:W-:Y:S04]  /*2a790*/  STS.U16 [R15+UR5+0xfa00], R0 ;  /* 0x00fa00000f007988 */ /* 0x0003e80008000405 */
[----:B------:R0:W-:Y:S04]  /*2a7a0*/  STS.U16 [R15+UR5+0xfa80], R4 ;  /* 0x00fa80040f007988 */ /* 0x0001e80008000405 */
[----:B------:R2:W-:Y:S04]  /*2a7b0*/  STS.U16 [R15+UR5+0xfb00], R9 ;  /* 0x00fb00090f007988 */ /* 0x0005e80008000405 */
[----:B--2---:R2:W-:Y:S04]  /*2a7c0*/  STS.U16 [R15+UR5+0xfb80], R10 ;  /* 0x00fb800a0f007988 */ /* 0x0045e80008000405 */
[----:B0-----:R-:W3:Y:S01]  /*2a7d0*/  LDL.LU R19, [R1+0xf48] ;  /* 0x000f480001137983 */ /* 0x001ee20000300800 */
[----:B-1----:R-:W-:-:S03]  /*2a7e0*/  LOP3.LUT R0, R2, 0x70, RZ, 0x3c, !PT ;  /* 0x0000007002007812 */ /* 0x002fc600078e3cff */
[----:B------:R-:W3:Y:S04]  /*2a7f0*/  LDL.LU R4, [R1+0xf40] ;  /* 0x000f400001047983 */ /* 0x000ee80000300800 */
[----:B------:R-:W3:Y:S04]  /*2a800*/  LDL.LU R9, [R1+0xf38] ;  /* 0x000f380001097983 */ /* 0x000ee80000300800 */
[----:B--2---:R-:W2:Y:S04]  /*2a810*/  LDL.LU R10, [R1+0xf30] ;  /* 0x000f3000010a7983 */ /* 0x004ea80000300800 */
[----:B------:R-:W-:Y:S04]  /*2a820*/  STS.U16 [R0+UR5+0x1c00], R21 ;  /* 0x001c001500007988 */ /* 0x000fe80008000405 */
[----:B------:R-:W-:Y:S04]  /*2a830*/  STS.U16 [R0+UR5+0x1c80], R25 ;  /* 0x001c801900007988 */ /* 0x000fe80008000405 */
[----:B------:R-:W-:Y:S04]  /*2a840*/  STS.U16 [R0+UR5+0x1d00], R6 ;  /* 0x001d000600007988 */ /* 0x000fe80008000405 */
[----:B----4-:R-:W-:Y:S04]  /*2a850*/  STS.U16 [R0+UR5+0x1d80], R27 ;  /* 0x001d801b00007988 */ /* 0x010fe80008000405 */
[----:B------:R-:W-:Y:S04]  /*2a860*/  STS.U16 [R0+UR5+0x1e00], R29 ;  /* 0x001e001d00007988 */ /* 0x000fe80008000405 */
[----:B------:R-:W-:Y:S04]  /*2a870*/  STS.U16 [R0+UR5+0x1e80], R3 ;  /* 0x001e800300007988 */ /* 0x000fe80008000405 */
[----:B------:R0:W-:Y:S04]  /*2a880*/  STS.U16 [R0+UR5+0x1f00], R11 ;  /* 0x001f000b00007988 */ /* 0x0001e80008000405 */
[----:B------:R-:W-:Y:S04]  /*2a890*/  STS.U16 [R0+UR5+0x1f80], R28 ;  /* 0x001f801c00007988 */ /* 0x000fe80008000405 */
[----:B0-----:R-:W4:Y:S04]  /*2a8a0*/  LDL.LU R11, [R1+0xe4c] ;  /* 0x000e4c00010b7983 */ /* 0x001f280000300800 */
[----:B---3--:R0:W-:Y:S04]  /*2a8b0*/  STS.U16 [R0+UR5+0x3c00], R12 ;  /* 0x003c000c00007988 */ /* 0x0081e80008000405 */
[----:B0-----:R-:W3:Y:S04]  /*2a8c0*/  LDL.LU R12, [R1+0xe44] ;  /* 0x000e4400010c7983 */ /* 0x001ee80000300800 */
[----:B------:R-:W3:Y:S04]  /*2a8d0*/  LDL.LU R2, [R1+0xe3c] ;  /* 0x000e3c0001027983 */ /* 0x000ee80000300800 */
[----:B------:R-:W3:Y:S04]  /*2a8e0*/  LDL.LU R14, [R1+0xe34] ;  /* 0x000e3400010e7983 */ /* 0x000ee80000300800 */
[----:B------:R-:W3:Y:S04]  /*2a8f0*/  LDL.LU R20, [R1+0xe2c] ;  /* 0x000e2c0001147983 */ /* 0x000ee80000300800 */
[----:B------:R-:W-:Y:S04]  /*2a900*/  STS.U16 [R0+UR5+0x3c80], R7 ;  /* 0x003c800700007988 */ /* 0x000fe80008000405 */
[----:B------:R-:W3:Y:S04]  /*2a910*/  LDL.LU R18, [R1+0xe24] ;  /* 0x000e240001127983 */ /* 0x000ee80000300800 */
[----:B------:R0:W-:Y:S04]  /*2a920*/  STS.U16 [R0+UR5+0x3d00], R26 ;  /* 0x003d001a00007988 */ /* 0x0001e80008000405 */
[----:B------:R-:W3:Y:S04]  /*2a930*/  LDL.LU R16, [R1+0xe1c] ;  /* 0x000e1c0001107983 */ /* 0x000ee80000300800 */
[----:B------:R1:W-:Y:S04]  /*2a940*/  STS.U16 [R0+UR5+0x3d80], R8 ;  /* 0x003d800800007988 */ /* 0x0003e80008000405 */
[----:B0-----:R-:W3:Y:S04]  /*2a950*/  LDL.LU R26, [R1+0xe14] ;  /* 0x000e1400011a7983 */ /* 0x001ee80000300800 */
[----:B------:R-:W3:Y:S04]  /*2a960*/  LDL.LU R13, [R1+0x614] ;  /* 0x00061400010d7983 */ /* 0x000ee80000300800 */
[----:B------:R-:W3:Y:S04]  /*2a970*/  LDL.LU R17, [R1+0x60c] ;  /* 0x00060c0001117983 */ /* 0x000ee80000300800 */
[----:B------:R-:W3:Y:S04]  /*2a980*/  LDL.LU R5, [R1+0x604] ;  /* 0x0006040001057983 */ /* 0x000ee80000300800 */
[----:B-1----:R-:W3:Y:S04]  /*2a990*/  LDL.LU R8, [R1+0x5fc] ;  /* 0x0005fc0001087983 */ /* 0x002ee80000300800 */
[----:B------:R-:W3:Y:S04]  /*2a9a0*/  LDL.LU R29, [R1+0x5f4] ;  /* 0x0005f400011d7983 */ /* 0x000ee80000300800 */
[----:B------:R-:W3:Y:S04]  /*2a9b0*/  LDL.LU R3, [R1+0x5ec] ;  /* 0x0005ec0001037983 */ /* 0x000ee80000300800 */
[----:B------:R0:W-:Y:S04]  /*2a9c0*/  STS.U16 [R0+UR5+0x3e00], R19 ;  /* 0x003e001300007988 */ /* 0x0001e80008000405 */
[----:B------:R1:W-:Y:S04]  /*2a9d0*/  STS.U16 [R0+UR5+0x3e80], R4 ;  /* 0x003e800400007988 */ /* 0x0003e80008000405 */
[----:B------:R1:W-:Y:S04]  /*2a9e0*/  STS.U16 [R0+UR5+0x3f00], R9 ;  /* 0x003f000900007988 */ /* 0x0003e80008000405 */
[----:B0-----:R-:W3:Y:S04]  /*2a9f0*/  LDL.LU R19, [R1+0x5e4] ;  /* 0x0005e40001137983 */ /* 0x001ee80000300800 */
[----:B------:R-:W3:Y:S04]  /*2aa00*/  LDL.LU R21, [R1+0x58c] ;  /* 0x00058c0001157983 */ /* 0x000ee80000300800 */
[----:B------:R-:W3:Y:S04]  /*2aa10*/  LDL.LU R25, [R1+0x4b0] ;  /* 0x0004b00001197983 */ /* 0x000ee80000300800 */
[----:B------:R-:W3:Y:S04]  /*2aa20*/  LDL.LU R6, [R1+0x4a8] ;  /* 0x0004a80001067983 */ /* 0x000ee80000300800 */
[----:B------:R-:W3:Y:S04]  /*2aa30*/  LDL.LU R27, [R1+0x4a0] ;  /* 0x0004a000011b7983 */ /* 0x000ee80000300800 */
[----:B------:R-:W3:Y:S04]  /*2aa40*/  LDL.LU R28, [R1+0x498] ;  /* 0x00049800011c7983 */ /* 0x000ee80000300800 */
[----:B------:R-:W3:Y:S04]  /*2aa50*/  LDL.LU R7, [R1+0x490] ;  /* 0x0004900001077983 */ /* 0x000ee80000300800 */
[----:B-1----:R-:W3:Y:S04]  /*2aa60*/  LDL.LU R4, [R1+0x488] ;  /* 0x0004880001047983 */ /* 0x002ee80000300800 */
[----:B--2---:R0:W-:Y:S04]  /*2aa70*/  STS.U16 [R0+UR5+0x3f80], R10 ;  /* 0x003f800a00007988 */ /* 0x0041e80008000405 */
[----:B------:R-:W2:Y:S04]  /*2aa80*/  LDL.LU R9, [R1+0x480] ;  /* 0x0004800001097983 */ /* 0x000ea80000300800 */
[----:B----4-:R1:W-:Y:S04]  /*2aa90*/  STS.U16 [R0+UR5+0x5c00], R11 ;  /* 0x005c000b00007988 */ /* 0x0103e80008000405 */
[----:B0-----:R-:W4:Y:S04]  /*2aaa0*/  LDL.LU R10, [R1+0x478] ;  /* 0x00047800010a7983 */ /* 0x001f280000300800 */
[----:B-1----:R-:W4:Y:S04]  /*2aab0*/  LDL.LU R11, [R1+0x370] ;  /* 0x00037000010b7983 */ /* 0x002f280000300800 */
[----:B---3--:R0:W-:Y:S04]  /*2aac0*/  STS.U16 [R0+UR5+0x5c80], R12 ;  /* 0x005c800c00007988 */ /* 0x0081e80008000405 */
[----:B0-----:R-:W3:Y:S04]  /*2aad0*/  LDL.LU R12, [R1+0x368] ;  /* 0x00036800010c7983 */ /* 0x001ee80000300800 */
        /* <DEDUP_REMOVED lines=8> */
[----:B------:R-:W-:Y:S04]  /*2ab60*/  STS.U16 [R0+UR5+0x7d00], R5 ;  /* 0x007d000500007988 */ /* 0x000fe80008000405 */
[----:B------:R1:W-:Y:S04]  /*2ab70*/  STS.U16 [R0+UR5+0x7d80], R8 ;  /* 0x007d800800007988 */ /* 0x0003e80008000405 */
[----:B0-----:R-:W3:Y:S04]  /*2ab80*/  LDL.LU R26, [R1+0x360] ;  /* 0x00036000011a7983 */ /* 0x001ee80000300800 */
[----:B-1----:R-:W3:Y:S04]  /*2ab90*/  LDL.LU R8, [R1+0x358] ;  /* 0x0003580001087983 */ /* 0x002ee80000300800 */
[----:B------:R0:W-:Y:S04]  /*2aba0*/  STS.U16 [R0+UR5+0x7e00], R29 ;  /* 0x007e001d00007988 */ /* 0x0001e80008000405 */
[----:B------:R1:W-:Y:S04]  /*2abb0*/  STS.U16 [R0+UR5+0x7e80], R3 ;  /* 0x007e800300007988 */ /* 0x0003e80008000405 */
[----:B0-----:R-:W3:Y:S04]  /*2abc0*/  LDL.LU R29, [R1+0x350] ;  /* 0x00035000011d7983 */ /* 0x001ee80000300800 */
[----:B-1----:R-:W3:Y:S04]  /*2abd0*/  LDL.LU R3, [R1+0x348] ;  /* 0x0003480001037983 */ /* 0x002ee80000300800 */
[----:B------:R0:W-:Y:S04]  /*2abe0*/  STS.U16 [R0+UR5+0x7f00], R19 ;  /* 0x007f001300007988 */ /* 0x0001e80008000405 */
[----:B------:R-:W-:Y:S04]  /*2abf0*/  STS.U16 [R0+UR5+0x7f80], R21 ;  /* 0x007f801500007988 */ /* 0x000fe80008000405 */
[----:B------:R-:W-:Y:S04]  /*2ac00*/  STS.U16 [R0+UR5+0x9c00], R25 ;  /* 0x009c001900007988 */ /* 0x000fe80008000405 */
[----:B------:R-:W-:Y:S04]  /*2ac10*/  STS.U16 [R0+UR5+0x9c80], R6 ;  /* 0x009c800600007988 */ /* 0x000fe80008000405 */
[----:B------:R-:W-:Y:S04]  /*2ac20*/  STS.U16 [R0+UR5+0x9d00], R27 ;  /* 0x009d001b00007988 */ /* 0x000fe80008000405 */
[----:B------:R1:W-:Y:S04]  /*2ac30*/  STS.U16 [R0+UR5+0x9d80], R28 ;  /* 0x009d801c00007988 */ /* 0x0003e80008000405 */
[----:B------:R-:W-:Y:S04]  /*2ac40*/  STS.U16 [R0+UR5+0x9e00], R7 ;  /* 0x009e000700007988 */ /* 0x000fe80008000405 */
[----:B------:R-:W-:Y:S04]  /*2ac50*/  STS.U16 [R0+UR5+0x9e80], R4 ;  /* 0x009e800400007988 */ /* 0x000fe80008000405 */
[----:B--2---:R2:W-:Y:S04]  /*2ac60*/  STS.U16 [R0+UR5+0x9f00], R9 ;  /* 0x009f000900007988 */ /* 0x0045e80008000405 */
[----:B0-----:R-:W3:Y:S04]  /*2ac70*/  LDL.LU R19, [R1+0x33c] ;  /* 0x00033c0001137983 */ /* 0x001ee80000300800 */
[----:B-1----:R-:W3:Y:S04]  /*2ac80*/  LDL.LU R28, [R1+0x334] ;  /* 0x00033400011c7983 */ /* 0x002ee80000300800 */
[----:B----4-:R-:W-:Y:S04]  /*2ac90*/  STS.U16 [R0+UR5+0x9f80], R10 ;  /* 0x009f800a00007988 */ /* 0x010fe80008000405 */
[----:B--2---:R-:W2:Y:S04]  /*2aca0*/  LDL.LU R9, [R1+0x23c] ;  /* 0x00023c0001097983 */ /* 0x004ea80000300800 */
[----:B------:R0:W-:Y:S04]  /*2acb0*/  STS.U16 [R0+UR5+0xbc00], R11 ;  /* 0x00bc000b00007988 */ /* 0x0001e80008000405 */
[----:B0-----:R-:W4:Y:S04]  /*2acc0*/  LDL.LU R11, [R1+0x234] ;  /* 0x00023400010b7983 */ /* 0x001f280000300800 */
        /* <DEDUP_REMOVED lines=11> */
[----:B0-----:R-:W3:Y:S04]  /*2ad80*/  LDL.LU R26, [R1+0xd0] ;  /* 0x0000d000011a7983 */ /* 0x001ee80000300800 */
[----:B------:R-:W3:Y:S04]  /*2ad90*/  LDL.LU R7, [R1+0xc8] ;  /* 0x0000c80001077983 */ /* 0x000ee80000300800 */
[----:B------:R-:W3:Y:S04]  /*2ada0*/  LDL.LU R4, [R1+0xc0] ;  /* 0x0000c00001047983 */ /* 0x000ee80000300800 */
[----:B-1----:R-:W3:Y:S04]  /*2adb0*/  LDL.LU R8, [R1+0xb8] ;  /* 0x0000b80001087983 */ /* 0x002ee80000300800 */
[----:B------:R-:W3:Y:S04]  /*2adc0*/  LDL.LU R17, [R1+0xb0] ;  /* 0x0000b00001117983 */ /* 0x000ee80000300800 */
[----:B------:R-:W3:Y:S04]  /*2add0*/  LDL.LU R5, [R1+0xa8] ;  /* 0x0000a80001057983 */ /* 0x000ee80000300800 */
[----:B------:R-:W3:Y:S04]  /*2ade0*/  LDL.LU R21, [R1+0xa0] ;  /* 0x0000a00001157983 */ /* 0x000ee80000300800 */
[----:B------:R-:W-:Y:S04]  /*2adf0*/  STS.U16 [R0+UR5+0xbe00], R29 ;  /* 0x00be001d00007988 */ /* 0x000fe80008000405 */
[----:B------:R-:W3:Y:S04]  /*2ae00*/  LDL.LU R25, [R1+0x98] ;  /* 0x0000980001197983 */ /* 0x000ee80000300800 */
[----:B------:R-:W-:Y:S04]  /*2ae10*/  STS.U16 [R0+UR5+0xbe80], R3 ;  /* 0x00be800300007988 */ /* 0x000fe80008000405 */
[----:B------:R-:W3:Y:S04]  /*2ae20*/  LDL.LU R6, [R1+0x90] ;  /* 0x0000900001067983 */ /* 0x000ee80000300800 */
[----:B------:R-:W3:Y:S04]  /*2ae30*/  LDL.LU R27, [R1+0x88] ;  /* 0x00008800011b7983 */ /* 0x000ee80000300800 */
[----:B------:R0:W-:Y:S04]  /*2ae40*/  STS.U16 [R0+UR5+0xbf00], R19 ;  /* 0x00bf001300007988 */ /* 0x0001e80008000405 */
[----:B------:R1:W-:Y:S04]  /*2ae50*/  STS.U16 [R0+UR5+0xbf80], R28 ;  /* 0x00bf801c00007988 */ /* 0x0003e80008000405 */
[----:B--2---:R2:W-:Y:S04]  /*2ae60*/  STS.U16 [R0+UR5+0xdc00], R9 ;  /* 0x00dc000900007988 */ /* 0x0045e80008000405 */
[----:B0-----:R-:W3:Y:S04]  /*2ae70*/  LDL.LU R19, [R1+0x70] ;  /* 0x0000700001137983 */ /* 0x001ee80000300800 */
[----:B------:R-:W3:Y:S04]  /*2ae80*/  LDL.LU R29, [R1+0x54] ;  /* 0x00005400011d7983 */ /* 0x000ee80000300800 */
[----:B------:R-:W3:Y:S04]  /*2ae90*/  LDL.LU R3, [R1+0x28] ;  /* 0x0000280001037983 */ /* 0x000ee80000300800 */
[----:B-1----:R-:W3:Y:S04]  /*2aea0*/  LDL.LU R28, [R1+0x9c] ;  /* 0x00009c00011c7983 */ /* 0x002ee80000300800 */
[----:B----4-:R0:W-:Y:S04]  /*2aeb0*/  STS.U16 [R0+UR5+0xdc80], R11 ;  /* 0x00dc800b00007988 */ /* 0x0101e80008000405 */
[----:B--2---:R-:W2:Y:S04]  /*2aec0*/  LDL.LU R9, [R1+0x94] ;  /* 0x0000940001097983 */ /* 0x004ea80000300800 */
[----:B0-----:R-:W4:Y:S04]  /*2aed0*/  LDL.LU R11, [R1+0x41b4] ;  /* 0x0041b400010b7983 */ /* 0x001f280000300800 */
[----:B---3--:R0:W-:Y:S04]  /*2aee0*/  STS.U16 [R0+UR5+0xdd00], R12 ;  /* 0x00dd000c00007988 */ /* 0x0081e80008000405 */
[----:B------:R-:W-:Y:S04]  /*2aef0*/  STS.U16 [R0+UR5+0xdd80], R2 ;  /* 0x00dd800200007988 */ /* 0x000fe80008000405 */
[----:B------:R-:W-:Y:S04]  /*2af00*/  STS.U16 [R0+UR5+0xde00], R14 ;  /* 0x00de000e00007988 */ /* 0x000fe80008000405 */
[----:B------:R-:W-:Y:S04]  /*2af10*/  STS.U16 [R0+UR5+0xde80], R20 ;  /* 0x00de801400007988 */ /* 0x000fe80008000405 */
[----:B------:R1:W-:Y:S04]  /*2af20*/  STS.U16 [R0+UR5+0xdf00], R10 ;  /* 0x00df000a00007988 */ /* 0x0003e80008000405 */
[----:B0-----:R-:W3:Y:S04]  /*2af30*/  LDL.LU R12, [R1+0x41b0] ;  /* 0x0041b000010c7983 */ /* 0x001ee80000300800 */
[----:B-1----:R-:W2:Y:S04]  /*2af40*/  LDL.LU R10, [R1+0x8c] ;  /* 0x00008c00010a7983 */ /* 0x002ea80000300800 */
[----:B------:R-:W-:Y:S04]  /*2af50*/  STS.U16 [R0+UR5+0xdf80], R18 ;  /* 0x00df801200007988 */ /* 0x000fe80008000405 */
[----:B------:R-:W-:Y:S04]  /*2af60*/  STS.U16 [R0+UR5+0xfc00], R16 ;  /* 0x00fc001000007988 */ /* 0x000fe80008000405 */
[----:B------:R-:W-:Y:S04]  /*2af70*/  STS.U16 [R0+UR5+0xfc80], R13 ;  /* 0x00fc800d00007988 */ /* 0x000fe80008000405 */
[----:B------:R0:W-:Y:S04]  /*2af80*/  STS.U16 [R0+UR5+0xfd00], R26 ;  /* 0x00fd001a00007988 */ /* 0x0001e80008000405 */
[----:B------:R1:W-:Y:S04]  /*2af90*/  STS.U16 [R0+UR5+0xfd80], R7 ;  /* 0x00fd800700007988 */ /* 0x0003e80008000405 */
[----:B------:R1:W-:Y:S04]  /*2afa0*/  STS.U16 [R0+UR5+0xfe00], R4 ;  /* 0x00fe000400007988 */ /* 0x0003e80008000405 */
[----:B------:R1:W-:Y:S01]  /*2afb0*/  STS.U16 [R0+UR5+0xfe80], R8 ;  /* 0x00fe800800007988 */ /* 0x0003e20008000405 */
[----:B------:R-:W1:Y:S03]  /*2afc0*/  S2R R2, SR_TID.X ;  /* 0x0000000000027919 */ /* 0x000e660000002100 */
[----:B0-----:R-:W4:Y:S04]  /*2afd0*/  LDL.LU R26, [R1+0x78] ;  /* 0x00007800011a7983 */ /* 0x001f280000300800 */
[----:B-1----:R-:W4:Y:S04]  /*2afe0*/  LDL.LU R7, [R1+0x6c] ;  /* 0x00006c0001077983 */ /* 0x002f280000300800 */
[----:B------:R-:W4:Y:S04]  /*2aff0*/  LDL.LU R4, [R1+0x4c] ;  /* 0x00004c0001047983 */ /* 0x000f280000300800 */
[----:B------:R-:W4:Y:S04]  /*2b000*/  LDL.LU R8, [R1+0x14] ;  /* 0x0000140001087983 */ /* 0x000f280000300800 */
[----:B------:R0:W-:Y:S04]  /*2b010*/  STS.U16 [R0+UR5+0xff00], R17 ;  /* 0x00ff001100007988 */ /* 0x0001e80008000405 */
[----:B------:R1:W-:Y:S04]  /*2b020*/  STS.U16 [R0+UR5+0xff80], R5 ;  /* 0x00ff800500007988 */ /* 0x0003e80008000405 */
[----:B------:R-:W4:Y:S04]  /*2b030*/  LDL.LU R20, [R1+0x84] ;  /* 0x0000840001147983 */ /* 0x000f280000300800 */
[----:B------:R-:W4:Y:S04]  /*2b040*/  LDL.LU R18, [R1+0x80] ;  /* 0x0000800001127983 */ /* 0x000f280000300800 */
[----:B------:R-:W4:Y:S04]  /*2b050*/  LDL.LU R16, [R1+0x7c] ;  /* 0x00007c0001107983 */ /* 0x000f280000300800 */
[----:B------:R-:W4:Y:S04]  /*2b060*/  LDL.LU R13, [R1+0x74] ;  /* 0x00007400010d7983 */ /* 0x000f280000300800 */
[----:B0-----:R-:W4:Y:S04]  /*2b070*/  LDL.LU R17, [R1+0x68] ;  /* 0x0000680001117983 */ /* 0x001f280000300800 */
[----:B-1----:R-:W4:Y:S01]  /*2b080*/  LDL.LU R5, [R1+0x48] ;  /* 0x0000480001057983 */ /* 0x002f220000300800 */
[----:B------:R-:W-:-:S05]  /*2b090*/  LOP3.LUT R2, R2, 0x3f, RZ, 0xc0, !PT ;  /* 0x0000003f02027812 */ /* 0x000fca00078ec0ff */
[----:B------:R-:W-:-:S05]  /*2b0a0*/  IMAD.SHL.U32 R2, R2, 0x2, RZ ;  /* 0x0000000202027824 */ /* 0x000fca00078e00ff */
[----:B------:R-:W-:Y:S04]  /*2b0b0*/  STS.U16 [R2+UR5+0x10000], R21 ;  /* 0x0100001502007988 */ /* 0x000fe80008000405 */
[----:B------:R-:W-:Y:S04]  /*2b0c0*/  STS.U16 [R2+UR5+0x10400], R25 ;  /* 0x0104001902007988 */ /* 0x000fe80008000405 */
[----:B------:R-:W-:Y:S04]  /*2b0d0*/  STS.U16 [R2+UR5+0x10800], R6 ;  /* 0x0108000602007988 */ /* 0x000fe80008000405 */
[----:B------:R-:W-:Y:S04]  /*2b0e0*/  STS.U16 [R2+UR5+0x10c00], R27 ;  /* 0x010c001b02007988 */ /* 0x000fe80008000405 */
[----:B------:R0:W-:Y:S04]  /*2b0f0*/  STS.U16 [R2+UR5+0x11000], R19 ;  /* 0x0110001302007988 */ /* 0x0001e80008000405 */
[----:B------:R-:W-:Y:S04]  /*2b100*/  STS.U16 [R2+UR5+0x11400], R29 ;  /* 0x0114001d02007988 */ /* 0x000fe80008000405 */
[----:B------:R-:W-:Y:S01]  /*2b110*/  STS.U16 [R2+UR5+0x11800], R3 ;  /* 0x0118000302007988 */ /* 0x000fe20008000405 */
[----:B0-----:R-:W-:-:S03]  /*2b120*/  LOP3.LUT R19, R2, 0x10, RZ, 0x3c, !PT ;  /* 0x0000001002137812 */ /* 0x001fc600078e3cff */
[----:B---3--:R-:W-:Y:S04]  /*2b130*/  STS.U16 [R2+UR5+0x11c00], R12 ;  /* 0x011c000c02007988 */ /* 0x008fe80008000405 */
[----:B------:R-:W-:Y:S04]  /*2b140*/  STS.U16 [R19+UR5+0x10080], R28 ;  /* 0x0100801c13007988 */ /* 0x000fe80008000405 */
[----:B--2---:R-:W-:Y:S04]  /*2b150*/  STS.U16 [R19+UR5+0x10480], R9 ;  /* 0x0104800913007988 */ /* 0x004fe80008000405 */
[----:B------:R0:W-:Y:S04]  /*2b160*/  STS.U16 [R19+UR5+0x10880], R10 ;  /* 0x0108800a13007988 */ /* 0x0001e80008000405 */
[----:B0-----:R-:W2:Y:S04]  /*2b170*/  LDL.LU R10, [R1+0x8] ;  /* 0x00000800010a7983 */ /* 0x001ea80000300800 */
[----:B------:R-:W3:Y:S04]  /*2b180*/  LDL.LU R25, [R1+0x64] ;  /* 0x0000640001197983 */ /* 0x000ee80000300800 */
[----:B------:R-:W3:Y:S04]  /*2b190*/  LDL.LU R6, [R1+0x60] ;  /* 0x0000600001067983 */ /* 0x000ee80000300800 */
[----:B------:R-:W3:Y:S04]  /*2b1a0*/  LDL.LU R14, [R1+0x5c] ;  /* 0x00005c00010e7983 */ /* 0x000ee80000300800 */
[----:B----4-:R0:W-:Y:S04]  /*2b1b0*/  STS.U16 [R19+UR5+0x10c80], R26 ;  /* 0x010c801a13007988 */ /* 0x0101e80008000405 */
[----:B------:R-:W-:Y:S04]  /*2b1c0*/  STS.U16 [R19+UR5+0x11080], R7 ;  /* 0x0110800713007988 */ /* 0x000fe80008000405 */
[----:B------:R-:W-:Y:S04]  /*2b1d0*/  STS.U16 [R19+UR5+0x11480], R4 ;  /* 0x0114800413007988 */ /* 0x000fe80008000405 */
[----:B------:R1:W-:Y:S04]  /*2b1e0*/  STS.U16 [R19+UR5+0x11880], R8 ;  /* 0x0118800813007988 */ /* 0x0003e80008000405 */
[----:B------:R-:W4:Y:S04]  /*2b1f0*/  LDL.LU R27, [R1+0x58] ;  /* 0x00005800011b7983 */ /* 0x000f280000300800 */
[----:B------:R-:W3:Y:S04]  /*2b200*/  LDL.LU R9, [R1+0x50] ;  /* 0x0000500001097983 */ /* 0x000ee80000300800 */
[----:B0-----:R-:W3:Y:S01]  /*2b210*/  LDL.LU R26, [R1+0x34] ;  /* 0x00003400011a7983 */ /* 0x001ee20000300800 */
[----:B-1----:R-:W0:Y:S03]  /*2b220*/  S2R R8, SR_TID.X ;  /* 0x0000000000087919 */ /* 0x002e260000002100 */
[----:B------:R-:W3:Y:S04]  /*2b230*/  LDL.LU R3, [R1+0x44] ;  /* 0x0000440001037983 */ /* 0x000ee80000300800 */
[----:B------:R-:W3:Y:S04]  /*2b240*/  LDL.LU R28, [R1+0x40] ;  /* 0x00004000011c7983 */ /* 0x000ee80000300800 */
[----:B------:R-:W3:Y:S04]  /*2b250*/  LDL.LU R7, [R1+0x3c] ;  /* 0x00003c0001077983 */ /* 0x000ee80000300800 */
[----:B------:R-:W3:Y:S04]  /*2b260*/  LDL.LU R4, [R1+0x38] ;  /* 0x0000380001047983 */ /* 0x000ee80000300800 */
[----:B------:R1:W-:Y:S01]  /*2b270*/  STS.U16 [R19+UR5+0x11c80], R11 ;  /* 0x011c800b13007988 */ /* 0x0003e20008000405 */
[----:B0-----:R-:W-:-:S03]  /*2b280*/  LOP3.LUT R29, R8, 0x3f, RZ, 0xc0, !PT ;  /* 0x0000003f081d7812 */ /* 0x001fc600078ec0ff */
[----:B------:R-:W3:Y:S04]  /*2b290*/  LDL.LU R8, [R1+0x30] ;  /* 0x0000300001087983 */ /* 0x000ee80000300800 */
[----:B-1----:R-:W3:Y:S01]  /*2b2a0*/  LDL.LU R19, [R1+0x2c] ;  /* 0x00002c0001137983 */ /* 0x002ee20000300800 */
[----:B------:R-:W-:-:S03]  /*2b2b0*/  IMAD.SHL.U32 R21, R29, 0x2, RZ ;  /* 0x000000021d157824 */ /* 0x000fc600078e00ff */
[----:B------:R-:W3:Y:S04]  /*2b2c0*/  LDL.LU R11, [R1+0x1c] ;  /* 0x00001c00010b7983 */ /* 0x000ee80000300800 */
[----:B------:R-:W3:Y:S04]  /*2b2d0*/  LDL.LU R12, [R1+0x18] ;  /* 0x00001800010c7983 */ /* 0x000ee80000300800 */
[----:B------:R-:W3:Y:S01]  /*2b2e0*/  LDL.LU R2, [R1+0x10] ;  /* 0x0000100001027983 */ /* 0x000ee20000300800 */
[----:B------:R-:W-:-:S05]  /*2b2f0*/  LOP3.LUT R21, R21, 0x20, RZ, 0x3c, !PT ;  /* 0x0000002015157812 */ /* 0x000fca00078e3cff */
        /* <DEDUP_REMOVED lines=12> */
[----:B--2---:R0:W-:Y:S04]  /*2b3c0*/  STS.U16 [R21+UR5+0x11900], R10 ;  /* 0x0119000a15007988 */ /* 0x0041e80008000405 */
[----:B0-----:R-:W2:Y:S01]  /*2b3d0*/  LDL.LU R10, [R1+0x4194] ;  /* 0x00419400010a7983 */ /* 0x001ea20000300800 */
[----:B------:R-:W-:-:S05]  /*2b3e0*/  IMAD.SHL.U32 R29, R29, 0x2, RZ ;  /* 0x000000021d1d7824 */ /* 0x000fca00078e00ff */
[----:B------:R-:W-:Y:S01]  /*2b3f0*/  LOP3.LUT R29, R29, 0x30, RZ, 0x3c, !PT ;  /* 0x000000301d1d7812 */ /* 0x000fe200078e3cff */
[----:B--2---:R0:W-:Y:S04]  /*2b400*/  STS.U16 [R21+UR5+0x11d00], R10 ;  /* 0x011d000a15007988 */ /* 0x0041e80008000405 */
[----:B---3--:R1:W-:Y:S04]  /*2b410*/  STS.U16 [R29+UR5+0x10180], R25 ;  /* 0x010180191d007988 */ /* 0x0083e80008000405 */
[----:B------:R2:W-:Y:S04]  /*2b420*/  STS.U16 [R29+UR5+0x10580], R6 ;  /* 0x010580061d007988 */ /* 0x0005e80008000405 */
[----:B------:R-:W-:Y:S04]  /*2b430*/  STS.U16 [R29+UR5+0x10980], R14 ;  /* 0x0109800e1d007988 */ /* 0x000fe80008000405 */
[----:B----4-:R3:W-:Y:S04]  /*2b440*/  STS.U16 [R29+UR5+0x10d80], R27 ;  /* 0x010d801b1d007988 */ /* 0x0107e80008000405 */
[----:B------:R4:W-:Y:S04]  /*2b450*/  STS.U16 [R29+UR5+0x11180], R9 ;  /* 0x011180091d007988 */ /* 0x0009e80008000405 */
[----:B0-----:R-:W4:Y:S04]  /*2b460*/  LDL.LU R21, [R1+0x4190] ;  /* 0x0041900001157983 */ /* 0x001f280000300800 */
[----:B------:R-:W4:Y:S04]  /*2b470*/  LDL.LU R10, [R1+0x20] ;  /* 0x00002000010a7983 */ /* 0x000f280000300800 */
[----:B-1----:R-:W4:Y:S04]  /*2b480*/  LDL.LU R25, [R1+0x418c] ;  /* 0x00418c0001197983 */ /* 0x002f280000300800 */
[----:B--2---:R-:W2:Y:S04]  /*2b490*/  LDL.LU R6, [R1+0x4188] ;  /* 0x0041880001067983 */ /* 0x004ea80000300800 */
[----:B---3--:R-:W3:Y:S04]  /*2b4a0*/  LDL.LU R27, [R1+0x4184] ;  /* 0x00418400011b7983 */ /* 0x008ee80000300800 */
[----:B----4-:R-:W4:Y:S04]  /*2b4b0*/  LDL.LU R9, [R1+0x4180] ;  /* 0x0041800001097983 */ /* 0x010f280000300800 */
[----:B------:R0:W-:Y:S04]  /*2b4c0*/  STS.U16 [R29+UR5+0x11580], R26 ;  /* 0x0115801a1d007988 */ /* 0x0001e80008000405 */
[----:B0-----:R-:W2:Y:S01]  /*2b4d0*/  LDL.LU R26, [R1+0x417c] ;  /* 0x00417c00011a7983 */ /* 0x001ea20000300800 */
[----:B------:R-:W0:Y:S02]  /*2b4e0*/  S2R R14, SR_TID.X ;  /* 0x00000000000e7919 */ /* 0x000e240000002100 */
[----:B0-----:R-:W-:Y:S01]  /*2b4f0*/  LOP3.LUT R14, R14, 0x3f, RZ, 0xc0, !PT ;  /* 0x0000003f0e0e7812 */ /* 0x001fe200078ec0ff */
[----:B--2---:R0:W-:Y:S04]  /*2b500*/  STS.U16 [R29+UR5+0x11980], R26 ;  /* 0x0119801a1d007988 */ /* 0x0041e80008000405 */
[----:B----4-:R1:W-:Y:S04]  /*2b510*/  STS.U16 [R29+UR5+0x11d80], R9 ;  /* 0x011d80091d007988 */ /* 0x0103e80008000405 */
[----:B0-----:R-:W2:Y:S01]  /*2b520*/  LDL.LU R26, [R1+0x24] ;  /* 0x00002400011a7983 */ /* 0x001ea20000300800 */
[----:B-1----:R-:W-:-:S03]  /*2b530*/  IMAD.SHL.U32 R9, R14, 0x2, RZ ;  /* 0x000000020e097824 */ /* 0x002fc600078e00ff */
[----:B------:R-:W4:Y:S02]  /*2b540*/  LDL.LU R29, [R1+0x4178] ;  /* 0x00417800011d7983 */ /* 0x000f240000300800 */
[----:B------:R-:W-:-:S05]  /*2b550*/  LOP3.LUT R9, R9, 0x40, RZ, 0x3c, !PT ;  /* 0x0000004009097812 */ /* 0x000fca00078e3cff */
[----:B------:R0:W-:Y:S04]  /*2b560*/  STS.U16 [R9+UR5+0x10200], R3 ;  /* 0x0102000309007988 */ /* 0x0001e80008000405 */
[----:B------:R1:W-:Y:S04]  /*2b570*/  STS.U16 [R9+UR5+0x10600], R28 ;  /* 0x0106001c09007988 */ /* 0x0003e80008000405 */
[----:B------:R0:W-:Y:S04]  /*2b580*/  STS.U16 [R9+UR5+0x10a00], R7 ;  /* 0x010a000709007988 */ /* 0x0001e80008000405 */
[----:B------:R0:W-:Y:S04]  /*2b590*/  STS.U16 [R9+UR5+0x10e00], R4 ;  /* 0x010e000409007988 */ /* 0x0001e80008000405 */
[----:B------:R1:W-:Y:S04]  /*2b5a0*/  STS.U16 [R9+UR5+0x11200], R8 ;  /* 0x0112000809007988 */ /* 0x0003e80008000405 */
[----:B------:R3:W-:Y:S04]  /*2b5b0*/  STS.U16 [R9+UR5+0x11600], R19 ;  /* 0x0116001309007988 */ /* 0x0007e80008000405 */
[----:B0-----:R-:W2:Y:S04]  /*2b5c0*/  LDL.LU R3, [R1+0x4174] ;  /* 0x0041740001037983 */ /* 0x001ea80000300800 */
[----:B-1----:R-:W2:Y:S04]  /*2b5d0*/  LDL.LU R28, [R1+0x4170] ;  /* 0x00417000011c7983 */ /* 0x002ea80000300800 */
[----:B------:R-:W2:Y:S04]  /*2b5e0*/  LDL.LU R7, [R1+0x416c] ;  /* 0x00416c0001077983 */ /* 0x000ea80000300800 */
[----:B------:R-:W2:Y:S04]  /*2b5f0*/  LDL.LU R4, [R1+0x4168] ;  /* 0x0041680001047983 */ /* 0x000ea80000300800 */
[----:B------:R-:W2:Y:S04]  /*2b600*/  LDL.LU R8, [R1+0x4164] ;  /* 0x0041640001087983 */ /* 0x000ea80000300800 */
[----:B---3--:R-:W3:Y:S01]  /*2b610*/  LDL.LU R19, [R1+0x4160] ;  /* 0x0041600001137983 */ /* 0x008ee20000300800 */
[----:B------:R-:W-:-:S05]  /*2b620*/  IMAD.SHL.U32 R14, R14, 0x2, RZ ;  /* 0x000000020e0e7824 */ /* 0x000fca00078e00ff */
[----:B------:R-:W-:Y:S01]  /*2b630*/  LOP3.LUT R14, R14, 0x50, RZ, 0x3c, !PT ;  /* 0x000000500e0e7812 */ /* 0x000fe200078e3cff */
[----:B---3--:R-:W-:Y:S04]  /*2b640*/  STS.U16 [R9+UR5+0x11a00], R19 ;  /* 0x011a001309007988 */ /* 0x008fe80008000405 */
[----:B--2---:R-:W-:Y:S04]  /*2b650*/  STS.U16 [R9+UR5+0x11e00], R8 ;  /* 0x011e000809007988 */ /* 0x004fe80008000405 */
[----:B------:R-:W-:Y:S04]  /*2b660*/  STS.U16 [R14+UR5+0x10280], R26 ;  /* 0x0102801a0e007988 */ /* 0x000fe80008000405 */
[----:B------:R-:W-:Y:S04]  /*2b670*/  STS.U16 [R14+UR5+0x10680], R10 ;  /* 0x0106800a0e007988 */ /* 0x000fe80008000405 */
[----:B------:R-:W-:Y:S04]  /*2b680*/  STS.U16 [R14+UR5+0x10a80], R11 ;  /* 0x010a800b0e007988 */ /* 0x000fe80008000405 */
[----:B------:R-:W-:Y:S04]  /*2b690*/  STS.U16 [R14+UR5+0x10e80], R12 ;  /* 0x010e800c0e007988 */ /* 0x000fe80008000405 */
[----:B------:R-:W-:Y:S04]  /*2b6a0*/  STS.U16 [R14+UR5+0x11280], R2 ;  /* 0x011280020e007988 */ /* 0x000fe80008000405 */
[----:B------:R0:W-:Y:S04]  /*2b6b0*/  STS.U16 [R14+UR5+0x11680], R4 ;  /* 0x011680040e007988 */ /* 0x0001e80008000405 */
[----:B0-----:R-:W2:Y:S04]  /*2b6c0*/  LDL.LU R4, [R1+0x415c] ;  /* 0x00415c0001047983 */ /* 0x001ea80000300800 */
[----:B------:R-:W-:Y:S04]  /*2b6d0*/  STS.U16 [R14+UR5+0x11a80], R7 ;  /* 0x011a80070e007988 */ /* 0x000fe80008000405 */
[----:B------:R-:W-:Y:S04]  /*2b6e0*/  STS.U16 [R14+UR5+0x11e80], R6 ;  /* 0x011e80060e007988 */ /* 0x000fe80008000405 */
[----:B------:R0:W-:Y:S04]  /*2b6f0*/  STS.U16 [R15+UR5+0x10300], R28 ;  /* 0x0103001c0f007988 */ /* 0x0001e80008000405 */
[----:B0-----:R-:W3:Y:S04]  /*2b700*/  LDL.LU R28, [R1+0x4158] ;  /* 0x00415800011c7983 */ /* 0x001ee80000300800 */
[----:B------:R0:W-:Y:S04]  /*2b710*/  STS.U16 [R15+UR5+0x10700], R3 ;  /* 0x010700030f007988 */ /* 0x0001e80008000405 */
[----:B----4-:R-:W-:Y:S04]  /*2b720*/  STS.U16 [R15+UR5+0x10b00], R29 ;  /* 0x010b001d0f007988 */ /* 0x010fe80008000405 */
[----:B------:R-:W-:Y:S04]  /*2b730*/  STS.U16 [R15+UR5+0x10f00], R27 ;  /* 0x010f001b0f007988 */ /* 0x000fe80008000405 */
[----:B------:R-:W-:Y:S04]  /*2b740*/  STS.U16 [R15+UR5+0x11300], R25 ;  /* 0x011300190f007988 */ /* 0x000fe80008000405 */
[----:B------:R-:W-:Y:S04]  /*2b750*/  STS.U16 [R15+UR5+0x11700], R21 ;  /* 0x011700150f007988 */ /* 0x000fe80008000405 */
[----:B------:R-:W-:Y:S04]  /*2b760*/  STS.U16 [R15+UR5+0x11b00], R5 ;  /* 0x011b00050f007988 */ /* 0x000fe80008000405 */
[----:B------:R1:W-:Y:S01]  /*2b770*/  STS.U16 [R15+UR5+0x11f00], R20 ;  /* 0x011f00140f007988 */ /* 0x0003e20008000405 */
[----:B0-----:R-:W0:Y:S01]  /*2b780*/  S2R R3, SR_TID.X ;  /* 0x0000000000037919 */ /* 0x001e220000002100 */
[----:B-1----:R-:W1:Y:S02]  /*2b790*/  S2R R15, SR_TID.X ;  /* 0x00000000000f7919 */ /* 0x002e640000002100 */
[----:B------:R-:W-:Y:S04]  /*2b7a0*/  STS.U16 [R0+UR5+0x10380], R17 ;  /* 0x0103801100007988 */ /* 0x000fe80008000405 */
[----:B------:R-:W-:Y:S04]  /*2b7b0*/  STS.U16 [R0+UR5+0x10780], R13 ;  /* 0x0107800d00007988 */ /* 0x000fe80008000405 */
[----:B------:R-:W-:Y:S04]  /*2b7c0*/  STS.U16 [R0+UR5+0x10b80], R16 ;  /* 0x010b801000007988 */ /* 0x000fe80008000405 */
[----:B------:R-:W-:Y:S01]  /*2b7d0*/  STS.U16 [R0+UR5+0x10f80], R18 ;  /* 0x010f801200007988 */ /* 0x000fe20008000405 */
[----:B0-----:R-:W-:-:S05]  /*2b7e0*/  LOP3.LUT R3, R3, 0x7, RZ, 0xc0, !PT ;  /* 0x0000000703037812 */ /* 0x001fca00078ec0ff */
[----:B------:R-:W-:Y:S02]  /*2b7f0*/  IMAD R3, R3, 0x90, RZ ;  /* 0x0000009003037824 */ /* 0x000fe400078e02ff */
[----:B-1----:R-:W-:-:S05]  /*2b800*/  IMAD.SHL.U32 R15, R15, 0x2, RZ ;  /* 0x000000020f0f7824 */ /* 0x002fca00078e00ff */
[----:B------:R-:W-:Y:S01]  /*2b810*/  LOP3.LUT R12, R3, 0x30, R15, 0x78, !PT ;  /* 0x00000030030c7812 */ /* 0x000fe200078e780f */
[----:B--2---:R-:W-:Y:S04]  /*2b820*/  STS.U16 [R0+UR5+0x11f80], R4 ;  /* 0x011f800400007988 */ /* 0x004fe80008000405 */
[----:B------:R-:W-:Y:S04]  /*2b830*/  STS.U16 [R0+UR5+0x11380], R22 ;  /* 0x0113801600007988 */ /* 0x000fe80008000405 */
[----:B------:R-:W-:Y:S04]  /*2b840*/  STS.U16 [R0+UR5+0x11780], R23 ;  /* 0x0117801700007988 */ /* 0x000fe80008000405 */
[----:B------:R-:W-:Y:S01]  /*2b850*/  STS.U16 [R0+UR5+0x11b80], R24 ;  /* 0x011b801800007988 */ /* 0x000fe20008000405 */
[----:B------:R-:W-:Y:S06]  /*2b860*/  BAR.SYNC.DEFER_BLOCKING 0x0 ;  /* 0x0000000000007b1d */ /* 0x000fec0000010000 */
[----:B------:R-:W0:Y:S04]  /*2b870*/  LDSM.16.M88.4 R4, [R12+UR5+0x10000] ;  /* 0x010000050c04783b */ /* 0x000e280008000200 */
[----:B------:R-:W1:Y:S04]  /*2b880*/  LDSM.16.M88.4 R20, [R12+UR5+0x10400] ;  /* 0x010400050c14783b */ /* 0x000e680008000200 */
[----:B------:R-:W2:Y:S04]  /*2b890*/  LDSM.16.M88.4 R16, [R12+UR5+0x10800] ;  /* 0x010800050c10783b */ /* 0x000ea80008000200 */
[----:B------:R-:W4:Y:S04]  /*2b8a0*/  LDSM.16.M88.4 R24, [R12+UR5+0x10c00] ;  /* 0x010c00050c18783b */ /* 0x000f280008000200 */
[----:B---3--:R-:W-:Y:S04]  /*2b8b0*/  LDSM.16.MT88.4 R8, [R28+UR5] ;  /* 0x000000051c08783b */ /* 0x008fe80008004200 */
[----:B0-----:R-:W-:Y:S04]  /*2b8c0*/  STL.64 [R1+0x60], R4 ;  /* 0x0000600401007387 */ /* 0x001fe80000100a00 */
[----:B------:R0:W-:Y:S04]  /*2b8d0*/  STL.64 [R1+0x68], R6 ;  /* 0x0000680601007387 */ /* 0x0001e80000100a00 */
[----:B-1----:R-:W-:Y:S04]  /*2b8e0*/  STL.64 [R1+0x50], R20 ;  /* 0x0000501401007387 */ /* 0x002fe80000100a00 */
[----:B------:R-:W-:Y:S04]  /*2b8f0*/  STL.64 [R1+0x58], R22 ;  /* 0x0000581601007387 */ /* 0x000fe80000100a00 */
[----:B------:R-:W1:Y:S04]  /*2b900*/  LDSM.16.M88.4 R20, [R12+UR5+0x11000] ;  /* 0x011000050c14783b */ /* 0x000e680008000200 */
[----:B--2---:R2:W-:Y:S04]  /*2b910*/  STL.64 [R1+0x40], R16 ;  /* 0x0000401001007387 */ /* 0x0045e80000100a00 */
[----:B------:R-:W-:Y:S04]  /*2b920*/  STL.64 [R1+0x48], R18 ;  /* 0x0000481201007387 */ /* 0x000fe80000100a00 */
[----:B----4-:R-:W-:Y:S04]  /*2b930*/  STL.64 [R1+0x30], R24 ;  /* 0x0000301801007387 */ /* 0x010fe80000100a00 */
[----:B------:R-:W-:Y:S04]  /*2b940*/  STL.64 [R1+0x38], R26 ;  /* 0x0000381a01007387 */ /* 0x000fe80000100a00 */
[----:B------:R-:W-:Y:S01]  /*2b950*/  LDSM.16.M88.4 R24, [R12+UR5+0x11c00] ;  /* 0x011c00050c18783b */ /* 0x000fe20008000200 */
[----:B0-----:R-:W-:-:S03]  /*2b960*/  IMAD.MOV.U32 R6, RZ, RZ, R16 ;  /* 0x000000ffff067224 */ /* 0x001fc600078e0010 */
[----:B-1----:R-:W-:Y:S01]  /*2b970*/  STL.64 [R1+0x20], R20 ;  /* 0x0000201401007387 */ /* 0x002fe20000100a00 */
[----:B--2---:R-:W-:-:S03]  /*2b980*/  IMAD.MOV.U32 R16, RZ, RZ, R20 ;  /* 0x000000ffff107224 */ /* 0x004fc600078e0014 */
[----:B------:R-:W-:Y:S01]  /*2b990*/  STL.64 [R1+0x28], R22 ;  /* 0x0000281601007387 */ /* 0x000fe20000100a00 */
[----:B------:R-:W-:-:S03]  /*2b9a0*/  IMAD.MOV.U32 R7, RZ, RZ, R21 ;  /* 0x000000ffff077224 */ /* 0x000fc600078e0015 */
[----:B------:R-:W0:Y:S01]  /*2b9b0*/  LDSM.16.M88.4 R20, [R12+UR5+0x11400] ;  /* 0x011400050c14783b */ /* 0x000e220008000200 */
[----:B------:R-:W-:-:S03]  /*2b9c0*/  IMAD.MOV.U32 R2, RZ, RZ, R4 ;  /* 0x000000ffff027224 */ /* 0x000fc600078e0004 */
[----:B0-----:R-:W-:Y:S01]  /*2b9d0*/  STL.64 [R1+0x10], R20 ;  /* 0x0000101401007387 */ /* 0x001fe20000100a00 */
[----:B------:R-:W-:-:S03]  /*2b9e0*/  IMAD.MOV.U32 R4, RZ, RZ, R20 ;  /* 0x000000ffff047224 */ /* 0x000fc600078e0014 */
[----:B------:R-:W-:Y:S01]  /*2b9f0*/  STL.64 [R1+0x18], R22 ;  /* 0x0000181601007387 */ /* 0x000fe20000100a00 */
[----:B------:R-:W-:-:S03]  /*2ba00*/  IMAD.MOV.U32 R3, RZ, RZ, R21 ;  /* 0x000000ffff037224 */ /* 0x000fc600078e0015 */
[----:B------:R-:W0:Y:S04]  /*2ba10*/  LDSM.16.M88.4 R20, [R12+UR5+0x11800] ;  /* 0x011800050c14783b */ /* 0x000e280008000200 */
[----:B------:R-:W1:Y:S04]  /*2ba20*/  LDSM.16.MT88.4 R12, [R28+UR5+0x80] ;  /* 0x000080051c0c783b */ /* 0x000e680008004200 */
[----:B------:R-:W-:Y:S04]  /*2ba30*/  STL [R1+0x39e4], R26 ;  /* 0x0039e41a01007387 */ /* 0x000fe80000100800 */
[----:B------:R-:W-:Y:S04]  /*2ba40*/  STL [R1+0x39e0], R27 ;  /* 0x0039e01b01007387 */ /* 0x000fe80000100800 */
[----:B------:R2:W-:Y:S04]  /*2ba50*/  STL.64 [R1+0x40e8], R24 ;  /* 0x0040e81801007387 */ /* 0x0005e80000100a00 */
[----:B0-----:R-:W-:Y:S04]  /*2ba60*/  STL.64 [R1], R20 ;  /* 0x0000001401007387 */ /* 0x001fe80000100a00 */
[----:B------:R-:W-:Y:S04]  /*2ba70*/  STL.64 [R1+0x8], R22 ;  /* 0x0000081601007387 */ /* 0x000fe80000100a00 */
[----:B------:R-:W-:Y:S04]  /*2ba80*/  STL.64 [R1+0x40f0], R20 ;  /* 0x0040f01401007387 */ /* 0x000fe80000100a00 */
[----:B-1----:R-:W-:Y:S04]  /*2ba90*/  STL.64 [R1+0x4100], R14 ;  /* 0x0041000e01007387 */ /* 0x002fe80000100a00 */
[----:B------:R0:W-:Y:S04]  /*2baa0*/  STL.64 [R1+0x40f8], R12 ;  /* 0x0040f80c01007387 */ /* 0x0001e80000100a00 */
[----:B--2---:R-:W2:Y:S04]  /*2bab0*/  LDL.LU.64 R24, [R1+0xd80] ;  /* 0x000d800001187983 */ /* 0x004ea80000300a00 */
[----:B------:R-:W2:Y:S01]  /*2bac0*/  LDL.LU.64 R26, [R1+0xd88] ;  /* 0x000d8800011a7983 */ /* 0x000ea20000300a00 */
[----:B0-----:R-:W-:-:S02]  /*2bad0*/  IMAD.MOV.U32 R12, RZ, RZ, R16 ;  /* 0x000000ffff0c7224 */ /* 0x001fc400078e0010 */
[----:B------:R-:W-:-:S05]  /*2bae0*/  IMAD.MOV.U32 R13, RZ, RZ, R7 ;  /* 0x000000ffff0d7224 */ /* 0x000fca00078e0007 */
[----:B------:R0:W-:Y:S04]  /*2baf0*/  STL.64 [R1+0x4110], R12 ;  /* 0x0041100c01007387 */ /* 0x0001e80000100a00 */
[----:B0-----:R-:W3:Y:S01]  /*2bb00*/  LDL.64 R12, [R1+0x30] ;  /* 0x00003000010c7983 */ /* 0x001ee20000100a00 */
[----:B------:R-:W-:Y:S02]  /*2bb10*/  IMAD.MOV.U32 R0, RZ, RZ, R5 ;  /* 0x000000ffff007224 */ /* 0x000fe400078e0005 */
[----:B------:R-:W-:Y:S02]  /*2bb20*/  IMAD.MOV.U32 R5, RZ, RZ, R17 ;  /* 0x000000ffff057224 */ /* 0x000fe400078e0011 */
[----:B------:R-:W0:Y:S04]  /*2bb30*/  LDSM.16.MT88.4 R16, [R28+UR5+0x100] ;  /* 0x000100051c10783b */ /* 0x000e280008004200 */
[----:B---3--:R1:W-:Y:S02]  /*2bb40*/  STL.64 [R1+0x4128], R12 ;  /* 0x0041280c01007387 */ /* 0x0083e40000100a00 */
[----:B-1----:R-:W-:-:S02]  /*2bb50*/  IMAD.MOV.U32 R12, RZ, RZ, R6 ;  /* 0x000000ffff0c7224 */ /* 0x002fc400078e0006 */
[----:B------:R-:W-:-:S05]  /*2bb60*/  IMAD.MOV.U32 R13, RZ, RZ, R5 ;  /* 0x000000ffff0d7224 */ /* 0x000fca00078e0005 */
[----:B------:R1:W-:Y:S04]  /*2bb70*/  STL.64 [R1+0x4140], R12 ;  /* 0x0041400c01007387 */ /* 0x0003e80000100a00 */
[----:B-1----:R-:W3:Y:S04]  /*2bb80*/  LDL.64 R12, [R1+0x50] ;  /* 0x00005000010c7983 */ /* 0x002ee80000100a00 */
[----:B0-----:R-:W-:Y:S04]  /*2bb90*/  STL.64 [R1+0x4088], R18 ;  /* 0x0040881201007387 */ /* 0x001fe80000100a00 */
[----:B------:R0:W-:Y:S02]  /*2bba0*/  STL.64 [R1+0x4080], R16 ;  /* 0x0040801001007387 */ /* 0x0001e40000100a00 */
[----:B0-----:R-:W-:-:S02]  /*2bbb0*/  IMAD.MOV.U32 R16, RZ, RZ, R4 ;  /* 0x000000ffff107224 */ /* 0x001fc400078e0004 */
[----:B------:R-:W-:Y:S01]  /*2bbc0*/  IMAD.MOV.U32 R17, RZ, RZ, R3 ;  /* 0x000000ffff117224 */ /* 0x000fe200078e0003 */
[----:B------:R-:W0:Y:S04]  /*2bbd0*/  LDSM.16.MT88.4 R4, [R28+UR5+0x180] ;  /* 0x000180051c04783b */ /* 0x000e280008004200 */
[----:B------:R1:W-:Y:S04]  /*2bbe0*/  STL.64 [R1+0x4108], R16 ;  /* 0x0041081001007387 */ /* 0x0003e80000100a00 */
[----:B-1----:R-:W4:Y:S04]  /*2bbf0*/  LDL.LU.64 R16, [R1+0x980] ;  /* 0x0009800001107983 */ /* 0x002f280000300a00 */
[----:B------:R-:W2:Y:S04]  /*2bc00*/  LDL.LU.64 R18, [R1+0x988] ;  /* 0x0009880001127983 */ /* 0x000ea80000300a00 */
[----:B--2---:R-:W-:Y:S04]  /*2bc10*/  STL.64 [R1+0x4120], R18 ;  /* 0x0041201201007387 */ /* 0x004fe80000100a00 */
[----:B----4-:R1:W-:Y:S04]  /*2bc20*/  STL.64 [R1+0x4118], R16 ;  /* 0x0041181001007387 */ /* 0x0103e80000100a00 */
[----:B-1----:R-:W2:Y:S04]  /*2bc30*/  LDL.LU.64 R16, [R1+0xa40] ;  /* 0x000a400001107983 */ /* 0x002ea80000300a00 */
[----:B------:R-:W4:Y:S04]  /*2bc40*/  LDL.LU.64 R18, [R1+0xa48] ;  /* 0x000a480001127983 */ /* 0x000f280000300a00 */
[----:B----4-:R-:W-:Y:S04]  /*2bc50*/  STL.64 [R1+0x4138], R18 ;  /* 0x0041381201007387 */ /* 0x010fe80000100a00 */
[----:B--2---:R1:W-:Y:S04]  /*2bc60*/  STL.64 [R1+0x4130], R16 ;  /* 0x0041301001007387 */ /* 0x0043e80000100a00 */
[----:B-1----:R-:W2:Y:S04]  /*2bc70*/  LDL.LU.64 R16, [R1+0xb40] ;  /* 0x000b400001107983 */ /* 0x002ea80000300a00 */
[----:B------:R-:W4:Y:S04]  /*2bc80*/  LDL.LU.64 R18, [R1+0xb48] ;  /* 0x000b480001127983 */ /* 0x000f280000300a00 */
[----:B----4-:R-:W-:Y:S04]  /*2bc90*/  STL.64 [R1+0x4150], R18 ;  /* 0x0041501201007387 */ /* 0x010fe80000100a00 */
[----:B--2---:R1:W-:Y:S04]  /*2bca0*/  STL.64 [R1+0x4148], R16 ;  /* 0x0041481001007387 */ /* 0x0043e80000100a00 */
[----:B-1----:R-:W2:Y:S04]  /*2bcb0*/  LDL.LU.64 R16, [R1+0xc80] ;  /* 0x000c800001107983 */ /* 0x002ea80000300a00 */
[----:B------:R-:W2:Y:S04]  /*2bcc0*/  LDL.LU.64 R18, [R1+0xc88] ;  /* 0x000c880001127983 */ /* 0x000ea80000300a00 */
[----:B------:R-:W4:Y:S04]  /*2bcd0*/  LDL.LU.64 R20, [R1+0x8a0] ;  /* 0x0008a00001147983 */ /* 0x000f280000300a00 */
[----:B------:R-:W4:Y:S04]  /*2bce0*/  LDL.LU.64 R22, [R1+0x8a8] ;  /* 0x0008a80001167983 */ /* 0x000f280000300a00 */
[----:B0-----:R-:W-:Y:S04]  /*2bcf0*/  STL.64 [R1+0x4018], R6 ;  /* 0x0040180601007387 */ /* 0x001fe80000100a00 */
[----:B------:R0:W-:Y:S02]  /*2bd00*/  STL.64 [R1+0x4010], R4 ;  /* 0x0040100401007387 */ /* 0x0001e40000100a00 */
[----:B0-----:R-:W-:-:S02]  /*2bd10*/  IMAD.MOV.U32 R4, RZ, RZ, R2 ;  /* 0x000000ffff047224 */ /* 0x001fc400078e0002 */
[----:B------:R-:W-:-:S07]  /*2bd20*/  IMAD.MOV.U32 R5, RZ, RZ, R0 ;  /* 0x000000ffff057224 */ /* 0x000fce00078e0000 */
[----:B------:R-:W-:Y:S01]  /*2bd30*/  HMMA.16816.F32 R24, R8, R4, R24 ;  /* 0x000000040818723c */ /* 0x000fe20000001818 */
[----:B---3--:R-:W-:Y:S02]  /*2bd40*/  IMAD.MOV.U32 R2, RZ, RZ, R12 ;  /* 0x000000ffff027224 */ /* 0x008fe400078e000c */
[----:B------:R-:W-:-:S15]  /*2bd50*/  IMAD.MOV.U32 R0, RZ, RZ, R13 ;  /* 0x000000ffff007224 */ /* 0x000fde00078e000d */
[----:B------:R-:W-:Y:S01]  /*2bd60*/  NOP ;  /* 0x0000000000007918 */ /* 0x000fe20000000000 */
[----:B------:R-:W-:Y:S01]  /*2bd70*/  IMAD.MOV.U32 R29, RZ, RZ, R27 ;  /* 0x000000ffff1d7224 */ /* 0x000fe200078e001b */
[----:B------:R0:W-:Y:S04]  /*2bd80*/  STL.64 [R1+0x4c0], R24 ;  /* 0x0004c01801007387 */ /* 0x0001e80000100a00 */
[----:B------:R1:W-:Y:S04]  /*2bd90*/  STL [R1+0x4c8], R26 ;  /* 0x0004c81a01007387 */ /* 0x0003e80000100800 */
[----:B0-----:R-:W3:Y:S04]  /*2bda0*/  LDL.LU.64 R24, [R1+0x890] ;  /* 0x0008900001187983 */ /* 0x001ee80000300a00 */
[----:B-1----:R-:W3:Y:S04]  /*2bdb0*/  LDL.LU.64 R26, [R1+0x898] ;  /* 0x00089800011a7983 */ /* 0x002ee80000300a00 */
[----:B------:R-:W-:Y:S01]  /*2bdc0*/  STL [R1+0x3ab0], R29 ;  /* 0x003ab01d01007387 */ /* 0x000fe20000100800 */
[----:B--2---:R-:W-:-:S15]  /*2bdd0*/  HMMA.16816.F32 R16, R8, R12, R16 ;  /* 0x0000000c0810723c */ /* 0x004fde0000001810 */
[----:B------:R-:W-:-:S04]  /*2bde0*/  NOP ;  /* 0x0000000000007918 */ /* 0x000fc80000000000 */
[----:B------:R-:W-:Y:S04]  /*2bdf0*/  STL.64 [R1+0x4b0], R16 ;  /* 0x0004b01001007387 */ /* 0x000fe80000100a00 */
[----:B------:R0:W-:Y:S04]  /*2be00*/  STL.64 [R1+0x4b8], R18 ;  /* 0x0004b81201007387 */ /* 0x0001e80000100a00 */
[----:B0-----:R-:W2:Y:S04]  /*2be10*/  LDL.LU.64 R18, [R1+0x4150] ;  /* 0x0041500001127983 */ /* 0x001ea80000300a00 */
[----:B------:R-:W2:Y:S04]  /*2be20*/  LDL.LU.64 R16, [R1+0x4148] ;  /* 0x0041480001107983 */ /* 0x000ea80000300a00 */
[----:B------:R-:W2:Y:S02]  /*2be30*/  LDL.LU.64 R12, [R1+0x4140] ;  /* 0x00414000010c7983 */ /* 0x000ea40000300a00 */
[----:B--2---:R-:W-:Y:S02]  /*2be40*/  HMMA.16816.F32 R12, R8, R12, R16 ;  /* 0x0000000c080c723c */ /* 0x004fe40000001810 */
[----:B------:R-:W2:Y:S04]  /*2be50*/  LDL.LU.64 R18, [R1+0x4138] ;  /* 0x0041380001127983 */ /* 0x000ea80000300a00 */
[----:B------:R-:W2:-:S13]  /*2be60*/  LDL.LU.64 R16, [R1+0x4130] ;  /* 0x0041300001107983 */ /* 0x000e9a0000300a00 */
[----:B------:R0:W-:Y:S04]  /*2be70*/  STL.64 [R1+0x4a0], R12 ;  /* 0x0004a00c01007387 */ /* 0x0001e80000100a00 */
[----:B------:R-:W-:Y:S04]  /*2be80*/  STL [R1+0x4a8], R14 ;  /* 0x0004a80e01007387 */ /* 0x000fe80000100800 */
[----:B0-----:R-:W2:Y:S01]  /*2be90*/  LDL.LU.64 R12, [R1+0x4128] ;  /* 0x00412800010c7983 */ /* 0x001ea20000300a00 */
[----:B------:R-:W-:-:S05]  /*2bea0*/  IMAD.MOV.U32 R29, RZ, RZ, R15 ;  /* 0x000000ffff1d7224 */ /* 0x000fca00078e000f */
[----:B------:R-:W-:Y:S01]  /*2beb0*/  STL [R1+0x3b00], R29 ;  /* 0x003b001d01007387 */ /* 0x000fe20000100800 */
[----:B--2---:R-:W-:Y:S01]  /*2bec0*/  HMMA.16816.F32 R16, R8, R12, R16 ;  /* 0x0000000c0810723c */ /* 0x004fe20000001810 */
[----:B------:R-:W-:Y:S02]  /*2bed0*/  IMAD.MOV.U32 R6, RZ, RZ, R12 ;  /* 0x000000ffff067224 */ /* 0x000fe400078e000c */
[----:B------:R-:W-:-:S15]  /*2bee0*/  IMAD.MOV.U32 R3, RZ, RZ, R13 ;  /* 0x000000ffff037224 */ /* 0x000fde00078e000d */
[----:B------:R-:W-:Y:S01]  /*2bef0*/  NOP ;  /* 0x0000000000007918 */ /* 0x000fe20000000000 */
[----:B------:R-:W-:Y:S04]  /*2bf00*/  STL.64 [R1+0x490], R16 ;  /* 0x0004901001007387 */ /* 0x000fe80000100a00 */
[----:B------:R0:W-:Y:S04]  /*2bf10*/  STL.64 [R1+0x498], R18 ;  /* 0x0004981201007387 */ /* 0x0001e80000100a00 */
[----:B0-----:R-:W2:Y:S04]  /*2bf20*/  LDL.LU.64 R18, [R1+0x4120] ;  /* 0x0041200001127983 */ /* 0x001ea80000300a00 */
[----:B------:R-:W2:Y:S04]  /*2bf30*/  LDL.LU.64 R16, [R1+0x4118] ;  /* 0x0041180001107983 */ /* 0x000ea80000300a00 */
[----:B------:R-:W2:Y:S02]  /*2bf40*/  LDL.LU.64 R12, [R1+0x4110] ;  /* 0x00411000010c7983 */ /* 0x000ea40000300a00 */
[----:B--2---:R-:W-:Y:S02]  /*2bf50*/  HMMA.16816.F32 R12, R8, R12, R16 ;  /* 0x0000000c080c723c */ /* 0x004fe40000001810 */
[----:B------:R-:W4:-:S15]  /*2bf60*/  LDL.LU.64 R16, [R1+0x4108] ;  /* 0x0041080001107983 */ /* 0x000f1e0000300a00 */
[----:B------:R-:W-:Y:S02]  /*2bf70*/  NOP ;  /* 0x0000000000007918 */ /* 0x000fe40000000000 */
[----:B------:R-:W-:Y:S04]  /*2bf80*/  STL.64 [R1+0x480], R12 ;  /* 0x0004800c01007387 */ /* 0x000fe80000100a00 */
[----:B------:R0:W-:Y:S04]  /*2bf90*/  STL.64 [R1+0x488], R14 ;  /* 0x0004880e01007387 */ /* 0x0001e80000100a00 */
[----:B0-----:R-:W2:Y:S04]  /*2bfa0*/  LDL.LU.64 R14, [R1+0x4100] ;  /* 0x00410000010e7983 */ /* 0x001ea80000300a00 */
[----:B------:R-:W2:Y:S01]  /*2bfb0*/  LDL.LU.64 R12, [R1+0x40f8] ;  /* 0x0040f800010c7983 */ /* 0x000ea20000300a00 */
[----:B----4-:R-:W-:-:S15]  /*2bfc0*/  HMMA.16816.F32 R20, R8, R16, R20 ;  /* 0x000000100814723c */ /* 0x010fde0000001814 */
[----:B------:R-:W-:-:S04]  /*2bfd0*/  NOP ;  /* 0x0000000000007918 */ /* 0x000fc80000000000 */
[----:B------:R0:W-:Y:S04]  /*2bfe0*/  STL.64 [R1+0x470], R20 ;  /* 0x0004701401007387 */ /* 0x0001e80000100a00 */
[----:B------:R-:W-:Y:S04]  /*2bff0*/  STL.64 [R1+0x478], R22 ;  /* 0x0004781601007387 */ /* 0x000fe80000100a00 */
[----:B0-----:R-:W3:Y:S04]  /*2c000*/  LDL.LU.64 R20, [R1+0x40f0] ;  /* 0x0040f00001147983 */ /* 0x001ee80000300a00 */
[----:B------:R0:W-:Y:S04]  /*2c010*/  STL.64 [R1+0x40a0], R16 ;  /* 0x0040a01001007387 */ /* 0x0001e80000100a00 */
[----:B0-----:R-:W4:Y:S01]  /*2c020*/  LDL.64 R16, [R1+0x20] ;  /* 0x0000200001107983 */ /* 0x001f220000100a00 */
[C---:B---3--:R-:W-:Y:S03]  /*2c030*/  HMMA.16816.F32 R24, R8.reuse, R20, R24 ;  /* 0x000000140818723c */ /* 0x048fe60000001818 */
[----:B----4-:R0:W-:Y:S04]  /*2c040*/  STL.64 [R1+0x40b8], R16 ;  /* 0x0040b81001007387 */ /* 0x0101e80000100a00 */
[----:B0-----:R-:W2:Y:S04]  /*2c050*/  LDL.LU.64 R16, [R1+0xd60] ;  /* 0x000d600001107983 */ /* 0x001ea80000300a00 */
[----:B------:R-:W2:Y:S08]  /*2c060*/  LDL.LU.64 R18, [R1+0xd68] ;  /* 0x000d680001127983 */ /* 0x000eb00000300a00 */
[----:B------:R0:W-:Y:S04]  /*2c070*/  STL.64 [R1+0x460], R24 ;  /* 0x0004601801007387 */ /* 0x0001e80000100a00 */
[----:B------:R-:W-:Y:S04]  /*2c080*/  STL.64 [R1+0x468], R26 ;  /* 0x0004681a01007387 */ /* 0x000fe80000100a00 */
[----:B0-----:R-:W3:Y:S04]  /*2c090*/  LDL.LU.64 R24, [R1+0x40e8] ;  /* 0x0040e80001187983 */ /* 0x001ee80000300a00 */
[----:B------:R0:W-:Y:S04]  /*2c0a0*/  STL.64 [R1+0x40c8], R20 ;  /* 0x0040c81401007387 */ /* 0x0001e80000100a00 */
[----:B0-----:R-:W3:Y:S04]  /*2c0b0*/  LDL.LU.64 R20, [R1+0x870] ;  /* 0x0008700001147983 */ /* 0x001ee80000300a00 */
[----:B------:R-:W3:Y:S02]  /*2c0c0*/  LDL.LU.64 R22, [R1+0x878] ;  /* 0x0008780001167983 */ /* 0x000ee40000300a00 */
[----:B---3--:R-:W-:-:S15]  /*2c0d0*/  HMMA.16816.F32 R20, R8, R24, R20 ;  /* 0x000000180814723c */ /* 0x008fde0000001814 */
[----:B------:R-:W-:-:S04]  /*2c0e0*/  NOP ;  /* 0x0000000000007918 */ /* 0x000fc80000000000 */
[----:B------:R0:W-:Y:S04]  /*2c0f0*/  STL.64 [R1+0x310], R20 ;  /* 0x0003101401007387 */ /* 0x0001e80000100a00 */
[----:B------:R1:W-:Y:S04]  /*2c100*/  STL.64 [R1+0x318], R22 ;  /* 0x0003181601007387 */ /* 0x0003e80000100a00 */
[----:B0-----:R-:W3:Y:S04]  /*2c110*/  LDL.LU.64 R20, [R1+0xb20] ;  /* 0x000b200001147983 */ /* 0x001ee80000300a00 */
[----:B-1----:R-:W4:Y:S01]  /*2c120*/  LDL.LU.64 R22, [R1+0xb28] ;  /* 0x000b280001167983 */ /* 0x002f220000300a00 */
[----:B------:R-:W-:-:S02]  /*2c130*/  IMAD.MOV.U32 R8, RZ, RZ, R6 ;  /* 0x000000ffff087224 */ /* 0x000fc400078e0006 */
[----:B------:R-:W-:Y:S01]  /*2c140*/  IMAD.MOV.U32 R9, RZ, RZ, R3 ;  /* 0x000000ffff097224 */ /* 0x000fe200078e0003 */
[----:B--2---:R-:W-:Y:S01]  /*2c150*/  HMMA.16816.F32 R4, R12, R4, R16 ;  /* 0x000000040c04723c */ /* 0x004fe20000001810 */
[----:B----4-:R-:W-:Y:S04]  /*2c160*/  STL.64 [R1+0x40d8], R22 ;  /* 0x0040d81601007387 */ /* 0x010fe80000100a00 */
[----:B---3--:R-:W-:Y:S04]  /*2c170*/  STL.64 [R1+0x40d0], R20 ;  /* 0x0040d01401007387 */ /* 0x008fe80000100a00 */
[----:B------:R0:W-:Y:S04]  /*2c180*/  STL.64 [R1+0x40c0], R8 ;  /* 0x0040c00801007387 */ /* 0x0001e80000100a00 */
[----:B0-----:R-:W2:Y:S06]  /*2c190*/  LDL.64 R8, [R1+0x40] ;  /* 0x0000400001087983 */ /* 0x001eac0000100a00 */
[----:B------:R-:W-:-:S02]  /*2c1a0*/  IMAD.MOV.U32 R26, RZ, RZ, R6 ;  /* 0x000000ffff1a7224 */ /* 0x000fc400078e0006 */
[----:B------:R-:W-:Y:S02]  /*2c1b0*/  IMAD.MOV.U32 R27, RZ, RZ, R7 ;  /* 0x000000ffff1b7224 */ /* 0x000fe400078e0007 */
[----:B------:R-:W-:Y:S02]  /*2c1c0*/  IMAD.MOV.U32 R20, RZ, RZ, R2 ;  /* 0x000000ffff147224 */ /* 0x000fe400078e0002 */
[----:B------:R-:W-:Y:S01]  /*2c1d0*/  IMAD.MOV.U32 R21, RZ, RZ, R0 ;  /* 0x000000ffff157224 */ /* 0x000fe200078e0000 */
[----:B--2---:R0:W-:Y:S04]  /*2c1e0*/  STL.64 [R1+0x40e0], R8 ;  /* 0x0040e00801007387 */ /* 0x0041e80000100a00 */
[----:B0-----:R-:W2:Y:S04]  /*2c1f0*/  LDL.LU.64 R8, [R1+0xc60] ;  /* 0x000c600001087983 */ /* 0x001ea80000300a00 */
[----:B------:R-:W2:Y:S04]  /*2c200*/  LDL.LU.64 R10, [R1+0xc68] ;  /* 0x000c6800010a7983 */ /* 0x000ea80000300a00 */
[----:B------:R-:W-:Y:S04]  /*2c210*/  STL.64 [R1+0x300], R4 ;  /* 0x0003000401007387 */ /* 0x000fe80000100a00 */
[----:B------:R-:W3:Y:S04]  /*2c220*/  LDL.LU.64 R16, [R1+0xa20] ;  /* 0x000a200001107983 */ /* 0x000ee80000300a00 */
[----:B------:R-:W3:Y:S04]  /*2c230*/  LDL.LU.64 R18, [R1+0xa28] ;  /* 0x000a280001127983 */ /* 0x000ee80000300a00 */
[----:B------:R-:W-:Y:S04]  /*2c240*/  STL.64 [R1+0x4098], R26 ;  /* 0x0040981a01007387 */ /* 0x000fe80000100a00 */
[----:B------:R0:W-:Y:S04]  /*2c250*/  STL.64 [R1+0x4090], R24 ;  /* 0x0040901801007387 */ /* 0x0001e80000100a00 */
[----:B0-----:R-:W4:Y:S04]  /*2c260*/  LDL.LU.64 R24, [R1+0x810] ;  /* 0x0008100001187983 */ /* 0x001f280000300a00 */
[----:B------:R-:W3:Y:S01]  /*2c270*/  LDL.LU.64 R26, [R1+0x818] ;  /* 0x00081800011a7983 */ /* 0x000ee20000300a00 */
[C---:B--2---:R-:W-:Y:S03]  /*2c280*/  HMMA.16816.F32 R20, R12.reuse, R20, R8 ;  /* 0x000000140c14723c */ /* 0x044fe60000001808 */
[----:B---3--:R-:W-:Y:S04]  /*2c290*/  STL.64 [R1+0x40b0], R26 ;  /* 0x0040b01a01007387 */ /* 0x008fe80000100a00 */
[----:B----4-:R0:W-:Y:S04]  /*2c2a0*/  STL.64 [R1+0x40a8], R24 ;  /* 0x0040a81801007387 */ /* 0x0101e80000100a00 */
[----:B0-----:R-:W2:Y:S04]  /*2c2b0*/  LDL.LU.64 R24, [R1+0x950] ;  /* 0x0009500001187983 */ /* 0x001ea80000300a00 */
[----:B------:R-:W2:Y:S04]  /*2c2c0*/  LDL.LU.64 R26, [R1+0x958] ;  /* 0x00095800011a7983 */ /* 0x000ea80000300a00 */
[----:B------:R-:W3:Y:S04]  /*2c2d0*/  LDL.LU.64 R4, [R1+0x1d0] ;  /* 0x0001d00001047983 */ /* 0x000ee80000300a00 */
[----:B------:R-:W3:Y:S04]  /*2c2e0*/  LDL.LU.64 R6, [R1+0x1d8] ;  /* 0x0001d80001067983 */ /* 0x000ee80000300a00 */
[----:B------:R-:W4:Y:S04]  /*2c2f0*/  LDL.LU.64 R8, [R1+0x40e0] ;  /* 0x0040e00001087983 */ /* 0x000f280000300a00 */
[----:B------:R-:W-:Y:S04]  /*2c300*/  STL.64 [R1+0x2f0], R20 ;  /* 0x0002f01401007387 */ /* 0x000fe80000100a00 */
[----:B------:R0:W-:Y:S04]  /*2c310*/  STL.64 [R1+0x2f8], R22 ;  /* 0x0002f81601007387 */ /* 0x0001e80000100a00 */
[----:B0-----:R-:W4:Y:S04]  /*2c320*/  LDL.LU.64 R22, [R1+0x40d8] ;  /* 0x0040d80001167983 */ /* 0x001f280000300a00 */
[----:B------:R-:W4:Y:S02]  /*2c330*/  LDL.LU.64 R20, [R1+0x40d0] ;  /* 0x0040d00001147983 */ /* 0x000f240000300a00 */
[----:B----4-:R-:W-:Y:S01]  /*2c340*/  HMMA.16816.F32 R20, R12, R8, R20 ;  /* 0x000000080c14723c */ /* 0x010fe20000001814 */
[----:B------:R-:W-:-:S15]  /*2c350*/  IMAD.MOV.U32 R3, RZ, RZ, R9 ;  /* 0x000000ffff037224 */ /* 0x000fde00078e0009 */
[----:B------:R-:W-:-:S03]  /*2c360*/  NOP ;  /* 0x0000000000007918 */ /* 0x000fc60000000000 */
[----:B------:R0:W-:Y:S04]  /*2c370*/  STL.64 [R1+0x2e0], R20 ;  /* 0x0002e01401007387 */ /* 0x0001e80000100a00 */
[----:B------:R1:W-:Y:S04]  /*2c380*/  STL.64 [R1+0x2e8], R22 ;  /* 0x0002e81601007387 */ /* 0x0003e80000100a00 */
[----:B0-----:R-:W4:Y:S01]  /*2c390*/  LDL.LU.64 R20, [R1+0x40c8] ;  /* 0x0040c80001147983 */ /* 0x001f220000300a00 */
[----:B-1----:R-:W-:-:S03]  /*2c3a0*/  IMAD.MOV.U32 R22, RZ, RZ, R8 ;  /* 0x000000ffff167224 */ /* 0x002fc600078e0008 */
[----:B------:R-:W2:Y:S02]  /*2c3b0*/  LDL.LU.64 R8, [R1+0x40c0] ;  /* 0x0040c00001087983 */ /* 0x000ea40000300a00 */
[----:B--2---:R-:W-:-:S15]  /*2c3c0*/  HMMA.16816.F32 R16, R12, R8, R16 ;  /* 0x000000080c10723c */ /* 0x004fde0000001810 */
[----:B------:R-:W-:-:S04]  /*2c3d0*/  NOP ;  /* 0x0000000000007918 */ /* 0x000fc80000000000 */
[----:B------:R0:W-:Y:S04]  /*2c3e0*/  STL.64 [R1+0x2d0], R16 ;  /* 0x0002d01001007387 */ /* 0x0001e80000100a00 */
[----:B------:R-:W-:Y:S04]  /*2c3f0*/  STL.64 [R1+0x2d8], R18 ;  /* 0x0002d81201007387 */ /* 0x000fe80000100a00 */
[----:B0-----:R-:W2:Y:S04]  /*2c400*/  LDL.LU.64 R16, [R1+0x40b8] ;  /* 0x0040b80001107983 */ /* 0x001ea80000300a00 */
[----:B------:R0:W-:Y:S04]  /*2c410*/  STL.64 [R1+0x4060], R8 ;  /* 0x0040600801007387 */ /* 0x0001e80000100a00 */
[----:B0-----:R-:W4:Y:S04]  /*2c420*/  LDL.LU.64 R8, [R1+0x530] ;  /* 0x0005300001087983 */ /* 0x001f280000300a00 */
[----:B------:R-:W4:Y:S01]  /*2c430*/  LDL.LU.64 R10, [R1+0x538] ;  /* 0x00053800010a7983 */ /* 0x000f220000300a00 */
[----:B--2---:R-:W-:Y:S01]  /*2c440*/  HMMA.16816.F32 R24, R12, R16, R24 ;  /* 0x000000100c18723c */ /* 0x004fe20000001818 */
[----:B------:R-:W-:-:S02]  /*2c450*/  IMAD.MOV.U32 R2, RZ, RZ, R16 ;  /* 0x000000ffff027224 */ /* 0x000fc400078e0010 */
[----:B------:R-:W-:-:S15]  /*2c460*/  IMAD.MOV.U32 R0, RZ, RZ, R17 ;  /* 0x000000ffff007224 */ /* 0x000fde00078e0011 */
[----:B------:R-:W-:Y:S01]  /*2c470*/  NOP ;  /* 0x0000000000007918 */ /* 0x000fe20000000000 */
[----:B------:R-:W-:Y:S04]  /*2c480*/  STL.64 [R1+0x2c0], R24 ;  /* 0x0002c01801007387 */ /* 0x000fe80000100a00 */
[----:B------:R0:W-:Y:S04]  /*2c490*/  STL.64 [R1+0x2c8], R26 ;  /* 0x0002c81a01007387 */ /* 0x0001e80000100a00 */
[----:B0-----:R-:W2:Y:S04]  /*2c4a0*/  LDL.LU.64 R26, [R1+0x40b0] ;  /* 0x0040b000011a7983 */ /* 0x001ea80000300a00 */
[----:B------:R-:W2:Y:S04]  /*2c4b0*/  LDL.LU.64 R24, [R1+0x40a8] ;  /* 0x0040a80001187983 */ /* 0x000ea80000300a00 */
[----:B------:R-:W2:Y:S01]  /*2c4c0*/  LDL.LU.64 R16, [R1+0x40a0] ;  /* 0x0040a00001107983 */ /* 0x000ea20000300a00 */
[C---:B----4-:R-:W-:Y:S08]  /*2c4d0*/  HMMA.16816.F32 R8, R12.reuse, R20, R8 ;  /* 0x000000140c08723c */ /* 0x050ff00000001808 */
[----:B--2---:R-:W-:Y:S01]  /*2c4e0*/  HMMA.16816.F32 R16, R12, R16, R24 ;  /* 0x000000100c10723c */ /* 0x004fe20000001818 */
[----:B------:R-:W2:Y:S04]  /*2c4f0*/  LDL.LU.64 R26, [R1+0x4098] ;  /* 0x00409800011a7983 */ /* 0x000ea80000300a00 */
[----:B------:R-:W3:-:S14]  /*2c500*/  LDL.LU.64 R24, [R1+0x4090] ;  /* 0x0040900001187983 */ /* 0x000edc0000300a00 */
[----:B------:R-:W-:Y:S04]  /*2c510*/  STL.64 [R1+0x2b0], R16 ;  /* 0x0002b01001007387 */ /* 0x000fe80000100a00 */
[----:B------:R0:W-:Y:S04]  /*2c520*/  STL.64 [R1+0x2b8], R18 ;  /* 0x0002b81201007387 */ /* 0x0001e80000100a00 */
[----:B0-----:R-:W4:Y:S04]  /*2c530*/  LDL.LU.64 R18, [R1+0x4088] ;  /* 0x0040880001127983 */ /* 0x001f280000300a00 */
[----:B------:R-:W4:Y:S04]  /*2c540*/  LDL.LU.64 R16, [R1+0x4080] ;  /* 0x0040800001107983 */ /* 0x000f280000300a00 */
[----:B------:R0:W-:Y:S04]  /*2c550*/  STL.64 [R1+0x4030], R20 ;  /* 0x0040301401007387 */ /* 0x0001e80000100a00 */
[----:B0-----:R-:W2:Y:S04]  /*2c560*/  LDL.64 R20, [R1+0x50] ;  /* 0x0000500001147983 */ /* 0x001ea80000100a00 */
[----:B------:R-:W-:Y:S04]  /*2c570*/  STL.64 [R1+0x2a0], R8 ;  /* 0x0002a00801007387 */ /* 0x000fe80000100a00 */
[----:B------:R-:W-:Y:S04]  /*2c580*/  STL.64 [R1+0x2a8], R10 ;  /* 0x0002a80a01007387 */ /* 0x000fe80000100a00 */
[----:B--2---:R0:W-:Y:S04]  /*2c590*/  STL.64 [R1+0x4068], R20 ;  /* 0x0040681401007387 */ /* 0x0041e80000100a00 */
[----:B0-----:R-:W4:Y:S04]  /*2c5a0*/  LDL.64 R20, [R1+0x60] ;  /* 0x0000600001147983 */ /* 0x001f280000100a00 */
[----:B------:R-:W2:Y:S04]  /*2c5b0*/  LDL.LU.64 R8, [R1+0xc20] ;  /* 0x000c200001087983 */ /* 0x000ea80000300a00 */
[----:B------:R-:W2:Y:S01]  /*2c5c0*/  LDL.LU.64 R10, [R1+0xc28] ;  /* 0x000c2800010a7983 */ /* 0x000ea20000300a00 */
[----:B---3--:R-:W-:-:S15]  /*2c5d0*/  HMMA.16816.F32 R4, R12, R24, R4 ;  /* 0x000000180c04723c */ /* 0x008fde0000001804 */
[----:B------:R-:W-:-:S04]  /*2c5e0*/  NOP ;  /* 0x0000000000007918 */ /* 0x000fc80000000000 */
[----:B------:R-:W-:Y:S04]  /*2c5f0*/  STL.64 [R1+0x160], R4 ;  /* 0x0001600401007387 */ /* 0x000fe80000100a00 */
[----:B------:R-:W-:Y:S04]  /*2c600*/  STL.64 [R1+0x168], R6 ;  /* 0x0001680601007387 */ /* 0x000fe80000100a00 */
[----:B--2---:R-:W-:Y:S04]  /*2c610*/  STL.64 [R1+0x4078], R10 ;  /* 0x0040780a01007387 */ /* 0x004fe80000100a00 */
[----:B------:R0:W-:Y:S04]  /*2c620*/  STL.64 [R1+0x4070], R8 ;  /* 0x0040700801007387 */ /* 0x0001e80000100a00 */
[----:B0-----:R-:W4:Y:S04]  /*2c630*/  LDL.LU.64 R8, [R1+0xd20] ;  /* 0x000d200001087983 */ /* 0x001f280000300a00 */
[----:B------:R-:W4:Y:S04]  /*2c640*/  LDL.LU.64 R10, [R1+0xd28] ;  /* 0x000d2800010a7983 */ /* 0x000f280000300a00 */
[----:B------:R-:W2:Y:S04]  /*2c650*/  LDL.LU.64 R4, [R1+0x8e0] ;  /* 0x0008e00001047983 */ /* 0x000ea80000300a00 */
[----:B------:R-:W3:Y:S04]  /*2c660*/  LDL.LU.64 R6, [R1+0x8e8] ;  /* 0x0008e80001067983 */ /* 0x000ee80000300a00 */
[----:B---3--:R-:W-:Y:S04]  /*2c670*/  STL.64 [R1+0x4048], R6 ;  /* 0x0040480601007387 */ /* 0x008fe80000100a00 */
[----:B--2---:R-:W-:Y:S04]  /*2c680*/  STL.64 [R1+0x4040], R4 ;  /* 0x0040400401007387 */ /* 0x004fe80000100a00 */
[----:B------:R-:W-:Y:S04]  /*2c690*/  STL.64 [R1+0x4028], R26 ;  /* 0x0040281a01007387 */ /* 0x000fe80000100a00 */
[----:B------:R0:W-:Y:S04]  /*2c6a0*/  STL.64 [R1+0x4020], R24 ;  /* 0x0040201801007387 */ /* 0x0001e80000100a00 */
[----:B0-----:R-:W2:Y:S04]  /*2c6b0*/  LDL.LU.64 R24, [R1+0x9e0] ;  /* 0x0009e00001187983 */ /* 0x001ea80000300a00 */
[----:B------:R-:W3:Y:S01]  /*2c6c0*/  LDL.LU.64 R26, [R1+0x9e8] ;  /* 0x0009e800011a7983 */ /* 0x000ee20000300a00 */
[----:B----4-:R-:W-:Y:S01]  /*2c6d0*/  HMMA.16816.F32 R8, R16, R20, R8 ;  /* 0x000000141008723c */ /* 0x010fe20000001808 */
[----:B------:R-:W-:-:S02]  /*2c6e0*/  IMAD.MOV.U32 R12, RZ, RZ, R2 ;  /* 0x000000ffff0c7224 */ /* 0x000fc400078e0002 */
[----:B------:R-:W-:Y:S02]  /*2c6f0*/  IMAD.MOV.U32 R13, RZ, RZ, R0 ;  /* 0x000000ffff0d7224 */ /* 0x000fe400078e0000 */
[----:B------:R-:W-:Y:S02]  /*2c700*/  IMAD.MOV.U32 R2, RZ, RZ, R20 ;  /* 0x000000ffff027224 */ /* 0x000fe400078e0014 */
[----:B------:R-:W-:Y:S01]  /*2c710*/  IMAD.MOV.U32 R0, RZ, RZ, R21 ;  /* 0x000000ffff007224 */ /* 0x000fe200078e0015 */
[----:B---3--:R-:W-:Y:S04]  /*2c720*/  STL.64 [R1+0x4058], R26 ;  /* 0x0040581a01007387 */ /* 0x008fe80000100a00 */
[----:B--2---:R0:W-:Y:S04]  /*2c730*/  STL.64 [R1+0x4050], R24 ;  /* 0x0040501801007387 */ /* 0x0041e80000100a00 */
[----:B0-----:R-:W2:Y:S04]  /*2c740*/  LDL.LU.64 R24, [R1+0xae0] ;  /* 0x000ae00001187983 */ /* 0x001ea80000300a00 */
[----:B------:R-:W2:Y:S04]  /*2c750*/  LDL.LU.64 R26, [R1+0xae8] ;  /* 0x000ae800011a7983 */ /* 0x000ea80000300a00 */
[----:B------:R-:W-:Y:S04]  /*2c760*/  STL.64 [R1+0x150], R8 ;  /* 0x0001500801007387 */ /* 0x000fe80000100a00 */
[----:B------:R0:W-:Y:S04]  /*2c770*/  STL.64 [R1+0x158], R10 ;  /* 0x0001580a01007387 */ /* 0x0001e80000100a00 */
[----:B0-----:R-:W3:Y:S04]  /*2c780*/  LDL.LU.64 R10, [R1+0x4078] ;  /* 0x00407800010a7983 */ /* 0x001ee80000300a00 */
[----:B------:R-:W3:Y:S04]  /*2c790*/  LDL.LU.64 R8, [R1+0x4070] ;  /* 0x0040700001087983 */ /* 0x000ee80000300a00 */
[----:B------:R-:W3:Y:S01]  /*2c7a0*/  LDL.LU.64 R20, [R1+0x4068] ;  /* 0x0040680001147983 */ /* 0x000ee20000300a00 */
[----:B------:R-:W-:-:S02]  /*2c7b0*/  IMAD.MOV.U32 R4, RZ, RZ, R22 ;  /* 0x000000ffff047224 */ /* 0x000fc400078e0016 */
[----:B------:R-:W-:Y:S01]  /*2c7c0*/  IMAD.MOV.U32 R5, RZ, RZ, R3 ;  /* 0x000000ffff057224 */ /* 0x000fe200078e0003 */
[----:B---3--:R-:W-:Y:S01]  /*2c7d0*/  HMMA.16816.F32 R8, R16, R20, R8 ;  /* 0x000000141008723c */ /* 0x008fe20000001808 */
[----:B------:R-:W-:-:S07]  /*2c7e0*/  IMAD.MOV.U32 R3, RZ, RZ, R21 ;  /* 0x000000ffff037224 */ /* 0x000fce00078e0015 */
[----:B--2---:R-:W-:Y:S11]  /*2c7f0*/  HMMA.16816.F32 R4, R16, R4, R24 ;  /* 0x000000041004723c */ /* 0x004ff60000001818 */
[----:B------:R0:W-:Y:S04]  /*2c800*/  STL.64 [R1+0x140], R8 ;  /* 0x0001400801007387 */ /* 0x0001e80000100a00 */
[----:B------:R1:W-:Y:S04]  /*2c810*/  STL.64 [R1+0x148], R10 ;  /* 0x0001480a01007387 */ /* 0x0003e80000100a00 */
[----:B0-----:R-:W2:Y:S01]  /*2c820*/  LDL.LU.64 R8, [R1+0x4060] ;  /* 0x0040600001087983 */ /* 0x001ea20000300a00 */
[----:B-1----:R-:W-:-:S03]  /*2c830*/  IMAD.MOV.U32 R10, RZ, RZ, R20 ;  /* 0x000000ffff0a7224 */ /* 0x002fc600078e0014 */
[----:B------:R-:W3:Y:S04]  /*2c840*/  LDL.64 R20, [R1+0x10] ;  /* 0x0000100001147983 */ /* 0x000ee80000100a00 */
[----:B------:R-:W4:Y:S04]  /*2c850*/  LDL.LU.64 R26, [R1+0x4058] ;  /* 0x00405800011a7983 */ /* 0x000f280000300a00 */
[----:B------:R-:W4:Y:S04]  /*2c860*/  LDL.LU.64 R24, [R1+0x4050] ;  /* 0x0040500001187983 */ /* 0x000f280000300a00 */
[----:B------:R-:W-:Y:S04]  /*2c870*/  STL.64 [R1+0x130], R4 ;  /* 0x0001300401007387 */ /* 0x000fe80000100a00 */
[----:B------:R0:W-:Y:S04]  /*2c880*/  STL.64 [R1+0x138], R6 ;  /* 0x0001380601007387 */ /* 0x0001e80000100a00 */
[----:B0-----:R-:W3:Y:S04]  /*2c890*/  LDL.LU.64 R6, [R1+0x4048] ;  /* 0x0040480001067983 */ /* 0x001ee80000300a00 */
[----:B------:R-:W3:Y:S04]  /*2c8a0*/  LDL.LU.64 R4, [R1+0x4040] ;  /* 0x0040400001047983 */ /* 0x000ee80000300a00 */
[----:B--2---:R0:W-:Y:S01]  /*2c8b0*/  STL.64 [R1+0x3fc8], R8 ;  /* 0x003fc80801007387 */ /* 0x0041e20000100a00 */
[C---:B----4-:R-:W-:Y:S03]  /*2c8c0*/  HMMA.16816.F32 R24, R16.reuse, R8, R24 ;  /* 0x000000081018723c */ /* 0x050fe60000001818 */
[----:B0-----:R-:W2:Y:S05]  /*2c8d0*/  LDL.64 R8, [R1+0x40] ;  /* 0x0000400001087983 */ /* 0x001eaa0000100a00 */
[----:B---3--:R-:W-:Y:S11]  /*2c8e0*/  HMMA.16816.F32 R4, R16, R12, R4 ;  /* 0x0000000c1004723c */ /* 0x008ff60000001804 */
[----:B------:R-:W-:Y:S04]  /*2c8f0*/  STL.64 [R1+0x120], R24 ;  /* 0x0001201801007387 */ /* 0x000fe80000100a00 */
[----:B------:R-:W-:Y:S04]  /*2c900*/  STL.64 [R1+0x128], R26 ;  /* 0x0001281a01007387 */ /* 0x000fe80000100a00 */
[----:B--2---:R0:W-:Y:S02]  /*2c910*/  STL.64 [R1+0x3fe0], R8 ;  /* 0x003fe00801007387 */ /* 0x0041e40000100a00 */
[----:B0-----:R-:W-:-:S02]  /*2c920*/  IMAD.MOV.U32 R8, RZ, RZ, R10 ;  /* 0x000000ffff087224 */ /* 0x001fc400078e000a */
[----:B------:R-:W-:-:S05]  /*2c930*/  IMAD.MOV.U32 R9, RZ, RZ, R3 ;  /* 0x000000ffff097224 */ /* 0x000fca00078e0003 */
[----:B------:R0:W-:Y:S02]  /*2c940*/  STL.64 [R1+0x3ff8], R8 ;  /* 0x003ff80801007387 */ /* 0x0001e40000100a00 */
[----:B0-----:R-:W-:Y:S02]  /*2c950*/  IMAD.MOV.U32 R8, RZ, RZ, R2 ;  /* 0x000000ffff087224 */ /* 0x001fe400078e0002 */
[----:B------:R-:W-:-:S05]  /*2c960*/  IMAD.MOV.U32 R9, RZ, RZ, R0 ;  /* 0x000000ffff097224 */ /* 0x000fca00078e0000 */
[----:B------:R0:W-:Y:S04]  /*2c970*/  STL.64 [R1+0x4038], R8 ;  /* 0x0040380801007387 */ /* 0x0001e80000100a00 */
[----:B0-----:R-:W2:Y:S04]  /*2c980*/  LDL.LU.64 R8, [R1+0x1c0] ;  /* 0x0001c00001087983 */ /* 0x001ea80000300a00 */
[----:B------:R-:W2:Y:S04]  /*2c990*/  LDL.LU.64 R10, [R1+0x1c8] ;  /* 0x0001c800010a7983 */ /* 0x000ea80000300a00 */
[----:B------:R0:W-:Y:S04]  /*2c9a0*/  STL.64 [R1+0x290], R4 ;  /* 0x0002900401007387 */ /* 0x0001e80000100a00 */
[----:B------:R1:W-:Y:S04]  /*2c9b0*/  STL.64 [R1+0x298], R6 ;  /* 0x0002980601007387 */ /* 0x0003e80000100a00 */
[----:B------:R-:W3:Y:S04]  /*2c9c0*/  LDL.LU.64 R24, [R1+0x1b0] ;  /* 0x0001b00001187983 */ /* 0x000ee80000300a00 */
[----:B------:R-:W3:Y:S04]  /*2c9d0*/  LDL.LU.64 R26, [R1+0x1b8] ;  /* 0x0001b800011a7983 */ /* 0x000ee80000300a00 */
[----:B0-----:R-:W4:Y:S04]  /*2c9e0*/  LDL.LU.64 R4, [R1+0x1a0] ;  /* 0x0001a00001047983 */ /* 0x001f280000300a00 */
[----:B-1----:R-:W4:Y:S04]  /*2c9f0*/  LDL.LU.64 R6, [R1+0x1a8] ;  /* 0x0001a80001067983 */ /* 0x002f280000300a00 */
[----:B------:R0:W-:Y:S04]  /*2ca00*/  STL.64 [R1+0x3fc0], R12 ;  /* 0x003fc00c01007387 */ /* 0x0001e80000100a00 */
[----:B0-----:R-:W2:Y:S04]  /*2ca10*/  LDL.LU.64 R12, [R1+0x9b0] ;  /* 0x0009b000010c7983 */ /* 0x001ea80000300a00 */
[----:B------:R-:W2:Y:S04]  /*2ca20*/  LDL.LU.64 R14, [R1+0x9b8] ;  /* 0x0009b800010e7983 */ /* 0x000ea80000300a00 */
[----:B--2---:R-:W-:Y:S04]  /*2ca30*/  STL.64 [R1+0x3fd8], R14 ;  /* 0x003fd80e01007387 */ /* 0x004fe80000100a00 */
[----:B------:R0:W-:Y:S04]  /*2ca40*/  STL.64 [R1+0x3fd0], R12 ;  /* 0x003fd00c01007387 */ /* 0x0001e80000100a00 */
[----:B0-----:R-:W2:Y:S04]  /*2ca50*/  LDL.LU.64 R12, [R1+0xaa0] ;  /* 0x000aa000010c7983 */ /* 0x001ea80000300a00 */
[----:B------:R-:W2:Y:S01]  /*2ca60*/  LDL.LU.64 R14, [R1+0xaa8] ;  /* 0x000aa800010e7983 */ /* 0x000ea20000300a00 */
[----:B------:R-:W-:Y:S03]  /*2ca70*/  HMMA.16816.F32 R8, R16, R20, R8 ;  /* 0x000000141008723c */ /* 0x000fe60000001808 */
[----:B--2---:R-:W-:Y:S04]  /*2ca80*/  STL.64 [R1+0x3ff0], R14 ;  /* 0x003ff00e01007387 */ /* 0x004fe80000100a00 */
[----:B------:R0:W-:Y:S04]  /*2ca90*/  STL.64 [R1+0x3fe8], R12 ;  /* 0x003fe80c01007387 */ /* 0x0001e80000100a00 */
[----:B0-----:R-:W2:Y:S04]  /*2caa0*/  LDL.LU.64 R12, [R1+0xbe0] ;  /* 0x000be000010c7983 */ /* 0x001ea80000300a00 */
[----:B------:R-:W2:Y:S01]  /*2cab0*/  LDL.LU.64 R14, [R1+0xbe8] ;  /* 0x000be800010e7983 */ /* 0x000ea20000300a00 */
[----:B------:R-:W-:-:S02]  /*2cac0*/  IMAD.MOV.U32 R2, RZ, RZ, R20 ;  /* 0x000000ffff027224 */ /* 0x000fc400078e0014 */
[----:B------:R-:W-:Y:S01]  /*2cad0*/  IMAD.MOV.U32 R0, RZ, RZ, R21 ;  /* 0x000000ffff007224 */ /* 0x000fe200078e0015 */
[----:B--2---:R-:W-:Y:S04]  /*2cae0*/  STL.64 [R1+0x4008], R14 ;  /* 0x0040080e01007387 */ /* 0x004fe80000100a00 */
[----:B------:R0:W-:Y:S04]  /*2caf0*/  STL.64 [R1+0x4000], R12 ;  /* 0x0040000c01007387 */ /* 0x0001e80000100a00 */
[----:B0-----:R-:W2:Y:S04]  /*2cb00*/  LDL.LU.64 R12, [R1+0xce0] ;  /* 0x000ce000010c7983 */ /* 0x001ea80000300a00 */
[----:B------:R-:W2:Y:S04]  /*2cb10*/  LDL.LU.64 R14, [R1+0xce8] ;  /* 0x000ce800010e7983 */ /* 0x000ea80000300a00 */
[----:B------:R0:W-:Y:S04]  /*2cb20*/  STL.64 [R1+0x440], R8 ;  /* 0x0004400801007387 */ /* 0x0001e80000100a00 */
[----:B------:R-:W-:Y:S04]  /*2cb30*/  STL.64 [R1+0x448], R10 ;  /* 0x0004480a01007387 */ /* 0x000fe80000100a00 */
[----:B0-----:R-:W2:Y:S04]  /*2cb40*/  LDL.LU.64 R8, [R1+0x4038] ;  /* 0x0040380001087983 */ /* 0x001ea80000300a00 */
[----:B------:R-:W3:Y:S02]  /*2cb50*/  LDL.LU.64 R20, [R1+0x4030] ;  /* 0x0040300001147983 */ /* 0x000ee40000300a00 */
[----:B---3--:R-:W-:-:S15]  /*2cb60*/  HMMA.16816.F32 R24, R16, R20, R24 ;  /* 0x000000141018723c */ /* 0x008fde0000001818 */
[----:B------:R-:W-:-:S04]  /*2cb70*/  NOP ;  /* 0x0000000000007918 */ /* 0x000fc80000000000 */
[----:B------:R-:W-:Y:S04]  /*2cb80*/  STL.64 [R1+0x580], R24 ;  /* 0x0005801801007387 */ /* 0x000fe80000100a00 */
[----:B------:R0:W-:Y:S04]  /*2cb90*/  STL.64 [R1+0x588], R26 ;  /* 0x0005881a01007387 */ /* 0x0001e80000100a00 */
[----:B0-----:R-:W3:Y:S04]  /*2cba0*/  LDL.LU.64 R26, [R1+0x4028] ;  /* 0x00402800011a7983 */ /* 0x001ee80000300a00 */
[----:B------:R-:W4:Y:S04]  /*2cbb0*/  LDL.LU.64 R24, [R1+0x4020] ;  /* 0x0040200001187983 */ /* 0x000f280000300a00 */
[----:B------:R0:W-:Y:S04]  /*2cbc0*/  STL.64 [R1+0x3fb8], R20 ;  /* 0x003fb81401007387 */ /* 0x0001e80000100a00 */
[----:B0-----:R-:W2:Y:S04]  /*2cbd0*/  LDL.LU.64 R20, [R1+0x6e0] ;  /* 0x0006e00001147983 */ /* 0x001ea80000300a00 */
[----:B------:R-:W2:Y:S01]  /*2cbe0*/  LDL.LU.64 R22, [R1+0x6e8] ;  /* 0x0006e80001167983 */ /* 0x000ea20000300a00 */
[----:B----4-:R-:W-:Y:S03]  /*2cbf0*/  HMMA.16816.F32 R16, R16, R24, R4 ;  /* 0x000000181010723c */ /* 0x010fe60000001804 */
[----:B------:R-:W2:Y:S04]  /*2cc00*/  LDL.LU.64 R6, [R1+0x4018] ;  /* 0x0040180001067983 */ /* 0x000ea80000300a00 */
[----:B------:R-:W2:-:S12]  /*2cc10*/  LDL.LU.64 R4, [R1+0x4010] ;  /* 0x0040100001047983 */ /* 0x000e980000300a00 */
[----:B------:R-:W-:Y:S04]  /*2cc20*/  STL.64 [R1+0x570], R16 ;  /* 0x0005701001007387 */ /* 0x000fe80000100a00 */
[----:B------:R-:W-:Y:S01]  /*2cc30*/  STL.64 [R1+0x578], R18 ;  /* 0x0005781201007387 */ /* 0x000fe20000100a00 */
[----:B--2---:R-:W-:Y:S03]  /*2cc40*/  HMMA.16816.F32 R8, R4, R8, R12 ;  /* 0x000000080408723c */ /* 0x004fe6000000180c */
[----:B------:R-:W2:Y:S04]  /*2cc50*/  LDL.LU.64 R14, [R1+0x4008] ;  /* 0x00400800010e7983 */ /* 0x000ea80000300a00 */
[----:B------:R-:W2:-:S12]  /*2cc60*/  LDL.LU.64 R12, [R1+0x4000] ;  /* 0x00400000010c7983 */ /* 0x000e980000300a00 */
[----:B------:R0:W-:Y:S04]  /*2cc70*/  STL.64 [R1+0x670], R8 ;  /* 0x0006700801007387 */ /* 0x0001e80000100a00 */
[----:B------:R2:W-:Y:S04]  /*2cc80*/  STL.64 [R1+0x678], R10 ;  /* 0x0006780a01007387 */ /* 0x0005e80000100a00 */
[----:B0-----:R-:W2:Y:S02]  /*2cc90*/  LDL.LU.64 R8, [R1+0x3ff8] ;  /* 0x003ff80001087983 */ /* 0x001ea40000300a00 */
[----:B--2---:R-:W-:Y:S02]  /*2cca0*/  HMMA.16816.F32 R8, R4, R8, R12 ;  /* 0x000000080408723c */ /* 0x004fe4000000180c */
[----:B------:R-:W2:Y:S04]  /*2ccb0*/  LDL.LU.64 R14, [R1+0x3ff0] ;  /* 0x003ff000010e7983 */ /* 0x000ea80000300a00 */
[----:B------:R-:W2:-:S13]  /*2ccc0*/  LDL.LU.64 R12, [R1+0x3fe8] ;  /* 0x003fe800010c7983 */ /* 0x000e9a0000300a00 */
[----:B------:R0:W-:Y:S04]  /*2ccd0*/  STL.64 [R1+0x660], R8 ;  /* 0x0006600801007387 */ /* 0x0001e80000100a00 */
[----:B------:R-:W-:Y:S04]  /*2cce0*/  STL.64 [R1+0x668], R10 ;  /* 0x0006680a01007387 */ /* 0x000fe80000100a00 */
[----:B0-----:R-:W2:Y:S01]  /*2ccf0*/  LDL.LU.64 R8, [R1+0x3fe0] ;  /* 0x003fe00001087983 */ /* 0x001ea20000300a00 */
[----:B------:R-:W-:Y:S02]  /*2cd00*/  IMAD.MOV.U32 R16, RZ, RZ, R2 ;  /* 0x000000ffff107224 */ /* 0x000fe400078e0002 */
[----:B------:R-:W-:Y:S01]  /*2cd10*/  IMAD.MOV.U32 R17, RZ, RZ, R0 ;  /* 0x000000ffff117224 */ /* 0x000fe200078e0000 */
        /* <DEDUP_REMOVED lines=10> */
[----:B------:R-:W2:-:S15]  /*2cdc0*/  LDL.LU.64 R12, [R1+0x3fc0] ;  /* 0x003fc000010c7983 */ /* 0x000e9e0000300a00 */
[----:B------:R-:W-:Y:S02]  /*2cdd0*/  NOP ;  /* 0x0000000000007918 */ /* 0x000fe40000000000 */
[----:B------:R-:W-:Y:S04]  /*2cde0*/  STL.64 [R1+0x640], R8 ;  /* 0x0006400801007387 */ /* 0x000fe80000100a00 */
[----:B------:R-:W-:Y:S04]  /*2cdf0*/  STL.64 [R1+0x648], R10 ;  /* 0x0006480a01007387 */ /* 0x000fe80000100a00 */
[----:B------:R-:W-:Y:S01]  /*2ce00*/  LDSM.16.MT88.4 R8, [R28+UR5+0x200] ;  /* 0x000200051c08783b */ /* 0x000fe20008004200 */
[----:B--2---:R-:W-:Y:S03]  /*2ce10*/  HMMA.16816.F32 R12, R4, R12, R20 ;  /* 0x0000000c040c723c */ /* 0x004fe60000001814 */
[----:B------:R-:W2:-:S15]  /*2ce20*/  LDL.LU.64 R20, [R1+0x3fb8] ;  /* 0x003fb80001147983 */ /* 0x000e9e0000300a00 */
[----:B------:R-:W-:Y:S01]  /*2ce30*/  NOP ;  /* 0x0000000000007918 */ /* 0x000fe20000000000 */
[----:B------:R-:W-:Y:S04]  /*2ce40*/  STL.64 [R1+0x630], R12 ;  /* 0x0006300c01007387 */ /* 0x000fe80000100a00 */
[----:B------:R-:W-:Y:S04]  /*2ce50*/  STL.64 [R1+0x638], R14 ;  /* 0x0006380e01007387 */ /* 0x000fe80000100a00 */
[----:B------:R-:W0:Y:S04]  /*2ce60*/  LDSM.16.MT88.4 R12, [R28+UR5+0x280] ;  /* 0x000280051c0c783b */ /* 0x000e280008004200 */
[----:B0-----:R-:W-:Y:S04]  /*2ce70*/  STL.64 [R1+0x3f48], R14 ;  /* 0x003f480e01007387 */ /* 0x001fe80000100a00 */
[----:B------:R0:W-:Y:S04]  /*2ce80*/  STL.64 [R1+0x3f40], R12 ;  /* 0x003f400c01007387 */ /* 0x0001e80000100a00 */
[----:B0-----:R-:W4:Y:S04]  /*2ce90*/  LDL.LU.64 R12, [R1+0x380] ;  /* 0x00038000010c7983 */ /* 0x001f280000300a00 */
[----:B------:R-:W4:Y:S02]  /*2cea0*/  LDL.LU.64 R14, [R1+0x388] ;  /* 0x00038800010e7983 */ /* 0x000f240000300a00 */
[----:B----4-:R-:W-:Y:S02]  /*2ceb0*/  HMMA.16816.F32 R16, R4, R16, R12 ;  /* 0x000000100410723c */ /* 0x010fe4000000180c */
[----:B------:R-:W4:-:S15]  /*2cec0*/  LDL.64 R12, [R1+0x60] ;  /* 0x00006000010c7983 */ /* 0x000f1e0000100a00 */
[----:B------:R-:W-:Y:S02]  /*2ced0*/  NOP ;  /* 0x0000000000007918 */ /* 0x000fe40000000000 */
[----:B------:R-:W-:Y:S04]  /*2cee0*/  STL.64 [R1+0x620], R16 ;  /* 0x0006201001007387 */ /* 0x000fe80000100a00 */
[----:B------:R-:W-:Y:S04]  /*2cef0*/  STL.64 [R1+0x628], R18 ;  /* 0x0006281201007387 */ /* 0x000fe80000100a00 */
[----:B------:R-:W0:Y:S04]  /*2cf00*/  LDSM.16.MT88.4 R16, [R28+UR5+0x300] ;  /* 0x000300051c10783b */ /* 0x000e280008004200 */
[----:B0-----:R-:W-:Y:S04]  /*2cf10*/  STL.64 [R1+0x3ec0], R18 ;  /* 0x003ec01201007387 */ /* 0x001fe80000100a00 */
[----:B------:R0:W-:Y:S04]  /*2cf20*/  STL.64 [R1+0x3eb8], R16 ;  /* 0x003eb81001007387 */ /* 0x0001e80000100a00 */
[----:B0-----:R-:W2:Y:S04]  /*2cf30*/  LDL.64 R16, [R1+0x20] ;  /* 0x0000200001107983 */ /* 0x001ea80000100a00 */
[----:B--2---:R0:W-:Y:S04]  /*2cf40*/  STL.64 [R1+0x3f78], R16 ;  /* 0x003f781001007387 */ /* 0x0041e80000100a00 */
[----:B0-----:R-:W2:Y:S04]  /*2cf50*/  LDL.64 R16, [R1+0x30] ;  /* 0x0000300001107983 */ /* 0x001ea80000100a00 */
[----:B--2---:R0:W-:Y:S04]  /*2cf60*/  STL.64 [R1+0x3f90], R16 ;  /* 0x003f901001007387 */ /* 0x0041e80000100a00 */
[----:B0-----:R-:W2:Y:S04]  /*2cf70*/  LDL.LU.64 R16, [R1+0x6b0] ;  /* 0x0006b00001107983 */ /* 0x001ea80000300a00 */
[----:B------:R-:W2:Y:S02]  /*2cf80*/  LDL.LU.64 R18, [R1+0x6b8] ;  /* 0x0006b80001127983 */ /* 0x000ea40000300a00 */
[----:B--2---:R-:W-:Y:S01]  /*2cf90*/  HMMA.16816.F32 R20, R4, R20, R16 ;  /* 0x000000140414723c */ /* 0x004fe20000001810 */
[----:B------:R-:W-:-:S02]  /*2cfa0*/  IMAD.MOV.U32 R16, RZ, RZ, R2 ;  /* 0x000000ffff107224 */ /* 0x000fc400078e0002 */
[----:B------:R-:W-:-:S15]  /*2cfb0*/  IMAD.MOV.U32 R17, RZ, RZ, R0 ;  /* 0x000000ffff117224 */ /* 0x000fde00078e0000 */
[----:B------:R-:W-:Y:S01]  /*2cfc0*/  NOP ;  /* 0x0000000000007918 */ /* 0x000fe20000000000 */
[----:B------:R-:W-:Y:S04]  /*2cfd0*/  STL.64 [R1+0x610], R20 ;  /* 0x0006101401007387 */ /* 0x000fe80000100a00 */
[----:B------:R-:W-:Y:S04]  /*2cfe0*/  STL.64 [R1+0x618], R22 ;  /* 0x0006181601007387 */ /* 0x000fe80000100a00 */
[----:B------:R0:W-:Y:S04]  /*2cff0*/  STL.64 [R1+0x3fa8], R16 ;  /* 0x003fa81001007387 */ /* 0x0001e80000100a00 */
[----:B------:R-:W1:Y:S04]  /*2d000*/  LDSM.16.MT88.4 R20, [R28+UR5+0x380] ;  /* 0x000380051c14783b */ /* 0x000e680008004200 */
[----:B0-----:R-:W2:Y:S04]  /*2d010*/  LDL.64 R16, [R1+0x50] ;  /* 0x0000500001107983 */ /* 0x001ea80000100a00 */
[----:B--2---:R0:W-:Y:S04]  /*2d020*/  STL.64 [R1+0x3fb0], R16 ;  /* 0x003fb01001007387 */ /* 0x0041e80000100a00 */
[----:B0-----:R-:W2:Y:S04]  /*2d030*/  LDL.LU.64 R16, [R1+0x6a0] ;  /* 0x0006a00001107983 */ /* 0x001ea80000300a00 */
[----:B------:R-:W2:Y:S04]  /*2d040*/  LDL.LU.64 R18, [R1+0x6a8] ;  /* 0x0006a80001127983 */ /* 0x000ea80000300a00 */
[----:B-1----:R-:W-:Y:S04]  /*2d050*/  STL.64 [R1+0x3e58], R22 ;  /* 0x003e581601007387 */ /* 0x002fe80000100a00 */
[----:B------:R0:W-:Y:S04]  /*2d060*/  STL.64 [R1+0x3e50], R20 ;  /* 0x003e501401007387 */ /* 0x0001e80000100a00 */
[----:B------:R-:W-:Y:S01]  /*2d070*/  STL [R1+0x3d88], R28 ;  /* 0x003d881c01007387 */ /* 0x000fe20000100800 */
[----:B--2---:R-:W-:Y:S03]  /*2d080*/  HMMA.16816.F32 R4, R4, R24, R16 ;  /* 0x000000180404723c */ /* 0x004fe60000001810 */
[----:B------:R-:W4:Y:S04]  /*2d090*/  LDL.LU.64 R16, [R1+0xd50] ;  /* 0x000d500001107983 */ /* 0x000f280000300a00 */
[----:B------:R-:W4:-:S12]  /*2d0a0*/  LDL.LU.64 R18, [R1+0xd58] ;  /* 0x000d580001127983 */ /* 0x000f180000300a00 */
[----:B------:R-:W-:Y:S04]  /*2d0b0*/  STL.64 [R1+0x560], R4 ;  /* 0x0005600401007387 */ /* 0x000fe80000100a00 */
[----:B------:R-:W-:Y:S04]  /*2d0c0*/  STL.64 [R1+0x568], R6 ;  /* 0x0005680601007387 */ /* 0x000fe80000100a00 */
[----:B0-----:R-:W2:Y:S04]  /*2d0d0*/  LDL.LU.64 R20, [R1+0xc50] ;  /* 0x000c500001147983 */ /* 0x001ea80000300a00 */
[----:B------:R-:W2:Y:S04]  /*2d0e0*/  LDL.LU.64 R22, [R1+0xc58] ;  /* 0x000c580001167983 */ /* 0x000ea80000300a00 */
[----:B---3--:R-:W-:Y:S04]  /*2d0f0*/  STL.64 [R1+0x3f58], R26 ;  /* 0x003f581a01007387 */ /* 0x008fe80000100a00 */
[----:B------:R0:W-:Y:S04]  /*2d100*/  STL.64 [R1+0x3f50], R24 ;  /* 0x003f501801007387 */ /* 0x0001e80000100a00 */
[----:B0-----:R-:W3:Y:S04]  /*2d110*/  LDL.64 R24, [R1+0x10] ;  /* 0x0000100001187983 */ /* 0x001ee80000100a00 */
[----:B---3--:R0:W-:Y:S04]  /*2d120*/  STL.64 [R1+0x3f70], R24 ;  /* 0x003f701801007387 */ /* 0x0081e80000100a00 */
[----:B0-----:R-:W3:Y:S04]  /*2d130*/  LDL.LU.64 R24, [R1+0x940] ;  /* 0x0009400001187983 */ /* 0x001ee80000300a00 */
[----:B------:R-:W2:Y:S01]  /*2d140*/  LDL.LU.64 R26, [R1+0x948] ;  /* 0x00094800011a7983 */ /* 0x000ea20000300a00 */
[----:B------:R-:W-:-:S05]  /*2d150*/  LOP3.LUT R29, R28, 0x40, RZ, 0x3c, !PT ;  /* 0x000000401c1d7812 */ /* 0x000fca00078e3cff */
[----:B------:R-:W0:Y:S01]  /*2d160*/  LDSM.16.MT88.4 R4, [R29+UR5] ;  /* 0x000000051d04783b */ /* 0x000e220008004200 */
[----:B----4-:R-:W-:Y:S03]  /*2d170*/  HMMA.16816.F32 R16, R8, R12, R16 ;  /* 0x0000000c0810723c */ /* 0x010fe60000001810 */
[----:B--2---:R-:W-:Y:S04]  /*2d180*/  STL.64 [R1+0x3f88], R26 ;  /* 0x003f881a01007387 */ /* 0x004fe80000100a00 */
[----:B---3--:R1:W-:Y:S04]  /*2d190*/  STL.64 [R1+0x3f80], R24 ;  /* 0x003f801801007387 */ /* 0x0083e80000100a00 */
[----:B-1----:R-:W2:Y:S04]  /*2d1a0*/  LDL.LU.64 R24, [R1+0xa10] ;  /* 0x000a100001187983 */ /* 0x002ea80000300a00 */
[----:B------:R-:W3:Y:S01]  /*2d1b0*/  LDL.LU.64 R26, [R1+0xa18] ;  /* 0x000a1800011a7983 */ /* 0x000ee20000300a00 */
[----:B------:R-:W-:-:S03]  /*2d1c0*/  IMAD.MOV.U32 R3, RZ, RZ, R13 ;  /* 0x000000ffff037224 */ /* 0x000fc600078e000d */
[----:B---3--:R-:W-:Y:S04]  /*2d1d0*/  STL.64 [R1+0x3fa0], R26 ;  /* 0x003fa01a01007387 */ /* 0x008fe80000100a00 */
[----:B--2---:R1:W-:Y:S04]  /*2d1e0*/  STL.64 [R1+0x3f98], R24 ;  /* 0x003f981801007387 */ /* 0x0043e80000100a00 */
[----:B-1----:R-:W2:Y:S04]  /*2d1f0*/  LDL.LU.64 R24, [R1+0xb10] ;  /* 0x000b100001187983 */ /* 0x002ea80000300a00 */
[----:B------:R-:W2:Y:S04]  /*2d200*/  LDL.LU.64 R26, [R1+0xb18] ;  /* 0x000b1800011a7983 */ /* 0x000ea80000300a00 */
[----:B0-----:R-:W-:Y:S04]  /*2d210*/  STL.64 [R1+0x3df0], R6 ;  /* 0x003df00601007387 */ /* 0x001fe80000100a00 */
[----:B------:R0:W-:Y:S04]  /*2d220*/  STL.64 [R1+0x3de8], R4 ;  /* 0x003de80401007387 */ /* 0x0001e80000100a00 */
[----:B0-----:R-:W3:Y:S04]  /*2d230*/  LDL.64 R4, [R1] ;  /* 0x0000000001047983 */ /* 0x001ee80000100a00 */
[----:B------:R0:W-:Y:S04]  /*2d240*/  STL.64 [R1+0x550], R16 ;  /* 0x0005501001007387 */ /* 0x0001e80000100a00 */
[----:B------:R-:W-:Y:S04]  /*2d250*/  STL.64 [R1+0x558], R18 ;  /* 0x0005581201007387 */ /* 0x000fe80000100a00 */
[----:B0-----:R-:W4:Y:S01]  /*2d260*/  LDL.LU.64 R16, [R1+0x3fb0] ;  /* 0x003fb00001107983 */ /* 0x001f220000300a00 */
[----:B------:R-:W-:-:S03]  /*2d270*/  IMAD.MOV.U32 R6, RZ, RZ, R12 ;  /* 0x000000ffff067224 */ /* 0x000fc600078e000c */
[----:B------:R-:W2:Y:S04]  /*2d280*/  LDL.LU.64 R12, [R1+0x6c0] ;  /* 0x0006c000010c7983 */ /* 0x000ea80000300a00 */
[----:B------:R-:W2:Y:S01]  /*2d290*/  LDL.LU.64 R14, [R1+0x6c8] ;  /* 0x0006c800010e7983 */ /* 0x000ea20000300a00 */
[----:B----4-:R-:W-:Y:S03]  /*2d2a0*/  HMMA.16816.F32 R20, R8, R16, R20 ;  /* 0x000000100814723c */ /* 0x010fe60000001814 */
[----:B--2---:R-:W-:Y:S04]  /*2d2b0*/  STL.64 [R1+0x3f68], R14 ;  /* 0x003f680e01007387 */ /* 0x004fe80000100a00 */
[----:B------:R0:W-:Y:S01]  /*2d2c0*/  STL.64 [R1+0x3f60], R12 ;  /* 0x003f600c01007387 */ /* 0x0001e20000100a00 */
[----:B------:R-:W-:-:S03]  /*2d2d0*/  IMAD.MOV.U32 R7, RZ, RZ, R17 ;  /* 0x000000ffff077224 */ /* 0x000fc600078e0011 */
[----:B0-----:R-:W2:Y:S04]  /*2d2e0*/  LDL.LU.64 R12, [R1+0x6d0] ;  /* 0x0006d000010c7983 */ /* 0x001ea80000300a00 */
[----:B------:R-:W2:Y:S04]  /*2d2f0*/  LDL.LU.64 R14, [R1+0x6d8] ;  /* 0x0006d800010e7983 */ /* 0x000ea80000300a00 */
[----:B------:R0:W-:Y:S04]  /*2d300*/  STL.64 [R1+0x540], R20 ;  /* 0x0005401401007387 */ /* 0x0001e80000100a00 */
[----:B------:R-:W-:Y:S01]  /*2d310*/  STL.64 [R1+0x548], R22 ;  /* 0x0005481601007387 */ /* 0x000fe20000100a00 */
[----:B0-----:R-:W-:-:S03]  /*2d320*/  IMAD.MOV.U32 R20, RZ, RZ, R16 ;  /* 0x000000ffff147224 */ /* 0x001fc600078e0010 */
[----:B------:R-:W4:Y:S02]  /*2d330*/  LDL.LU.64 R16, [R1+0x3fa8] ;  /* 0x003fa80001107983 */ /* 0x000f240000300a00 */
[----:B----4-:R-:W-:Y:S02]  /*2d340*/  HMMA.16816.F32 R16, R8, R16, R24 ;  /* 0x000000100810723c */ /* 0x010fe40000001818 */
[----:B------:R-:W4:Y:S04]  /*2d350*/  LDL.LU.64 R26, [R1+0x3fa0] ;  /* 0x003fa000011a7983 */ /* 0x000f280000300a00 */
[----:B------:R-:W4:-:S13]  /*2d360*/  LDL.LU.64 R24, [R1+0x3f98] ;  /* 0x003f980001187983 */ /* 0x000f1a0000300a00 */
[----:B------:R0:W-:Y:S04]  /*2d370*/  STL.64 [R1+0x530], R16 ;  /* 0x0005301001007387 */ /* 0x0001e80000100a00 */
[----:B------:R-:W-:Y:S04]  /*2d380*/  STL.64 [R1+0x538], R18 ;  /* 0x0005381201007387 */ /* 0x000fe80000100a00 */
[----:B0-----:R-:W4:Y:S02]  /*2d390*/  LDL.LU.64 R16, [R1+0x3f90] ;  /* 0x003f900001107983 */ /* 0x001f240000300a00 */
[----:B----4-:R-:W-:Y:S01]  /*2d3a0*/  HMMA.16816.F32 R24, R8, R16, R24 ;  /* 0x000000100818723c */ /* 0x010fe20000001818 */
[----:B------:R-:W-:-:S02]  /*2d3b0*/  IMAD.MOV.U32 R2, RZ, RZ, R16 ;  /* 0x000000ffff027224 */ /* 0x000fc400078e0010 */
[----:B------:R-:W-:-:S15]  /*2d3c0*/  IMAD.MOV.U32 R0, RZ, RZ, R17 ;  /* 0x000000ffff007224 */ /* 0x000fde00078e0011 */
[----:B------:R-:W-:Y:S01]  /*2d3d0*/  NOP ;  /* 0x0000000000007918 */ /* 0x000fe20000000000 */
[----:B------:R-:W-:Y:S04]  /*2d3e0*/  STL.64 [R1+0x520], R24 ;  /* 0x0005201801007387 */ /* 0x000fe80000100a00 */
[----:B------:R0:W-:Y:S04]  /*2d3f0*/  STL.64 [R1+0x528], R26 ;  /* 0x0005281a01007387 */ /* 0x0001e80000100a00 */
[----:B0-----:R-:W4:Y:S04]  /*2d400*/  LDL.LU.64 R26, [R1+0x3f88] ;  /* 0x003f8800011a7983 */ /* 0x001f280000300a00 */
[----:B------:R-:W4:Y:S04]  /*2d410*/  LDL.LU.64 R24, [R1+0x3f80] ;  /* 0x003f800001187983 */ /* 0x000f280000300a00 */
[----:B------:R-:W4:Y:S02]  /*2d420*/  LDL.LU.64 R16, [R1+0x3f78] ;  /* 0x003f780001107983 */ /* 0x000f240000300a00 */
[----:B----4-:R-:W-:-:S15]  /*2d430*/  HMMA.16816.F32 R24, R8, R16, R24 ;  /* 0x000000100818723c */ /* 0x010fde0000001818 */
[----:B------:R-:W-:-:S04]  /*2d440*/  NOP ;  /* 0x0000000000007918 */ /* 0x000fc80000000000 */
[----:B------:R0:W-:Y:S04]  /*2d450*/  STL.64 [R1+0x510], R24 ;  /* 0x0005101801007387 */ /* 0x0001e80000100a00 */
[----:B------:R-:W-:Y:S04]  /*2d460*/  STL.64 [R1+0x518], R26 ;  /* 0x0005181a01007387 */ /* 0x000fe80000100a00 */
[----:B0-----:R-:W2:Y:S01]  /*2d470*/  LDL.LU.64 R24, [R1+0x3f70] ;  /* 0x003f700001187983 */ /* 0x001ea20000300a00 */
[----:B------:R-:W-:Y:S02]  /*2d480*/  IMAD.MOV.U32 R22, RZ, RZ, R16 ;  /* 0x000000ffff167224 */ /* 0x000fe400078e0010 */
[----:B------:R-:W-:-:S02]  /*2d490*/  IMAD.MOV.U32 R21, RZ, RZ, R17 ;  /* 0x000000ffff157224 */ /* 0x000fc400078e0011 */
[----:B------:R-:W4:Y:S04]  /*2d4a0*/  LDL.LU.64 R16, [R1+0x690] ;  /* 0x0006900001107983 */ /* 0x000f280000300a00 */
[----:B------:R-:W4:Y:S01]  /*2d4b0*/  LDL.LU.64 R18, [R1+0x698] ;  /* 0x0006980001127983 */ /* 0x000f220000300a00 */
[----:B--2---:R-:W-:-:S15]  /*2d4c0*/  HMMA.16816.F32 R12, R8, R24, R12 ;  /* 0x00000018080c723c */ /* 0x004fde000000180c */
[----:B------:R-:W-:-:S04]  /*2d4d0*/  NOP ;  /* 0x0000000000007918 */ /* 0x000fc80000000000 */
[----:B------:R-:W-:Y:S04]  /*2d4e0*/  STL.64 [R1+0x500], R12 ;  /* 0x0005000c01007387 */ /* 0x000fe80000100a00 */
[----:B------:R0:W-:Y:S04]  /*2d4f0*/  STL.64 [R1+0x508], R14 ;  /* 0x0005080e01007387 */ /* 0x0001e80000100a00 */
[----:B0-----:R-:W3:Y:S04]  /*2d500*/  LDL.LU.64 R14, [R1+0x3f68] ;  /* 0x003f6800010e7983 */ /* 0x001ee80000300a00 */
[----:B------:R-:W3:Y:S01]  /*2d510*/  LDL.LU.64 R12, [R1+0x3f60] ;  /* 0x003f6000010c7983 */ /* 0x000ee20000300a00 */
[----:B------:R-:W-:-:S02]  /*2d520*/  IMAD.MOV.U32 R28, RZ, RZ, R24 ;  /* 0x000000ffff1c7224 */ /* 0x000fc400078e0018 */
[----:B------:R-:W-:Y:S01]  /*2d530*/  IMAD.MOV.U32 R23, RZ, RZ, R25 ;  /* 0x000000ffff177224 */ /* 0x000fe200078e0019 */
[----:B------:R-:W2:Y:S04]  /*2d540*/  LDL.LU.64 R26, [R1+0x3f58] ;  /* 0x003f5800011a7983 */ /* 0x000ea80000300a00 */
[----:B------:R-:W4:Y:S01]  /*2d550*/  LDL.LU.64 R24, [R1+0x3f50] ;  /* 0x003f500001187983 */ /* 0x000f220000300a00 */
[----:B---3--:R-:W-:-:S15]  /*2d560*/  HMMA.16816.F32 R12, R8, R4, R12 ;  /* 0x00000004080c723c */ /* 0x008fde000000180c */
[----:B------:R-:W-:-:S04]  /*2d570*/  NOP ;  /* 0x0000000000007918 */ /* 0x000fc80000000000 */
[----:B------:R-:W-:Y:S04]  /*2d580*/  STL.64 [R1+0x4f0], R12 ;  /* 0x0004f00c01007387 */ /* 0x000fe80000100a00 */
[----:B------:R0:W-:Y:S04]  /*2d590*/  STL.64 [R1+0x4f8], R14 ;  /* 0x0004f80e01007387 */ /* 0x0001e80000100a00 */
[----:B0-----:R-:W3:Y:S04]  /*2d5a0*/  LDL.LU.64 R14, [R1+0x3f48] ;  /* 0x003f4800010e7983 */ /* 0x001ee80000300a00 */
[----:B------:R-:W3:Y:S04]  /*2d5b0*/  LDL.LU.64 R12, [R1+0x3f40] ;  /* 0x003f4000010c7983 */ /* 0x000ee80000300a00 */
[----:B------:R0:W-:Y:S02]  /*2d5c0*/  STL.64 [R1+0x3ec8], R4 ;  /* 0x003ec80401007387 */ /* 0x0001e40000100a00 */
[----:B0-----:R-:W-:-:S02]  /*2d5d0*/  IMAD.MOV.U32 R4, RZ, RZ, R28 ;  /* 0x000000ffff047224 */ /* 0x001fc400078e001c */
[----:B------:R-:W-:-:S05]  /*2d5e0*/  IMAD.MOV.U32 R5, RZ, RZ, R23 ;  /* 0x000000ffff057224 */ /* 0x000fca00078e0017 */
[----:B------:R0:W-:Y:S02]  /*2d5f0*/  STL.64 [R1+0x3ee0], R4 ;  /* 0x003ee00401007387 */ /* 0x0001e40000100a00 */
[----:B0-----:R-:W-:Y:S02]  /*2d600*/  IMAD.MOV.U32 R4, RZ, RZ, R22 ;  /* 0x000000ffff047224 */ /* 0x001fe400078e0016 */
[----:B------:R-:W-:-:S05]  /*2d610*/  IMAD.MOV.U32 R5, RZ, RZ, R21 ;  /* 0x000000ffff057224 */ /* 0x000fca00078e0015 */
[----:B------:R0:W-:Y:S04]  /*2d620*/  STL.64 [R1+0x3ef8], R4 ;  /* 0x003ef80401007387 */ /* 0x0001e80000100a00 */
[----:B0-----:R-:W2:Y:S01]  /*2d630*/  LDL.64 R4, [R1+0x40] ;  /* 0x0000400001047983 */ /* 0x001ea20000100a00 */
[----:B----4-:R-:W-:Y:S03]  /*2d640*/  HMMA.16816.F32 R8, R8, R24, R16 ;  /* 0x000000180808723c */ /* 0x010fe60000001810 */
[----:B--2---:R0:W-:Y:S02]  /*2d650*/  STL.64 [R1+0x3f10], R4 ;  /* 0x003f100401007387 */ /* 0x0041e40000100a00 */
[----:B0-----:R-:W-:-:S02]  /*2d660*/  IMAD.MOV.U32 R4, RZ, RZ, R20 ;  /* 0x000000ffff047224 */ /* 0x001fc400078e0014 */
[----:B------:R-:W-:-:S05]  /*2d670*/  IMAD.MOV.U32 R5, RZ, RZ, R7 ;  /* 0x000000ffff057224 */ /* 0x000fca00078e0007 */
[----:B------:R-:W-:Y:S04]  /*2d680*/  STL.64 [R1+0x3f28], R4 ;  /* 0x003f280401007387 */ /* 0x000fe80000100a00 */
[----:B------:R-:W2:Y:S04]  /*2d690*/  LDL.LU.64 R20, [R1+0x9f0] ;  /* 0x0009f00001147983 */ /* 0x000ea80000300a00 */
[----:B------:R-:W4:Y:S04]  /*2d6a0*/  LDL.LU.64 R22, [R1+0x9f8] ;  /* 0x0009f80001167983 */ /* 0x000f280000300a00 */
[----:B------:R-:W-:Y:S04]  /*2d6b0*/  STL.64 [R1+0x3c0], R8 ;  /* 0x0003c00801007387 */ /* 0x000fe80000100a00 */
[----:B------:R-:W-:Y:S04]  /*2d6c0*/  STL.64 [R1+0x3c8], R10 ;  /* 0x0003c80a01007387 */ /* 0x000fe80000100a00 */
[----:B----4-:R-:W-:Y:S04]  /*2d6d0*/  STL.64 [R1+0x3f08], R22 ;  /* 0x003f081601007387 */ /* 0x010fe80000100a00 */
[----:B--2---:R0:W-:Y:S04]  /*2d6e0*/  STL.64 [R1+0x3f00], R20 ;  /* 0x003f001401007387 */ /* 0x0041e80000100a00 */
[----:B0-----:R-:W2:Y:S04]  /*2d6f0*/  LDL.LU.64 R20, [R1+0xaf0] ;  /* 0x000af00001147983 */ /* 0x001ea80000300a00 */
[----:B------:R-:W4:Y:S04]  /*2d700*/  LDL.LU.64 R22, [R1+0xaf8] ;  /* 0x000af80001167983 */ /* 0x000f280000300a00 */
[----:B----4-:R-:W-:Y:S04]  /*2d710*/  STL.64 [R1+0x3f20], R22 ;  /* 0x003f201601007387 */ /* 0x010fe80000100a00 */
[----:B--2---:R0:W-:Y:S04]  /*2d720*/  STL.64 [R1+0x3f18], R20 ;  /* 0x003f181401007387 */ /* 0x0041e80000100a00 */
[----:B0-----:R-:W2:Y:S04]  /*2d730*/  LDL.LU.64 R20, [R1+0xc30] ;  /* 0x000c300001147983 */ /* 0x001ea80000300a00 */
[----:B------:R-:W4:Y:S01]  /*2d740*/  LDL.LU.64 R22, [R1+0xc38] ;  /* 0x000c380001167983 */ /* 0x000f220000300a00 */
[----:B------:R-:W-:-:S02]  /*2d750*/  IMAD.MOV.U32 R4, RZ, RZ, R6 ;  /* 0x000000ffff047224 */ /* 0x000fc400078e0006 */
[----:B------:R-:W-:Y:S01]  /*2d760*/  IMAD.MOV.U32 R5, RZ, RZ, R3 ;  /* 0x000000ffff057224 */ /* 0x000fe200078e0003 */
[----:B----4-:R-:W-:Y:S04]  /*2d770*/  STL.64 [R1+0x3f38], R22 ;  /* 0x003f381601007387 */ /* 0x010fe80000100a00 */
[----:B--2---:R0:W-:Y:S04]  /*2d780*/  STL.64 [R1+0x3f30], R20 ;  /* 0x003f301401007387 */ /* 0x0041e80000100a00 */
[----:B0-----:R-:W3:Y:S04]  /*2d790*/  LDL.LU.64 R20, [R1+0xd30] ;  /* 0x000d300001147983 */ /* 0x001ee80000300a00 */
[----:B------:R-:W3:Y:S04]  /*2d7a0*/  LDL.LU.64 R22, [R1+0xd38] ;  /* 0x000d380001167983 */ /* 0x000ee80000300a00 */
[----:B------:R-:W-:Y:S04]  /*2d7b0*/  STL.64 [R1+0x3ed8], R26 ;  /* 0x003ed81a01007387 */ /* 0x000fe80000100a00 */
[----:B------:R0:W-:Y:S04]  /*2d7c0*/  STL.64 [R1+0x3ed0], R24 ;  /* 0x003ed01801007387 */ /* 0x0001e80000100a00 */
[----:B0-----:R-:W2:Y:S04]  /*2d7d0*/  LDL.LU.64 R24, [R1+0x680] ;  /* 0x0006800001187983 */ /* 0x001ea80000300a00 */
[----:B------:R-:W4:Y:S01]  /*2d7e0*/  LDL.LU.64 R26, [R1+0x688] ;  /* 0x00068800011a7983 */ /* 0x000f220000300a00 */
[C---:B---3--:R-:W-:Y:S03]  /*2d7f0*/  HMMA.16816.F32 R4, R12.reuse, R4, R20 ;  /* 0x000000040c04723c */ /* 0x048fe60000001814 */
[----:B----4-:R-:W-:Y:S04]  /*2d800*/  STL.64 [R1+0x3ef0], R26 ;  /* 0x003ef01a01007387 */ /* 0x010fe80000100a00 */
[----:B--2---:R0:W-:Y:S04]  /*2d810*/  STL.64 [R1+0x3ee8], R24 ;  /* 0x003ee81801007387 */ /* 0x0041e80000100a00 */
[----:B0-----:R-:W2:Y:S04]  /*2d820*/  LDL.LU.64 R24, [R1+0x920] ;  /* 0x0009200001187983 */ /* 0x001ea80000300a00 */
[----:B------:R-:W2:Y:S04]  /*2d830*/  LDL.LU.64 R26, [R1+0x928] ;  /* 0x00092800011a7983 */ /* 0x000ea80000300a00 */
[----:B------:R-:W3:Y:S04]  /*2d840*/  LDL.LU.64 R16, [R1+0x5d0] ;  /* 0x0005d00001107983 */ /* 0x000ee80000300a00 */
[----:B------:R-:W3:Y:S04]  /*2d850*/  LDL.LU.64 R18, [R1+0x5d8] ;  /* 0x0005d80001127983 */ /* 0x000ee80000300a00 */
[----:B------:R-:W4:Y:S04]  /*2d860*/  LDL.LU.64 R22, [R1+0x3f38] ;  /* 0x003f380001167983 */ /* 0x000f280000300a00 */
[----:B------:R-:W4:Y:S04]  /*2d870*/  LDL.LU.64 R20, [R1+0x3f30] ;  /* 0x003f300001147983 */ /* 0x000f280000300a00 */
[----:B------:R0:W-:Y:S04]  /*2d880*/  STL.64 [R1+0x390], R4 ;  /* 0x0003900401007387 */ /* 0x0001e80000100a00 */
[----:B------:R4:W-:Y:S04]  /*2d890*/  STL.64 [R1+0x398], R6 ;  /* 0x0003980601007387 */ /* 0x0009e80000100a00 */
[----:B0-----:R-:W4:Y:S02]  /*2d8a0*/  LDL.LU.64 R4, [R1+0x3f28] ;  /* 0x003f280001047983 */ /* 0x001f240000300a00 */
[----:B----4-:R-:W-:Y:S02]  /*2d8b0*/  HMMA.16816.F32 R4, R12, R4, R20 ;  /* 0x000000040c04723c */ /* 0x010fe40000001814 */
[----:B------:R-:W4:Y:S04]  /*2d8c0*/  LDL.LU.64 R22, [R1+0x3f20] ;  /* 0x003f200001167983 */ /* 0x000f280000300a00 */
[----:B------:R-:W4:-:S13]  /*2d8d0*/  LDL.LU.64 R20, [R1+0x3f18] ;  /* 0x003f180001147983 */ /* 0x000f1a0000300a00 */
[----:B------:R0:W-:Y:S04]  /*2d8e0*/  STL.64 [R1+0x380], R4 ;  /* 0x0003800401007387 */ /* 0x0001e80000100a00 */
[----:B------:R-:W-:Y:S04]  /*2d8f0*/  STL.64 [R1+0x388], R6 ;  /* 0x0003880601007387 */ /* 0x000fe80000100a00 */
[----:B0-----:R-:W4:Y:S02]  /*2d900*/  LDL.LU.64 R4, [R1+0x3f10] ;  /* 0x003f100001047983 */ /* 0x001f240000300a00 */
[----:B----4-:R-:W-:-:S15]  /*2d910*/  HMMA.16816.F32 R20, R12, R4, R20 ;  /* 0x000000040c14723c */ /* 0x010fde0000001814 */
[----:B------:R-:W-:-:S04]  /*2d920*/  NOP ;  /* 0x0000000000007918 */ /* 0x000fc80000000000 */
[----:B------:R-:W-:Y:S04]  /*2d930*/  STL.64 [R1+0x370], R20 ;  /* 0x0003701401007387 */ /* 0x000fe80000100a00 */
[----:B------:R0:W-:Y:S04]  /*2d940*/  STL.64 [R1+0x378], R22 ;  /* 0x0003781601007387 */ /* 0x0001e80000100a00 */
[----:B0-----:R-:W4:Y:S04]  /*2d950*/  LDL.LU.64 R22, [R1+0x3f08] ;  /* 0x003f080001167983 */ /* 0x001f280000300a00 */
[----:B------:R-:W4:Y:S01]  /*2d960*/  LDL.LU.64 R20, [R1+0x3f00] ;  /* 0x003f000001147983 */ /* 0x000f220000300a00 */
[----:B------:R-:W-:-:S02]  /*2d970*/  IMAD.MOV.U32 R8, RZ, RZ, R2 ;  /* 0x000000ffff087224 */ /* 0x000fc400078e0002 */
[----:B------:R-:W-:Y:S02]  /*2d980*/  IMAD.MOV.U32 R9, RZ, RZ, R0 ;  /* 0x000000ffff097224 */ /* 0x000fe400078e0000 */
[----:B------:R-:W-:Y:S02]  /*2d990*/  IMAD.MOV.U32 R2, RZ, RZ, R4 ;  /* 0x000000ffff027224 */ /* 0x000fe400078e0004 */
[----:B------:R-:W-:Y:S02]  /*2d9a0*/  IMAD.MOV.U32 R0, RZ, RZ, R5 ;  /* 0x000000ffff007224 */ /* 0x000fe400078e0005 */
[----:B------:R-:W2:Y:S01]  /*2d9b0*/  LDL.LU.64 R4, [R1+0x3ef8] ;  /* 0x003ef80001047983 */ /* 0x000ea20000300a00 */
[----:B----4-:R-:W-:-:S15]  /*2d9c0*/  HMMA.16816.F32 R20, R12, R8, R20 ;  /* 0x000000080c14723c */ /* 0x010fde0000001814 */
[----:B------:R-:W-:-:S04]  /*2d9d0*/  NOP ;  /* 0x0000000000007918 */ /* 0x000fc80000000000 */
[----:B------:R0:W-:Y:S04]  /*2d9e0*/  STL.64 [R1+0x360], R20 ;  /* 0x0003601401007387 */ /* 0x0001e80000100a00 */
[----:B------:R1:W-:Y:S04]  /*2d9f0*/  STL.64 [R1+0x368], R22 ;  /* 0x0003681601007387 */ /* 0x0003e80000100a00 */
[----:B0-----:R-:W4:Y:S04]  /*2da00*/  LDL.LU.64 R20, [R1+0x450] ;  /* 0x0004500001147983 */ /* 0x001f280000300a00 */
[----:B-1----:R-:W4:Y:S04]  /*2da10*/  LDL.LU.64 R22, [R1+0x458] ;  /* 0x0004580001167983 */ /* 0x002f280000300a00 */
[----:B------:R0:W-:Y:S02]  /*2da20*/  STL.64 [R1+0x3e80], R8 ;  /* 0x003e800801007387 */ /* 0x0001e40000100a00 */
[----:B0-----:R-:W-:-:S02]  /*2da30*/  IMAD.MOV.U32 R8, RZ, RZ, R2 ;  /* 0x000000ffff087224 */ /* 0x001fc400078e0002 */
[----:B------:R-:W-:-:S05]  /*2da40*/  IMAD.MOV.U32 R9, RZ, RZ, R0 ;  /* 0x000000ffff097224 */ /* 0x000fca00078e0000 */
[----:B------:R0:W-:Y:S04]  /*2da50*/  STL.64 [R1+0x3e98], R8 ;  /* 0x003e980801007387 */ /* 0x0001e80000100a00 */
[----:B0-----:R-:W3:Y:S01]  /*2da60*/  LDL.64 R8, [R1+0x50] ;  /* 0x0000500001087983 */ /* 0x001ee20000100a00 */
[C---:B--2---:R-:W-:Y:S03]  /*2da70*/  HMMA.16816.F32 R4, R12.reuse, R4, R24 ;  /* 0x000000040c04723c */ /* 0x044fe60000001818 */
[----:B---3--:R0:W-:Y:S04]  /*2da80*/  STL.64 [R1+0x3ea0], R8 ;  /* 0x003ea00801007387 */ /* 0x0081e80000100a00 */
[----:B0-----:R-:W2:Y:S04]  /*2da90*/  LDL.64 R8, [R1+0x60] ;  /* 0x0000600001087983 */ /* 0x001ea80000100a00 */
[----:B------:R-:W3:Y:S04]  /*2daa0*/  LDL.LU.64 R26, [R1+0x3ef0] ;  /* 0x003ef000011a7983 */ /* 0x000ee80000300a00 */
[----:B------:R-:W3:Y:S04]  /*2dab0*/  LDL.LU.64 R24, [R1+0x3ee8] ;  /* 0x003ee80001187983 */ /* 0x000ee80000300a00 */
[----:B------:R0:W-:Y:S04]  /*2dac0*/  STL.64 [R1+0x350], R4 ;  /* 0x0003500401007387 */ /* 0x0001e80000100a00 */
[----:B------:R3:W-:Y:S04]  /*2dad0*/  STL.64 [R1+0x358], R6 ;  /* 0x0003580601007387 */ /* 0x0007e80000100a00 */
[----:B0-----:R-:W3:Y:S02]  /*2dae0*/  LDL.LU.64 R4, [R1+0x3ee0] ;  /* 0x003ee00001047983 */ /* 0x001ee40000300a00 */
[----:B---3--:R-:W-:Y:S02]  /*2daf0*/  HMMA.16816.F32 R4, R12, R4, R24 ;  /* 0x000000040c04723c */ /* 0x008fe40000001818 */
[----:B------:R-:W3:Y:S04]  /*2db00*/  LDL.LU.64 R26, [R1+0x3ed8] ;  /* 0x003ed800011a7983 */ /* 0x000ee80000300a00 */
[----:B------:R-:W4:-:S13]  /*2db10*/  LDL.LU.64 R24, [R1+0x3ed0] ;  /* 0x003ed00001187983 */ /* 0x000f1a0000300a00 */
[----:B------:R0:W-:Y:S04]  /*2db20*/  STL.64 [R1+0x340], R4 ;  /* 0x0003400401007387 */ /* 0x0001e80000100a00 */
[----:B------:R-:W-:Y:S04]  /*2db30*/  STL.64 [R1+0x348], R6 ;  /* 0x0003480601007387 */ /* 0x000fe80000100a00 */
[----:B0-----:R-:W2:Y:S02]  /*2db40*/  LDL.LU.64 R4, [R1+0x3ec8] ;  /* 0x003ec80001047983 */ /* 0x001ea40000300a00 */
[----:B--2---:R-:W-:-:S15]  /*2db50*/  HMMA.16816.F32 R16, R12, R4, R16 ;  /* 0x000000040c10723c */ /* 0x004fde0000001810 */
[----:B------:R-:W-:-:S04]  /*2db60*/  NOP ;  /* 0x0000000000007918 */ /* 0x000fc80000000000 */
[----:B------:R-:W-:Y:S04]  /*2db70*/  STL.64 [R1+0x330], R16 ;  /* 0x0003301001007387 */ /* 0x000fe80000100a00 */
[----:B------:R0:W-:Y:S04]  /*2db80*/  STL.64 [R1+0x338], R18 ;  /* 0x0003381201007387 */ /* 0x0001e80000100a00 */
[----:B0-----:R-:W2:Y:S04]  /*2db90*/  LDL.LU.64 R18, [R1+0x3ec0] ;  /* 0x003ec00001127983 */ /* 0x001ea80000300a00 */
[----:B------:R-:W2:Y:S04]  /*2dba0*/  LDL.LU.64 R16, [R1+0x3eb8] ;  /* 0x003eb80001107983 */ /* 0x000ea80000300a00 */
[----:B------:R0:W-:Y:S04]  /*2dbb0*/  STL.64 [R1+0x3e70], R4 ;  /* 0x003e700401007387 */ /* 0x0001e80000100a00 */
[----:B0-----:R-:W2:Y:S04]  /*2dbc0*/  LDL.LU.64 R4, [R1+0xbd0] ;  /* 0x000bd00001047983 */ /* 0x001ea80000300a00 */
[----:B------:R-:W2:Y:S01]  /*2dbd0*/  LDL.LU.64 R6, [R1+0xbd8] ;  /* 0x000bd80001067983 */ /* 0x000ea20000300a00 */
[----:B----4-:R-:W-:Y:S03]  /*2dbe0*/  HMMA.16816.F32 R12, R12, R24, R20 ;  /* 0x000000180c0c723c */ /* 0x010fe60000001814 */
[----:B--2---:R-:W-:Y:S04]  /*2dbf0*/  STL.64 [R1+0x3eb0], R6 ;  /* 0x003eb00601007387 */ /* 0x004fe80000100a00 */
[----:B------:R0:W-:Y:S04]  /*2dc00*/  STL.64 [R1+0x3ea8], R4 ;  /* 0x003ea80401007387 */ /* 0x0001e80000100a00 */
[----:B0-----:R-:W2:Y:S04]  /*2dc10*/  LDL.LU.64 R4, [R1+0xcd0] ;  /* 0x000cd00001047983 */ /* 0x001ea80000300a00 */
[----:B------:R-:W2:Y:S04]  /*2dc20*/  LDL.LU.64 R6, [R1+0xcd8] ;  /* 0x000cd80001067983 */ /* 0x000ea80000300a00 */
[----:B------:R-:W4:Y:S04]  /*2dc30*/  LDL.LU.64 R20, [R1+0x5c0] ;  /* 0x0005c00001147983 */ /* 0x000f280000300a00 */
[----:B------:R-:W3:Y:S04]  /*2dc40*/  LDL.LU.64 R22, [R1+0x5c8] ;  /* 0x0005c80001167983 */ /* 0x000ee80000300a00 */
[----:B------:R-:W-:Y:S04]  /*2dc50*/  STL.64 [R1+0x1f0], R12 ;  /* 0x0001f00c01007387 */ /* 0x000fe80000100a00 */
[----:B------:R-:W-:Y:S01]  /*2dc60*/  STL.64 [R1+0x1f8], R14 ;  /* 0x0001f80e01007387 */ /* 0x000fe20000100a00 */
[----:B------:R-:W-:-:S02]  /*2dc70*/  IMAD.MOV.U32 R2, RZ, RZ, R8 ;  /* 0x000000ffff027224 */ /* 0x000fc400078e0008 */
[----:B------:R-:W-:Y:S01]  /*2dc80*/  IMAD.MOV.U32 R0, RZ, RZ, R9 ;  /* 0x000000ffff007224 */ /* 0x000fe200078e0009 */
[C---:B--2---:R-:W-:Y:S01]  /*2dc90*/  HMMA.16816.F32 R4, R16.reuse, R8, R4 ;  /* 0x000000081004723c */ /* 0x044fe20000001804 */
[----:B---3--:R-:W-:Y:S04]  /*2dca0*/  STL.64 [R1+0x3e90], R22 ;  /* 0x003e901601007387 */ /* 0x008fe80000100a00 */
[----:B----4-:R0:W-:Y:S04]  /*2dcb0*/  STL.64 [R1+0x3e88], R20 ;  /* 0x003e881401007387 */ /* 0x0101e80000100a00 */
[----:B0-----:R-:W2:Y:S04]  /*2dcc0*/  LDL.LU.64 R20, [R1+0xa90] ;  /* 0x000a900001147983 */ /* 0x001ea80000300a00 */
[----:B------:R-:W2:Y:S04]  /*2dcd0*/  LDL.LU.64 R22, [R1+0xa98] ;  /* 0x000a980001167983 */ /* 0x000ea80000300a00 */
[----:B------:R-:W-:Y:S04]  /*2dce0*/  STL.64 [R1+0x3e68], R26 ;  /* 0x003e681a01007387 */ /* 0x000fe80000100a00 */
[----:B------:R0:W-:Y:S04]  /*2dcf0*/  STL.64 [R1+0x3e60], R24 ;  /* 0x003e601801007387 */ /* 0x0001e80000100a00 */
[----:B0-----:R-:W3:Y:S04]  /*2dd00*/  LDL.LU.64 R24, [R1+0x9a0] ;  /* 0x0009a00001187983 */ /* 0x001ee80000300a00 */
[----:B------:R-:W3:Y:S04]  /*2dd10*/  LDL.LU.64 R26, [R1+0x9a8] ;  /* 0x0009a800011a7983 */ /* 0x000ee80000300a00 */
[----:B------:R-:W4:Y:S04]  /*2dd20*/  LDL.64 R12, [R1+0x20] ;  /* 0x00002000010c7983 */ /* 0x000f280000100a00 */
[----:B------:R-:W-:Y:S04]  /*2dd30*/  STL.64 [R1+0x1e0], R4 ;  /* 0x0001e00401007387 */ /* 0x000fe80000100a00 */
[----:B------:R0:W-:Y:S04]  /*2dd40*/  STL.64 [R1+0x1e8], R6 ;  /* 0x0001e80601007387 */ /* 0x0001e80000100a00 */
[----:B0-----:R-:W2:Y:S04]  /*2dd50*/  LDL.LU.64 R6, [R1+0x3eb0] ;  /* 0x003eb00001067983 */ /* 0x001ea80000300a00 */
[----:B------:R-:W2:Y:S04]  /*2dd60*/  LDL.LU.64 R4, [R1+0x3ea8] ;  /* 0x003ea80001047983 */ /* 0x000ea80000300a00 */
[----:B------:R-:W2:Y:S02]  /*2dd70*/  LDL.LU.64 R8, [R1+0x3ea0] ;  /* 0x003ea00001087983 */ /* 0x000ea40000300a00 */
[----:B--2---:R-:W-:Y:S01]  /*2dd80*/  HMMA.16816.F32 R4, R16, R8, R4 ;  /* 0x000000081004723c */ /* 0x004fe20000001804 */
[----:B------:R-:W-:-:S15]  /*2dd90*/  IMAD.MOV.U32 R3, RZ, RZ, R9 ;  /* 0x000000ffff037224 */ /* 0x000fde00078e0009 */
[----:B------:R-:W-:-:S03]  /*2dda0*/  NOP ;  /* 0x0000000000007918 */ /* 0x000fc60000000000 */
[----:B------:R-:W-:Y:S04]  /*2ddb0*/  STL.64 [R1+0x1d0], R4 ;  /* 0x0001d00401007387 */ /* 0x000fe80000100a00 */
[----:B------:R0:W-:Y:S02]  /*2ddc0*/  STL.64 [R1+0x1d8], R6 ;  /* 0x0001d80601007387 */ /* 0x0001e40000100a00 */
[----:B0-----:R-:W-:Y:S02]  /*2ddd0*/  IMAD.MOV.U32 R6, RZ, RZ, R8 ;  /* 0x000000ffff067224 */ /* 0x001fe400078e0008 */
[----:B------:R-:W2:Y:S04]  /*2dde0*/  LDL.LU.64 R8, [R1+0x3e98] ;  /* 0x003e980001087983 */ /* 0x000ea80000300a00 */
[----:B------:R-:W3:Y:S01]  /*2ddf0*/  LDL.64 R4, [R1+0x10] ;  /* 0x0000100001047983 */ /* 0x000ee20000100a00 */
[----:B--2---:R-:W-:Y:S03]  /*2de00*/  HMMA.16816.F32 R8, R16, R8, R20 ;  /* 0x000000081008723c */ /* 0x004fe60000001814 */
[----:B------:R-:W4:Y:S04]  /*2de10*/  LDL.LU.64 R22, [R1+0x3e90] ;  /* 0x003e900001167983 */ /* 0x000f280000300a00 */
[----:B------:R-:W4:-:S12]  /*2de20*/  LDL.LU.64 R20, [R1+0x3e88] ;  /* 0x003e880001147983 */ /* 0x000f180000300a00 */
[----:B------:R0:W-:Y:S04]  /*2de30*/  STL.64 [R1+0x1c0], R8 ;  /* 0x0001c00801007387 */ /* 0x0001e80000100a00 */
[----:B------:R-:W-:Y:S04]  /*2de40*/  STL.64 [R1+0x1c8], R10 ;  /* 0x0001c80a01007387 */ /* 0x000fe80000100a00 */
[----:B0-----:R-:W3:Y:S02]  /*2de50*/  LDL.LU.64 R8, [R1+0x3e80] ;  /* 0x003e800001087983 */ /* 0x001ee40000300a00 */
[C---:B---3--:R-:W-:Y:S02]  /*2de60*/  HMMA.16816.F32 R24, R16.reuse, R8, R24 ;  /* 0x000000081018723c */ /* 0x048fe40000001818 */
[----:B------:R0:W-:Y:S04]  /*2de70*/  STL.64 [R1+0x3e08], R8 ;  /* 0x003e080801007387 */ /* 0x0001e80000100a00 */
[----:B0-----:R-:W2:Y:S02]  /*2de80*/  LDL.64 R8, [R1+0x40] ;  /* 0x0000400001087983 */ /* 0x001ea40000100a00 */
[----:B----4-:R-:W-:Y:S11]  /*2de90*/  HMMA.16816.F32 R20, R16, R12, R20 ;  /* 0x0000000c1014723c */ /* 0x010ff60000001814 */
        /* <DEDUP_REMOVED lines=76> */
[----:B--2---:R-:W-:-:S15]  /*2e360*/  HMMA.16816.F32 R12, R20, R8, R12 ;  /* 0x00000008140c723c */ /* 0x004fde000000180c */
[----:B------:R-:W-:-:S04]  /*2e370*/  NOP ;  /* 0x0000000000007918 */ /* 0x000fc80000000000 */
[----:B------:R0:W-:Y:S04]  /*2e380*/  STL.64 [R1+0x70], R12 ;  /* 0x0000700c01007387 */ /* 0x0001e80000100a00 */
[----:B------:R-:W-:Y:S04]  /*2e390*/  STL.64 [R1+0x78], R14 ;  /* 0x0000780e01007387 */ /* 0x000fe80000100a00 */
[----:B0-----:R-:W2:Y:S04]  /*2e3a0*/  LDL.LU.64 R12, [R1+0x3e00] ;  /* 0x003e0000010c7983 */ /* 0x001ea80000300a00 */
[----:B------:R0:W-:Y:S02]  /*2e3b0*/  STL.64 [R1+0x3db0], R8 ;  /* 0x003db00801007387 */ /* 0x0001e40000100a00 */
[----:B0-----:R-:W-:-:S02]  /*2e3c0*/  IMAD.MOV.U32 R8, RZ, RZ, R2 ;  /* 0x000000ffff087224 */ /* 0x001fc400078e0002 */
[----:B------:R-:W-:-:S05]  /*2e3d0*/  IMAD.MOV.U32 R9, RZ, RZ, R0 ;  /* 0x000000ffff097224 */ /* 0x000fca00078e0000 */
[----:B------:R0:W-:Y:S04]  /*2e3e0*/  STL.64 [R1+0x3dc8], R8 ;  /* 0x003dc80801007387 */ /* 0x0001e80000100a00 */
[----:B0-----:R-:W4:Y:S01]  /*2e3f0*/  LDL.64 R8, [R1+0x50] ;  /* 0x0000500001087983 */ /* 0x001f220000100a00 */
[C---:B--2---:R-:W-:Y:S03]  /*2e400*/  HMMA.16816.F32 R4, R20.reuse, R12, R4 ;  /* 0x0000000c1404723c */ /* 0x044fe60000001804 */
[----:B----4-:R0:W-:Y:S04]  /*2e410*/  STL.64 [R1+0x3de0], R8 ;  /* 0x003de00801007387 */ /* 0x0101e80000100a00 */
[----:B0-----:R-:W2:Y:S04]  /*2e420*/  LDL.LU.64 R8, [R1+0x110] ;  /* 0x0001100001087983 */ /* 0x001ea80000300a00 */
[----:B------:R-:W2:Y:S08]  /*2e430*/  LDL.LU.64 R10, [R1+0x118] ;  /* 0x00011800010a7983 */ /* 0x000eb00000300a00 */
[----:B------:R0:W-:Y:S04]  /*2e440*/  STL.64 [R1+0x170], R4 ;  /* 0x0001700401007387 */ /* 0x0001e80000100a00 */
[----:B------:R-:W-:Y:S04]  /*2e450*/  STL.64 [R1+0x178], R6 ;  /* 0x0001780601007387 */ /* 0x000fe80000100a00 */
[----:B0-----:R-:W2:Y:S04]  /*2e460*/  LDL.LU.64 R4, [R1+0x3df8] ;  /* 0x003df80001047983 */ /* 0x001ea80000300a00 */
[----:B------:R0:W-:Y:S04]  /*2e470*/  STL.64 [R1+0x3da8], R12 ;  /* 0x003da80c01007387 */ /* 0x0001e80000100a00 */
[----:B0-----:R-:W4:Y:S04]  /*2e480*/  LDL.LU.64 R12, [R1+0x260] ;  /* 0x00026000010c7983 */ /* 0x001f280000300a00 */
[----:B------:R-:W4:Y:S04]  /*2e490*/  LDL.LU.64 R14, [R1+0x268] ;  /* 0x00026800010e7983 */ /* 0x000f280000300a00 */
[----:B------:R-:W-:Y:S01]  /*2e4a0*/  STL.64 [R1+0x3da0], R16 ;  /* 0x003da01001007387 */ /* 0x000fe20000100a00 */
[C---:B--2---:R-:W-:Y:S08]  /*2e4b0*/  HMMA.16816.F32 R8, R20.reuse, R4, R8 ;  /* 0x000000041408723c */ /* 0x044ff00000001808 */
[----:B----4-:R-:W-:Y:S01]  /*2e4c0*/  HMMA.16816.F32 R12, R20, R16, R12 ;  /* 0x00000010140c723c */ /* 0x010fe2000000180c */
[----:B------:R-:W-:-:S02]  /*2e4d0*/  IMAD.MOV.U32 R2, RZ, RZ, R4 ;  /* 0x000000ffff027224 */ /* 0x000fc400078e0004 */
[----:B------:R-:W-:-:S15]  /*2e4e0*/  IMAD.MOV.U32 R0, RZ, RZ, R5 ;  /* 0x000000ffff007224 */ /* 0x000fde00078e0005 */
[----:B------:R-:W-:Y:S01]  /*2e4f0*/  NOP ;  /* 0x0000000000007918 */ /* 0x000fe20000000000 */
[----:B------:R-:W-:Y:S04]  /*2e500*/  STL.64 [R1+0x320], R12 ;  /* 0x0003200c01007387 */ /* 0x000fe80000100a00 */
[----:B------:R-:W-:Y:S04]  /*2e510*/  STL.64 [R1+0x328], R14 ;  /* 0x0003280e01007387 */ /* 0x000fe80000100a00 */
[----:B------:R0:W-:Y:S04]  /*2e520*/  STL.64 [R1+0x4e0], R8 ;  /* 0x0004e00801007387 */ /* 0x0001e80000100a00 */
[----:B------:R1:W-:Y:S04]  /*2e530*/  STL.64 [R1+0x4e8], R10 ;  /* 0x0004e80a01007387 */ /* 0x0003e80000100a00 */
[----:B------:R-:W2:Y:S04]  /*2e540*/  LDL.LU.64 R4, [R1+0x100] ;  /* 0x0001000001047983 */ /* 0x000ea80000300a00 */
[----:B------:R-:W2:Y:S04]  /*2e550*/  LDL.LU.64 R6, [R1+0x108] ;  /* 0x0001080001067983 */ /* 0x000ea80000300a00 */
[----:B0-----:R-:W4:Y:S04]  /*2e560*/  LDL.LU.64 R8, [R1+0xcf0] ;  /* 0x000cf00001087983 */ /* 0x001f280000300a00 */
[----:B-1----:R-:W4:Y:S04]  /*2e570*/  LDL.LU.64 R10, [R1+0xcf8] ;  /* 0x000cf800010a7983 */ /* 0x002f280000300a00 */
[----:B------:R-:W2:Y:S04]  /*2e580*/  LDL.LU.64 R12, [R1+0x9c0] ;  /* 0x0009c000010c7983 */ /* 0x000ea80000300a00 */
        /* <DEDUP_REMOVED lines=9> */
[----:B------:R-:W2:Y:S04]  /*2e620*/  LDL.LU.64 R14, [R1+0xbf8] ;  /* 0x000bf800010e7983 */ /* 0x000ea80000300a00 */
[----:B------:R-:W2:Y:S04]  /*2e630*/  LDL.LU.64 R16, [R1+0x910] ;  /* 0x0009100001107983 */ /* 0x000ea80000300a00 */
[----:B------:R-:W2:Y:S04]  /*2e640*/  LDL.LU.64 R18, [R1+0x918] ;  /* 0x0009180001127983 */ /* 0x000ea80000300a00 */
[----:B------:R-:W4:Y:S04]  /*2e650*/  LDL.LU.64 R6, [R1+0x3df0] ;  /* 0x003df00001067983 */ /* 0x000f280000300a00 */
[----:B------:R-:W4:Y:S04]  /*2e660*/  LDL.LU.64 R4, [R1+0x3de8] ;  /* 0x003de80001047983 */ /* 0x000f280000300a00 */
[----:B---3--:R-:W-:Y:S04]  /*2e670*/  STL.64 [R1+0x3d98], R26 ;  /* 0x003d981a01007387 */ /* 0x008fe80000100a00 */
[----:B------:R0:W-:Y:S04]  /*2e680*/  STL.64 [R1+0x3d90], R24 ;  /* 0x003d901801007387 */ /* 0x0001e80000100a00 */
[----:B------:R-:W-:Y:S04]  /*2e690*/  STL.64 [R1+0x4d0], R20 ;  /* 0x0004d01401007387 */ /* 0x000fe80000100a00 */
[----:B------:R-:W-:Y:S04]  /*2e6a0*/  STL.64 [R1+0x4d8], R22 ;  /* 0x0004d81601007387 */ /* 0x000fe80000100a00 */
[----:B0-----:R-:W4:Y:S02]  /*2e6b0*/  LDL.64 R24, [R1+0x60] ;  /* 0x0000600001187983 */ /* 0x001f240000100a00 */
[----:B----4-:R-:W-:-:S15]  /*2e6c0*/  HMMA.16816.F32 R8, R4, R24, R8 ;  /* 0x000000180408723c */ /* 0x010fde0000001808 */
[----:B------:R-:W-:-:S04]  /*2e6d0*/  NOP ;  /* 0x0000000000007918 */ /* 0x000fc80000000000 */
[----:B------:R0:W-:Y:S04]  /*2e6e0*/  STL.64 [R1+0x6e0], R8 ;  /* 0x0006e00801007387 */ /* 0x0001e80000100a00 */
[----:B------:R-:W-:Y:S04]  /*2e6f0*/  STL.64 [R1+0x6e8], R10 ;  /* 0x0006e80a01007387 */ /* 0x000fe80000100a00 */
[----:B0-----:R-:W2:Y:S01]  /*2e700*/  LDL.LU.64 R8, [R1+0x3de0] ;  /* 0x003de00001087983 */ /* 0x001ea20000300a00 */
[----:B------:R-:W-:Y:S02]  /*2e710*/  IMAD.MOV.U32 R28, RZ, RZ, R24 ;  /* 0x000000ffff1c7224 */ /* 0x000fe400078e0018 */
[----:B------:R-:W-:-:S02]  /*2e720*/  IMAD.MOV.U32 R3, RZ, RZ, R25 ;  /* 0x000000ffff037224 */ /* 0x000fc400078e0019 */
[----:B------:R-:W3:Y:S04]  /*2e730*/  LDL.LU.64 R24, [R1+0x590] ;  /* 0x0005900001187983 */ /* 0x000ee80000300a00 */
[----:B------:R-:W3:Y:S01]  /*2e740*/  LDL.LU.64 R26, [R1+0x598] ;  /* 0x00059800011a7983 */ /* 0x000ee20000300a00 */
        /* <DEDUP_REMOVED lines=13> */
[----:B------:R2:W-:Y:S04]  /*2e820*/  STL.64 [R1+0x6c8], R10 ;  /* 0x0006c80a01007387 */ /* 0x0005e80000100a00 */
[----:B0-----:R-:W2:Y:S02]  /*2e830*/  LDL.LU.64 R8, [R1+0x3db0] ;  /* 0x003db00001087983 */ /* 0x001ea40000300a00 */
[----:B--2---:R-:W-:Y:S02]  /*2e840*/  HMMA.16816.F32 R8, R4, R8, R12 ;  /* 0x000000080408723c */ /* 0x004fe4000000180c */
[----:B------:R-:W2:Y:S01]  /*2e850*/  LDL.LU.64 R12, [R1+0x3da8] ;  /* 0x003da800010c7983 */ /* 0x000ea20000300a00 */
[----:B------:R-:W-:-:S02]  /*2e860*/  IMAD.MOV.U32 R20, RZ, RZ, R2 ;  /* 0x000000ffff147224 */ /* 0x000fc400078e0002 */
[----:B------:R-:W-:-:S14]  /*2e870*/  IMAD.MOV.U32 R21, RZ, RZ, R0 ;  /* 0x000000ffff157224 */ /* 0x000fdc00078e0000 */
[----:B------:R-:W-:Y:S04]  /*2e880*/  STL.64 [R1+0x6b0], R8 ;  /* 0x0006b00801007387 */ /* 0x000fe80000100a00 */
[----:B------:R-:W-:Y:S04]  /*2e890*/  STL.64 [R1+0x6b8], R10 ;  /* 0x0006b80a01007387 */ /* 0x000fe80000100a00 */
[----:B------:R-:W-:Y:S01]  /*2e8a0*/  LDSM.16.MT88.4 R8, [R29+UR5+0x80] ;  /* 0x000080051d08783b */ /* 0x000fe20008004200 */
[----:B--2---:R-:W-:Y:S01]  /*2e8b0*/  HMMA.16816.F32 R16, R4, R12, R16 ;  /* 0x0000000c0410723c */ /* 0x004fe20000001810 */
[----:B------:R-:W-:-:S02]  /*2e8c0*/  IMAD.MOV.U32 R2, RZ, RZ, R12 ;  /* 0x000000ffff027224 */ /* 0x000fc400078e000c */
[----:B------:R-:W-:Y:S02]  /*2e8d0*/  IMAD.MOV.U32 R0, RZ, RZ, R13 ;  /* 0x000000ffff007224 */ /* 0x000fe400078e000d */
[----:B------:R-:W0:-:S14]  /*2e8e0*/  LDSM.16.MT88.4 R12, [R29+UR5+0x100] ;  /* 0x000100051d0c783b */ /* 0x000e1c0008004200 */
[----:B------:R1:W-:Y:S04]  /*2e8f0*/  STL.64 [R1+0x6a0], R16 ;  /* 0x0006a01001007387 */ /* 0x0003e80000100a00 */
[----:B------:R-:W-:Y:S04]  /*2e900*/  STL.64 [R1+0x6a8], R18 ;  /* 0x0006a81201007387 */ /* 0x000fe80000100a00 */
[----:B-1----:R-:W3:Y:S04]  /*2e910*/  LDL.LU.64 R16, [R1+0x3da0] ;  /* 0x003da00001107983 */ /* 0x002ee80000300a00 */
[----:B0-----:R-:W-:Y:S04]  /*2e920*/  STL.64 [R1+0x3d38], R14 ;  /* 0x003d380e01007387 */ /* 0x001fe80000100a00 */
[----:B------:R0:W-:Y:S04]  /*2e930*/  STL.64 [R1+0x3d30], R12 ;  /* 0x003d300c01007387 */ /* 0x0001e80000100a00 */
[----:B0-----:R-:W2:Y:S01]  /*2e940*/  LDL.64 R12, [R1+0x30] ;  /* 0x00003000010c7983 */ /* 0x001ea20000100a00 */
[C---:B---3--:R-:W-:Y:S03]  /*2e950*/  HMMA.16816.F32 R16, R4.reuse, R16, R24 ;  /* 0x000000100410723c */ /* 0x048fe60000001818 */
[----:B--2---:R0:W-:Y:S04]  /*2e960*/  STL.64 [R1+0x3d60], R12 ;  /* 0x003d600c01007387 */ /* 0x0041e80000100a00 */
[----:B0-----:R-:W2:Y:S04]  /*2e970*/  LDL.LU.64 R12, [R1+0x5b0] ;  /* 0x0005b000010c7983 */ /* 0x001ea80000300a00 */
[----:B------:R-:W2:Y:S04]  /*2e980*/  LDL.LU.64 R14, [R1+0x5b8] ;  /* 0x0005b800010e7983 */ /* 0x000ea80000300a00 */
[----:B------:R-:W3:Y:S04]  /*2e990*/  LDL.LU.64 R26, [R1+0x3d98] ;  /* 0x003d9800011a7983 */ /* 0x000ee80000300a00 */
[----:B------:R-:W4:Y:S04]  /*2e9a0*/  LDL.LU.64 R24, [R1+0x3d90] ;  /* 0x003d900001187983 */ /* 0x000f280000300a00 */
[----:B------:R-:W-:Y:S04]  /*2e9b0*/  STL.64 [R1+0x690], R16 ;  /* 0x0006901001007387 */ /* 0x000fe80000100a00 */
[----:B------:R-:W-:Y:S04]  /*2e9c0*/  STL.64 [R1+0x698], R18 ;  /* 0x0006981201007387 */ /* 0x000fe80000100a00 */
[----:B------:R-:W0:Y:S04]  /*2e9d0*/  LDSM.16.MT88.4 R16, [R29+UR5+0x180] ;  /* 0x000180051d10783b */ /* 0x000e280008004200 */
[----:B0-----:R-:W-:Y:S04]  /*2e9e0*/  STL.64 [R1+0x3cd0], R18 ;  /* 0x003cd01201007387 */ /* 0x001fe80000100a00 */
[----:B------:R0:W-:Y:S04]  /*2e9f0*/  STL.64 [R1+0x3cc8], R16 ;  /* 0x003cc81001007387 */ /* 0x0001e80000100a00 */
[----:B0-----:R-:W3:Y:S01]  /*2ea00*/  LDL.64 R16, [R1+0x40] ;  /* 0x0000400001107983 */ /* 0x001ee20000100a00 */
[----:B--2---:R-:W-:Y:S03]  /*2ea10*/  HMMA.16816.F32 R12, R4, R20, R12 ;  /* 0x00000014040c723c */ /* 0x004fe6000000180c */
[----:B---3--:R0:W-:Y:S02]  /*2ea20*/  STL.64 [R1+0x3d68], R16 ;  /* 0x003d681001007387 */ /* 0x0081e40000100a00 */
[----:B0-----:R-:W-:-:S02]  /*2ea30*/  IMAD.MOV.U32 R16, RZ, RZ, R23 ;  /* 0x000000ffff107224 */ /* 0x001fc400078e0017 */
[----:B------:R-:W-:Y:S02]  /*2ea40*/  IMAD.MOV.U32 R17, RZ, RZ, R22 ;  /* 0x000000ffff117224 */ /* 0x000fe400078e0016 */
[----:B------:R-:W0:Y:S04]  /*2ea50*/  LDSM.16.MT88.4 R20, [R29+UR5+0x200] ;  /* 0x000200051d14783b */ /* 0x000e280008004200 */
[----:B------:R1:W-:Y:S04]  /*2ea60*/  STL.64 [R1+0x3d80], R16 ;  /* 0x003d801001007387 */ /* 0x0003e80000100a00 */
[----:B-1----:R-:W2:Y:S04]  /*2ea70*/  LDL.LU.64 R16, [R1+0xd70] ;  /* 0x000d700001107983 */ /* 0x002ea80000300a00 */
[----:B------:R-:W2:Y:S04]  /*2ea80*/  LDL.LU.64 R18, [R1+0xd78] ;  /* 0x000d780001127983 */ /* 0x000ea80000300a00 */
[----:B------:R1:W-:Y:S04]  /*2ea90*/  STL.64 [R1+0x680], R12 ;  /* 0x0006800c01007387 */ /* 0x0003e80000100a00 */
[----:B------:R3:W-:Y:S04]  /*2eaa0*/  STL.64 [R1+0x688], R14 ;  /* 0x0006880e01007387 */ /* 0x0007e80000100a00 */
[----:B-1----:R-:W2:Y:S04]  /*2eab0*/  LDL.LU.64 R12, [R1+0xb30] ;  /* 0x000b3000010c7983 */ /* 0x002ea80000300a00 */
[----:B---3--:R-:W3:Y:S04]  /*2eac0*/  LDL.LU.64 R14, [R1+0xb38] ;  /* 0x000b3800010e7983 */ /* 0x008ee80000300a00 */
[----:B---3--:R-:W-:Y:S04]  /*2ead0*/  STL.64 [R1+0x3d78], R14 ;  /* 0x003d780e01007387 */ /* 0x008fe80000100a00 */
[----:B--2---:R1:W-:Y:S04]  /*2eae0*/  STL.64 [R1+0x3d70], R12 ;  /* 0x003d700c01007387 */ /* 0x0043e80000100a00 */
[----:B-1----:R-:W2:Y:S04]  /*2eaf0*/  LDL.LU.64 R12, [R1+0xc70] ;  /* 0x000c7000010c7983 */ /* 0x002ea80000300a00 */
[----:B------:R-:W2:Y:S04]  /*2eb00*/  LDL.LU.64 R14, [R1+0xc78] ;  /* 0x000c7800010e7983 */ /* 0x000ea80000300a00 */
[----:B0-----:R-:W-:Y:S04]  /*2eb10*/  STL.64 [R1+0x3c48], R22 ;  /* 0x003c481601007387 */ /* 0x001fe80000100a00 */
[----:B------:R0:W-:Y:S04]  /*2eb20*/  STL.64 [R1+0x3c40], R20 ;  /* 0x003c401401007387 */ /* 0x0001e80000100a00 */
[----:B0-----:R-:W3:Y:S04]  /*2eb30*/  LDL.64 R20, [R1] ;  /* 0x0000000001147983 */ /* 0x001ee80000100a00 */
[----:B---3--:R0:W-:Y:S04]  /*2eb40*/  STL.64 [R1+0x3d50], R20 ;  /* 0x003d501401007387 */ /* 0x0081e80000100a00 */
[----:B0-----:R-:W3:Y:S04]  /*2eb50*/  LDL.64 R20, [R1+0x10] ;  /* 0x0000100001147983 */ /* 0x001ee80000100a00 */
[----:B---3--:R0:W-:Y:S04]  /*2eb60*/  STL.64 [R1+0x3d58], R20 ;  /* 0x003d581401007387 */ /* 0x0081e80000100a00 */
[----:B0-----:R-:W4:Y:S04]  /*2eb70*/  LDL.LU.64 R20, [R1+0x5a0] ;  /* 0x0005a00001147983 */ /* 0x001f280000300a00 */
[----:B------:R-:W4:Y:S02]  /*2eb80*/  LDL.LU.64 R22, [R1+0x5a8] ;  /* 0x0005a80001167983 */ /* 0x000f240000300a00 */
[----:B----4-:R-:W-:Y:S02]  /*2eb90*/  HMMA.16816.F32 R4, R4, R24, R20 ;  /* 0x000000180404723c */ /* 0x010fe40000001814 */
[----:B------:R-:W3:Y:S04]  /*2eba0*/  LDL.LU.64 R20, [R1+0x970] ;  /* 0x0009700001147983 */ /* 0x000ee80000300a00 */
[----:B------:R-:W3:-:S13]  /*2ebb0*/  LDL.LU.64 R22, [R1+0x978] ;  /* 0x0009780001167983 */ /* 0x000eda0000300a00 */
[----:B------:R-:W-:Y:S04]  /*2ebc0*/  STL.64 [R1+0x600], R4 ;  /* 0x0006000401007387 */ /* 0x000fe80000100a00 */
[----:B------:R-:W-:Y:S04]  /*2ebd0*/  STL.64 [R1+0x608], R6 ;  /* 0x0006080601007387 */ /* 0x000fe80000100a00 */
[----:B------:R-:W0:Y:S04]  /*2ebe0*/  LDSM.16.MT88.4 R4, [R29+UR5+0x280] ;  /* 0x000280051d04783b */ /* 0x000e280008004200 */
[----:B------:R-:W-:Y:S04]  /*2ebf0*/  STL.64 [R1+0x3d48], R26 ;  /* 0x003d481a01007387 */ /* 0x000fe80000100a00 */
[----:B------:R1:W-:Y:S04]  /*2ec00*/  STL.64 [R1+0x3d40], R24 ;  /* 0x003d401801007387 */ /* 0x0003e80000100a00 */
[----:B-1----:R-:W4:Y:S04]  /*2ec10*/  LDL.LU.64 R24, [R1+0xa30] ;  /* 0x000a300001187983 */ /* 0x002f280000300a00 */
[----:B------:R-:W4:Y:S04]  /*2ec20*/  LDL.LU.64 R26, [R1+0xa38] ;  /* 0x000a3800011a7983 */ /* 0x000f280000300a00 */
[----:B0-----:R-:W-:Y:S04]  /*2ec30*/  STL.64 [R1+0x3be8], R6 ;  /* 0x003be80601007387 */ /* 0x001fe80000100a00 */
[----:B------:R0:W-:Y:S02]  /*2ec40*/  STL.64 [R1+0x3be0], R4 ;  /* 0x003be00401007387 */ /* 0x0001e40000100a00 */
[----:B0-----:R-:W-:-:S02]  /*2ec50*/  IMAD.MOV.U32 R4, RZ, RZ, R28 ;  /* 0x000000ffff047224 */ /* 0x001fc400078e001c */
[----:B------:R-:W-:Y:S01]  /*2ec60*/  IMAD.MOV.U32 R5, RZ, RZ, R3 ;  /* 0x000000ffff057224 */ /* 0x000fe200078e0003 */
[----:B------:R-:W2:Y:S06]  /*2ec70*/  LDL.LU R28, [R1+0x3d88] ;  /* 0x003d8800011c7983 */ /* 0x000eac0000300800 */
[----:B------:R-:W-:Y:S01]  /*2ec80*/  HMMA.16816.F32 R4, R8, R4, R16 ;  /* 0x000000040804723c */ /* 0x000fe20000001810 */
[----:B------:R-:W2:-:S15]  /*2ec90*/  LDL.LU.64 R16, [R1+0x3d80] ;  /* 0x003d800001107983 */ /* 0x000e9e0000300a00 */
[----:B------:R-:W-:-:S03]  /*2eca0*/  NOP ;  /* 0x0000000000007918 */ /* 0x000fc60000000000 */
[----:B------:R0:W-:Y:S04]  /*2ecb0*/  STL.64 [R1+0x5f0], R4 ;  /* 0x0005f00401007387 */ /* 0x0001e80000100a00 */
[----:B------:R1:W-:Y:S04]  /*2ecc0*/  STL.64 [R1+0x5f8], R6 ;  /* 0x0005f80601007387 */ /* 0x0003e80000100a00 */
[----:B0-----:R-:W3:Y:S04]  /*2ecd0*/  LDL.LU.64 R4, [R1+0x900] ;  /* 0x0009000001047983 */ /* 0x001ee80000300a00 */
[----:B-1----:R-:W3:Y:S01]  /*2ece0*/  LDL.LU.64 R6, [R1+0x908] ;  /* 0x0009080001067983 */ /* 0x002ee20000300a00 */
[----:B--2---:R-:W-:Y:S03]  /*2ecf0*/  HMMA.16816.F32 R16, R8, R16, R12 ;  /* 0x000000100810723c */ /* 0x004fe6000000180c */
[----:B------:R-:W2:Y:S04]  /*2ed00*/  LDL.LU.64 R14, [R1+0x3d78] ;  /* 0x003d7800010e7983 */ /* 0x000ea80000300a00 */
[----:B------:R-:W2:-:S12]  /*2ed10*/  LDL.LU.64 R12, [R1+0x3d70] ;  /* 0x003d7000010c7983 */ /* 0x000e980000300a00 */
[----:B------:R0:W-:Y:S04]  /*2ed20*/  STL.64 [R1+0x5e0], R16 ;  /* 0x0005e01001007387 */ /* 0x0001e80000100a00 */
[----:B------:R-:W-:Y:S04]  /*2ed30*/  STL.64 [R1+0x5e8], R18 ;  /* 0x0005e81201007387 */ /* 0x000fe80000100a00 */
[----:B0-----:R-:W2:Y:S02]  /*2ed40*/  LDL.LU.64 R16, [R1+0x3d68] ;  /* 0x003d680001107983 */ /* 0x001ea40000300a00 */
[----:B--2---:R-:W-:-:S15]  /*2ed50*/  HMMA.16816.F32 R12, R8, R16, R12 ;  /* 0x00000010080c723c */ /* 0x004fde000000180c */
[----:B------:R-:W-:-:S04]  /*2ed60*/  NOP ;  /* 0x0000000000007918 */ /* 0x000fc80000000000 */
[----:B------:R0:W-:Y:S04]  /*2ed70*/  STL.64 [R1+0x5d0], R12 ;  /* 0x0005d00c01007387 */ /* 0x0001e80000100a00 */
[----:B------:R-:W-:Y:S04]  /*2ed80*/  STL.64 [R1+0x5d8], R14 ;  /* 0x0005d80e01007387 */ /* 0x000fe80000100a00 */
[----:B0-----:R-:W4:Y:S04]  /*2ed90*/  LDL.LU.64 R12, [R1+0x3d60] ;  /* 0x003d6000010c7983 */ /* 0x001f280000300a00 */
[----:B------:R0:W-:Y:S02]  /*2eda0*/  STL.64 [R1+0x3d10], R16 ;  /* 0x003d101001007387 */ /* 0x0001e40000100a00 */
[----:B0-----:R-:W-:-:S02]  /*2edb0*/  IMAD.MOV.U32 R16, RZ, RZ, R2 ;  /* 0x000000ffff107224 */ /* 0x001fc400078e0002 */
[----:B------:R-:W-:-:S07]  /*2edc0*/  IMAD.MOV.U32 R17, RZ, RZ, R0 ;  /* 0x000000ffff117224 */ /* 0x000fce00078e0000 */
[C---:B---3--:R-:W-:Y:S08]  /*2edd0*/  HMMA.16816.F32 R16, R8.reuse, R16, R20 ;  /* 0x000000100810723c */ /* 0x048ff00000001814 */
[----:B----4-:R-:W-:Y:S01]  /*2ede0*/  HMMA.16816.F32 R24, R8, R12, R24 ;  /* 0x0000000c0818723c */ /* 0x010fe20000001818 */
[----:B------:R-:W-:Y:S02]  /*2edf0*/  IMAD.MOV.U32 R2, RZ, RZ, R12 ;  /* 0x000000ffff027224 */ /* 0x000fe400078e000c */
[----:B------:R-:W-:-:S15]  /*2ee00*/  IMAD.MOV.U32 R0, RZ, RZ, R13 ;  /* 0x000000ffff007224 */ /* 0x000fde00078e000d */
[----:B------:R-:W-:Y:S01]  /*2ee10*/  NOP ;  /* 0x0000000000007918 */ /* 0x000fe20000000000 */
[----:B------:R0:W-:Y:S04]  /*2ee20*/  STL.64 [R1+0x5c0], R24 ;  /* 0x0005c01801007387 */ /* 0x0001e80000100a00 */
[----:B------:R1:W-:Y:S04]  /*2ee30*/  STL.64 [R1+0x5c8], R26 ;  /* 0x0005c81a01007387 */ /* 0x0003e80000100a00 */
[----:B0-----:R-:W2:Y:S04]  /*2ee40*/  LDL.LU.64 R24, [R1+0x8f0] ;  /* 0x0008f00001187983 */ /* 0x001ea80000300a00 */
[----:B-1----:R-:W2:Y:S04]  /*2ee50*/  LDL.LU.64 R26, [R1+0x8f8] ;  /* 0x0008f800011a7983 */ /* 0x002ea80000300a00 */
[----:B------:R-:W3:Y:S04]  /*2ee60*/  LDL.LU.64 R12, [R1+0x880] ;  /* 0x00088000010c7983 */ /* 0x000ee80000300a00 */
[----:B------:R-:W3:Y:S04]  /*2ee70*/  LDL.LU.64 R14, [R1+0x888] ;  /* 0x00088800010e7983 */ /* 0x000ee80000300a00 */
[----:B------:R-:W4:Y:S04]  /*2ee80*/  LDL.LU.64 R20, [R1+0x3d58] ;  /* 0x003d580001147983 */ /* 0x000f280000300a00 */
[----:B------:R0:W-:Y:S04]  /*2ee90*/  STL.64 [R1+0x5b0], R16 ;  /* 0x0005b01001007387 */ /* 0x0001e80000100a00 */
[----:B------:R1:W-:Y:S04]  /*2eea0*/  STL.64 [R1+0x5b8], R18 ;  /* 0x0005b81201007387 */ /* 0x0003e80000100a00 */
[----:B0-----:R-:W2:Y:S04]  /*2eeb0*/  LDL.LU.64 R16, [R1+0xc40] ;  /* 0x000c400001107983 */ /* 0x001ea80000300a00 */
[----:B-1----:R-:W2:Y:S01]  /*2eec0*/  LDL.LU.64 R18, [R1+0xc48] ;  /* 0x000c480001127983 */ /* 0x002ea20000300a00 */
[----:B----4-:R-:W-:Y:S03]  /*2eed0*/  HMMA.16816.F32 R4, R8, R20, R4 ;  /* 0x000000140804723c */ /* 0x010fe60000001804 */
[----:B--2---:R-:W-:Y:S04]  /*2eee0*/  STL.64 [R1+0x3d20], R18 ;  /* 0x003d201201007387 */ /* 0x004fe80000100a00 */
[----:B------:R0:W-:Y:S04]  /*2eef0*/  STL.64 [R1+0x3d18], R16 ;  /* 0x003d181001007387 */ /* 0x0001e80000100a00 */
[----:B0-----:R-:W2:Y:S08]  /*2ef00*/  LDL.64 R16, [R1+0x60] ;  /* 0x0000600001107983 */ /* 0x001eb00000100a00 */
[----:B------:R0:W-:Y:S04]  /*2ef10*/  STL.64 [R1+0x5a0], R4 ;  /* 0x0005a00401007387 */ /* 0x0001e80000100a00 */
[----:B------:R-:W-:Y:S01]  /*2ef20*/  STL.64 [R1+0x5a8], R6 ;  /* 0x0005a80601007387 */ /* 0x000fe20000100a00 */
[----:B0-----:R-:W-:-:S02]  /*2ef30*/  IMAD.MOV.U32 R5, RZ, RZ, R20 ;  /* 0x000000ffff057224 */ /* 0x001fc400078e0014 */
[----:B------:R-:W-:Y:S02]  /*2ef40*/  IMAD.MOV.U32 R4, RZ, RZ, R21 ;  /* 0x000000ffff047224 */ /* 0x000fe400078e0015 */
[----:B------:R-:W4:Y:S04]  /*2ef50*/  LDL.LU.64 R20, [R1+0x3d50] ;  /* 0x003d500001147983 */ /* 0x000f280000300a00 */
[----:B------:R0:W-:Y:S04]  /*2ef60*/  STL.64 [R1+0x3d28], R4 ;  /* 0x003d280401007387 */ /* 0x0001e80000100a00 */
[----:B0-----:R-:W2:Y:S04]  /*2ef70*/  LDL.LU.64 R4, [R1+0xd40] ;  /* 0x000d400001047983 */ /* 0x001ea80000300a00 */
[----:B------:R-:W2:Y:S01]  /*2ef80*/  LDL.LU.64 R6, [R1+0xd48] ;  /* 0x000d480001067983 */ /* 0x000ea20000300a00 */
[----:B----4-:R-:W-:-:S15]  /*2ef90*/  HMMA.16816.F32 R24, R8, R20, R24 ;  /* 0x000000140818723c */ /* 0x010fde0000001818 */
[----:B------:R-:W-:-:S04]  /*2efa0*/  NOP ;  /* 0x0000000000007918 */ /* 0x000fc80000000000 */
[----:B------:R-:W-:Y:S04]  /*2efb0*/  STL.64 [R1+0x590], R24 ;  /* 0x0005901801007387 */ /* 0x000fe80000100a00 */
[----:B------:R0:W-:Y:S04]  /*2efc0*/  STL.64 [R1+0x598], R26 ;  /* 0x0005981a01007387 */ /* 0x0001e80000100a00 */
[----:B0-----:R-:W4:Y:S04]  /*2efd0*/  LDL.LU.64 R26, [R1+0x3d48] ;  /* 0x003d4800011a7983 */ /* 0x001f280000300a00 */
[----:B------:R-:W3:Y:S04]  /*2efe0*/  LDL.LU.64 R24, [R1+0x3d40] ;  /* 0x003d400001187983 */ /* 0x000ee80000300a00 */
[----:B------:R0:W-:Y:S04]  /*2eff0*/  STL.64 [R1+0x3ce8], R20 ;  /* 0x003ce81401007387 */ /* 0x0001e80000100a00 */
[----:B0-----:R-:W2:Y:S04]  /*2f000*/  LDL.LU.64 R20, [R1+0xb00] ;  /* 0x000b000001147983 */ /* 0x001ea80000300a00 */
[----:B------:R-:W2:Y:S01]  /*2f010*/  LDL.LU.64 R22, [R1+0xb08] ;  /* 0x000b080001167983 */ /* 0x000ea20000300a00 */
[----:B---3--:R-:W-:Y:S03]  /*2f020*/  HMMA.16816.F32 R8, R8, R24, R12 ;  /* 0x000000180808723c */ /* 0x008fe6000000180c */
[----:B------:R-:W3:Y:S04]  /*2f030*/  LDL.LU.64 R14, [R1+0x3d38] ;  /* 0x003d3800010e7983 */ /* 0x000ee80000300a00 */
[----:B------:R-:W3:Y:S04]  /*2f040*/  LDL.LU.64 R12, [R1+0x3d30] ;  /* 0x003d3000010c7983 */ /* 0x000ee80000300a00 */
[----:B----4-:R-:W-:Y:S04]  /*2f050*/  STL.64 [R1+0x3ce0], R26 ;  /* 0x003ce01a01007387 */ /* 0x010fe80000100a00 */
[----:B------:R0:W-:Y:S04]  /*2f060*/  STL.64 [R1+0x3cd8], R24 ;  /* 0x003cd81801007387 */ /* 0x0001e80000100a00 */
[----:B------:R1:W-:Y:S04]  /*2f070*/  STL.64 [R1+0x450], R8 ;  /* 0x0004500801007387 */ /* 0x0003e80000100a00 */
[----:B------:R-:W-:Y:S04]  /*2f080*/  STL.64 [R1+0x458], R10 ;  /* 0x0004580a01007387 */ /* 0x000fe80000100a00 */
[----:B0-----:R-:W4:Y:S01]  /*2f090*/  LDL.64 R24, [R1+0x50] ;  /* 0x0000500001187983 */ /* 0x001f220000100a00 */
[----:B-1----:R-:W-:-:S02]  /*2f0a0*/  IMAD.MOV.U32 R8, RZ, RZ, R2 ;  /* 0x000000ffff087224 */ /* 0x002fc400078e0002 */
[----:B------:R-:W-:Y:S02]  /*2f0b0*/  IMAD.MOV.U32 R9, RZ, RZ, R0 ;  /* 0x000000ffff097224 */ /* 0x000fe400078e0000 */
[----:B--2---:R-:W-:Y:S02]  /*2f0c0*/  IMAD.MOV.U32 R2, RZ, RZ, R16 ;  /* 0x000000ffff027224 */ /* 0x004fe400078e0010 */
[----:B------:R-:W-:Y:S01]  /*2f0d0*/  IMAD.MOV.U32 R0, RZ, RZ, R17 ;  /* 0x000000ffff007224 */ /* 0x000fe200078e0011 */
[----:B---3--:R-:W-:-:S15]  /*2f0e0*/  HMMA.16816.F32 R4, R12, R16, R4 ;  /* 0x000000100c04723c */ /* 0x008fde0000001804 */
[----:B------:R-:W-:-:S04]  /*2f0f0*/  NOP ;  /* 0x0000000000007918 */ /* 0x000fc80000000000 */
[----:B------:R0:W-:Y:S04]  /*2f100*/  STL.64 [R1+0x430], R4 ;  /* 0x0004300401007387 */ /* 0x0001e80000100a00 */
[----:B------:R-:W-:Y:S04]  /*2f110*/  STL.64 [R1+0x438], R6 ;  /* 0x0004380601007387 */ /* 0x000fe80000100a00 */
[----:B0-----:R-:W2:Y:S04]  /*2f120*/  LDL.LU.64 R4, [R1+0x3d28] ;  /* 0x003d280001047983 */ /* 0x001ea80000300a00 */
[----:B------:R-:W4:Y:S04]  /*2f130*/  LDL.LU.64 R18, [R1+0x3d20] ;  /* 0x003d200001127983 */ /* 0x000f280000300a00 */
[----:B------:R-:W4:Y:S02]  /*2f140*/  LDL.LU.64 R16, [R1+0x3d18] ;  /* 0x003d180001107983 */ /* 0x000f240000300a00 */
[----:B----4-:R-:W-:-:S15]  /*2f150*/  HMMA.16816.F32 R16, R12, R24, R16 ;  /* 0x000000180c10723c */ /* 0x010fde0000001810 */
[----:B------:R-:W-:-:S04]  /*2f160*/  NOP ;  /* 0x0000000000007918 */ /* 0x000fc80000000000 */
[----:B------:R0:W-:Y:S04]  /*2f170*/  STL.64 [R1+0x420], R16 ;  /* 0x0004201001007387 */ /* 0x0001e80000100a00 */
[----:B------:R1:W-:Y:S04]  /*2f180*/  STL.64 [R1+0x428], R18 ;  /* 0x0004281201007387 */ /* 0x0003e80000100a00 */
[----:B0-----:R-:W3:Y:S01]  /*2f190*/  LDL.LU.64 R16, [R1+0x3d10] ;  /* 0x003d100001107983 */ /* 0x001ee20000300a00 */
[----:B------:R-:W-:Y:S02]  /*2f1a0*/  IMAD.MOV.U32 R10, RZ, RZ, R24 ;  /* 0x000000ffff0a7224 */ /* 0x000fe400078e0018 */
[----:B------:R-:W-:-:S02]  /*2f1b0*/  IMAD.MOV.U32 R3, RZ, RZ, R25 ;  /* 0x000000ffff037224 */ /* 0x000fc400078e0019 */
[----:B---3--:R-:W-:Y:S01]  /*2f1c0*/  HMMA.16816.F32 R24, R12, R16, R20 ;  /* 0x000000100c18723c */ /* 0x008fe20000001814 */
[----:B--2---:R-:W-:Y:S02]  /*2f1d0*/  IMAD.MOV.U32 R20, RZ, RZ, R5 ;  /* 0x000000ffff147224 */ /* 0x004fe400078e0005 */
[----:B------:R-:W-:Y:S02]  /*2f1e0*/  IMAD.MOV.U32 R21, RZ, RZ, R4 ;  /* 0x000000ffff157224 */ /* 0x000fe400078e0004 */
[----:B------:R-:W-:Y:S02]  /*2f1f0*/  IMAD.MOV.U32 R22, RZ, RZ, R16 ;  /* 0x000000ffff167224 */ /* 0x000fe400078e0010 */
[----:B------:R-:W-:-:S12]  /*2f200*/  IMAD.MOV.U32 R11, RZ, RZ, R17 ;  /* 0x000000ffff0b7224 */ /* 0x000fd800078e0011 */
[----:B------:R-:W-:Y:S04]  /*2f210*/  STL.64 [R1+0x410], R24 ;  /* 0x0004101801007387 */ /* 0x000fe80000100a00 */
[----:B------:R-:W-:Y:S04]  /*2f220*/  STL.64 [R1+0x418], R26 ;  /* 0x0004181a01007387 */ /* 0x000fe80000100a00 */
[----:B------:R-:W2:Y:S04]  /*2f230*/  LDL.LU.64 R16, [R1+0xa00] ;  /* 0x000a000001107983 */ /* 0x000ea80000300a00 */
[----:B-1----:R-:W2:Y:S04]  /*2f240*/  LDL.LU.64 R18, [R1+0xa08] ;  /* 0x000a080001127983 */ /* 0x002ea80000300a00 */
[----:B------:R0:W-:Y:S04]  /*2f250*/  STL.64 [R1+0x3cf8], R20 ;  /* 0x003cf81401007387 */ /* 0x0001e80000100a00 */
[----:B0-----:R-:W3:Y:S04]  /*2f260*/  LDL.64 R20, [R1+0x20] ;  /* 0x0000200001147983 */ /* 0x001ee80000100a00 */
[----:B------:R-:W4:Y:S04]  /*2f270*/  LDL.LU.64 R4, [R1+0x760] ;  /* 0x0007600001047983 */ /* 0x000f280000300a00 */
[----:B------:R-:W2:Y:S04]  /*2f280*/  LDL.LU.64 R6, [R1+0x768] ;  /* 0x0007680001067983 */ /* 0x000ea80000300a00 */
[----:B--2---:R-:W-:Y:S04]  /*2f290*/  STL.64 [R1+0x3c58], R6 ;  /* 0x003c580601007387 */ /* 0x004fe80000100a00 */
[----:B----4-:R0:W-:Y:S04]  /*2f2a0*/  STL.64 [R1+0x3c50], R4 ;  /* 0x003c500401007387 */ /* 0x0101e80000100a00 */
[----:B0-----:R-:W2:Y:S04]  /*2f2b0*/  LDL.LU.64 R4, [R1+0x770] ;  /* 0x0007700001047983 */ /* 0x001ea80000300a00 */
[----:B------:R-:W4:Y:S04]  /*2f2c0*/  LDL.LU.64 R6, [R1+0x778] ;  /* 0x0007780001067983 */ /* 0x000f280000300a00 */
[----:B----4-:R-:W-:Y:S04]  /*2f2d0*/  STL.64 [R1+0x3c68], R6 ;  /* 0x003c680601007387 */ /* 0x010fe80000100a00 */
[----:B--2---:R0:W-:Y:S04]  /*2f2e0*/  STL.64 [R1+0x3c60], R4 ;  /* 0x003c600401007387 */ /* 0x0041e80000100a00 */
[----:B0-----:R-:W2:Y:S04]  /*2f2f0*/  LDL.LU.64 R4, [R1+0x7c0] ;  /* 0x0007c00001047983 */ /* 0x001ea80000300a00 */
[----:B------:R-:W4:Y:S04]  /*2f300*/  LDL.LU.64 R6, [R1+0x7c8] ;  /* 0x0007c80001067983 */ /* 0x000f280000300a00 */
[----:B----4-:R-:W-:Y:S04]  /*2f310*/  STL.64 [R1+0x3c78], R6 ;  /* 0x003c780601007387 */ /* 0x010fe80000100a00 */
[----:B--2---:R0:W-:Y:S04]  /*2f320*/  STL.64 [R1+0x3c70], R4 ;  /* 0x003c700401007387 */ /* 0x0041e80000100a00 */
[----:B0-----:R-:W2:Y:S04]  /*2f330*/  LDL.LU.64 R4, [R1+0x7f0] ;  /* 0x0007f00001047983 */ /* 0x001ea80000300a00 */
[----:B------:R-:W4:Y:S04]  /*2f340*/  LDL.LU.64 R6, [R1+0x7f8] ;  /* 0x0007f80001067983 */ /* 0x000f280000300a00 */
[----:B----4-:R-:W-:Y:S04]  /*2f350*/  STL.64 [R1+0x3c88], R6 ;  /* 0x003c880601007387 */ /* 0x010fe80000100a00 */
[----:B--2---:R0:W-:Y:S02]  /*2f360*/  STL.64 [R1+0x3c80], R4 ;  /* 0x003c800401007387 */ /* 0x0041e40000100a00 */
[----:B0-----:R-:W-:-:S02]  /*2f370*/  IMAD.MOV.U32 R4, RZ, RZ, R22 ;  /* 0x000000ffff047224 */ /* 0x001fc400078e0016 */
[----:B------:R-:W-:-:S05]  /*2f380*/  IMAD.MOV.U32 R5, RZ, RZ, R11 ;  /* 0x000000ffff057224 */ /* 0x000fca00078e000b */
[----:B------:R0:W-:Y:S02]  /*2f390*/  STL.64 [R1+0x3c98], R4 ;  /* 0x003c980401007387 */ /* 0x0001e40000100a00 */
[----:B0-----:R-:W-:Y:S02]  /*2f3a0*/  IMAD.MOV.U32 R4, RZ, RZ, R10 ;  /* 0x000000ffff047224 */ /* 0x001fe400078e000a */
[----:B------:R-:W-:-:S05]  /*2f3b0*/  IMAD.MOV.U32 R5, RZ, RZ, R3 ;  /* 0x000000ffff057224 */ /* 0x000fca00078e0003 */
[----:B------:R0:W-:Y:S02]  /*2f3c0*/  STL.64 [R1+0x3cb0], R4 ;  /* 0x003cb00401007387 */ /* 0x0001e40000100a00 */
[----:B0-----:R-:W-:Y:S02]  /*2f3d0*/  IMAD.MOV.U32 R4, RZ, RZ, R2 ;  /* 0x000000ffff047224 */ /* 0x001fe400078e0002 */
[----:B------:R-:W-:-:S05]  /*2f3e0*/  IMAD.MOV.U32 R5, RZ, RZ, R0 ;  /* 0x000000ffff057224 */ /* 0x000fca00078e0000 */
[----:B------:R0:W-:Y:S04]  /*2f3f0*/  STL.64 [R1+0x3cf0], R4 ;  /* 0x003cf00401007387 */ /* 0x0001e80000100a00 */
[----:B0-----:R-:W2:Y:S04]  /*2f400*/  LDL.LU.64 R4, [R1+0x820] ;  /* 0x0008200001047983 */ /* 0x001ea80000300a00 */
[----:B------:R-:W4:Y:S01]  /*2f410*/  LDL.LU.64 R6, [R1+0x828] ;  /* 0x0008280001067983 */ /* 0x000f220000300a00 */
[----:B------:R-:W-:-:S15]  /*2f420*/  HMMA.16816.F32 R16, R12, R8, R16 ;  /* 0x000000080c10723c */ /* 0x000fde0000001810 */
[----:B------:R-:W-:-:S04]  /*2f430*/  NOP ;  /* 0x0000000000007918 */ /* 0x000fc80000000000 */
[----:B------:R-:W-:Y:S04]  /*2f440*/  STL.64 [R1+0x400], R16 ;  /* 0x0004001001007387 */ /* 0x000fe80000100a00 */
[----:B------:R-:W-:Y:S04]  /*2f450*/  STL.64 [R1+0x408], R18 ;  /* 0x0004081201007387 */ /* 0x000fe80000100a00 */
[----:B----4-:R-:W-:Y:S04]  /*2f460*/  STL.64 [R1+0x3d08], R6 ;  /* 0x003d080601007387 */ /* 0x010fe80000100a00 */
[----:B--2---:R0:W-:Y:S04]  /*2f470*/  STL.64 [R1+0x3d00], R4 ;  /* 0x003d000401007387 */ /* 0x0041e80000100a00 */
[----:B0-----:R-:W3:Y:S04]  /*2f480*/  LDL.LU.64 R4, [R1+0x930] ;  /* 0x0009300001047983 */ /* 0x001ee80000300a00 */
[----:B------:R-:W3:Y:S04]  /*2f490*/  LDL.LU.64 R6, [R1+0x938] ;  /* 0x0009380001067983 */ /* 0x000ee80000300a00 */
[----:B------:R-:W2:Y:S04]  /*2f4a0*/  LDL.LU.64 R24, [R1+0x800] ;  /* 0x0008000001187983 */ /* 0x000ea80000300a00 */
[----:B------:R-:W2:Y:S04]  /*2f4b0*/  LDL.LU.64 R26, [R1+0x808] ;  /* 0x00080800011a7983 */ /* 0x000ea80000300a00 */
[----:B------:R-:W4:Y:S04]  /*2f4c0*/  LDL.LU.64 R16, [R1+0x780] ;  /* 0x0007800001107983 */ /* 0x000f280000300a00 */
[----:B------:R-:W4:Y:S04]  /*2f4d0*/  LDL.LU.64 R18, [R1+0x788] ;  /* 0x0007880001127983 */ /* 0x000f280000300a00 */
[----:B------:R0:W-:Y:S04]  /*2f4e0*/  STL.64 [R1+0x3c90], R8 ;  /* 0x003c900801007387 */ /* 0x0001e80000100a00 */
[----:B0-----:R-:W2:Y:S04]  /*2f4f0*/  LDL.LU.64 R8, [R1+0xad0] ;  /* 0x000ad00001087983 */ /* 0x001ea80000300a00 */
[----:B------:R-:W2:Y:S04]  /*2f500*/  LDL.LU.64 R10, [R1+0xad8] ;  /* 0x000ad800010a7983 */ /* 0x000ea80000300a00 */
[----:B--2---:R-:W-:Y:S04]  /*2f510*/  STL.64 [R1+0x3ca8], R10 ;  /* 0x003ca80a01007387 */ /* 0x004fe80000100a00 */
[----:B------:R0:W-:Y:S04]  /*2f520*/  STL.64 [R1+0x3ca0], R8 ;  /* 0x003ca00801007387 */ /* 0x0001e80000100a00 */
[----:B0-----:R-:W2:Y:S04]  /*2f530*/  LDL.LU.64 R8, [R1+0xc10] ;  /* 0x000c100001087983 */ /* 0x001ea80000300a00 */
[----:B------:R-:W2:Y:S01]  /*2f540*/  LDL.LU.64 R10, [R1+0xc18] ;  /* 0x000c1800010a7983 */ /* 0x000ea20000300a00 */
[----:B---3--:R-:W-:Y:S01]  /*2f550*/  HMMA.16816.F32 R4, R12, R20, R4 ;  /* 0x000000140c04723c */ /* 0x008fe20000001804 */
[----:B------:R-:W-:-:S02]  /*2f560*/  IMAD.MOV.U32 R2, RZ, RZ, R20 ;  /* 0x000000ffff027224 */ /* 0x000fc400078e0014 */
[----:B------:R-:W-:Y:S01]  /*2f570*/  IMAD.MOV.U32 R0, RZ, RZ, R21 ;  /* 0x000000ffff007224 */ /* 0x000fe200078e0015 */
[----:B--2---:R-:W-:Y:S04]  /*2f580*/  STL.64 [R1+0x3cc0], R10 ;  /* 0x003cc00a01007387 */ /* 0x004fe80000100a00 */
[----:B------:R0:W-:Y:S04]  /*2f590*/  STL.64 [R1+0x3cb8], R8 ;  /* 0x003cb80801007387 */ /* 0x0001e80000100a00 */
[----:B0-----:R-:W2:Y:S04]  /*2f5a0*/  LDL.LU.64 R8, [R1+0xd10] ;  /* 0x000d100001087983 */ /* 0x001ea80000300a00 */
[----:B------:R-:W2:Y:S04]  /*2f5b0*/  LDL.LU.64 R10, [R1+0xd18] ;  /* 0x000d1800010a7983 */ /* 0x000ea80000300a00 */
[----:B------:R-:W-:Y:S04]  /*2f5c0*/  STL.64 [R1+0x3f0], R4 ;  /* 0x0003f00401007387 */ /* 0x000fe80000100a00 */
[----:B------:R0:W-:Y:S04]  /*2f5d0*/  STL.64 [R1+0x3f8], R6 ;  /* 0x0003f80601007387 */ /* 0x0001e80000100a00 */
[----:B0-----:R-:W3:Y:S04]  /*2f5e0*/  LDL.LU.64 R6, [R1+0x3d08] ;  /* 0x003d080001067983 */ /* 0x001ee80000300a00 */
[----:B------:R-:W3:Y:S04]  /*2f5f0*/  LDL.LU.64 R4, [R1+0x3d00] ;  /* 0x003d000001047983 */ /* 0x000ee80000300a00 */
[----:B------:R-:W3:Y:S02]  /*2f600*/  LDL.LU.64 R20, [R1+0x3cf8] ;  /* 0x003cf80001147983 */ /* 0x000ee40000300a00 */
[----:B---3--:R-:W-:Y:S02]  /*2f610*/  HMMA.16816.F32 R20, R12, R20, R4 ;  /* 0x000000140c14723c */ /* 0x008fe40000001804 */
[----:B------:R-:W2:-:S15]  /*2f620*/  LDL.LU.64 R4, [R1+0x3cf0] ;  /* 0x003cf00001047983 */ /* 0x000e9e0000300a00 */
[----:B------:R-:W-:Y:S02]  /*2f630*/  NOP ;  /* 0x0000000000007918 */ /* 0x000fe40000000000 */
[----:B------:R0:W-:Y:S04]  /*2f640*/  STL.64 [R1+0x3e0], R20 ;  /* 0x0003e01401007387 */ /* 0x0001e80000100a00 */
[----:B------:R-:W-:Y:S04]  /*2f650*/  STL.64 [R1+0x3e8], R22 ;  /* 0x0003e81601007387 */ /* 0x000fe80000100a00 */
[----:B0-----:R-:W3:Y:S02]  /*2f660*/  LDL.LU.64 R20, [R1+0x3ce8] ;  /* 0x003ce80001147983 */ /* 0x001ee40000300a00 */
[----:B---3--:R-:W-:-:S15]  /*2f670*/  HMMA.16816.F32 R24, R12, R20, R24 ;  /* 0x000000140c18723c */ /* 0x008fde0000001818 */
[----:B------:R-:W-:-:S04]  /*2f680*/  NOP ;  /* 0x0000000000007918 */ /* 0x000fc80000000000 */
[----:B------:R-:W-:Y:S04]  /*2f690*/  STL.64 [R1+0x3d0], R24 ;  /* 0x0003d01801007387 */ /* 0x000fe80000100a00 */
[----:B------:R0:W-:Y:S04]  /*2f6a0*/  STL.64 [R1+0x3d8], R26 ;  /* 0x0003d81a01007387 */ /* 0x0001e80000100a00 */
[----:B0-----:R-:W3:Y:S04]  /*2f6b0*/  LDL.LU.64 R26, [R1+0x3ce0] ;  /* 0x003ce000011a7983 */ /* 0x001ee80000300a00 */
[----:B------:R-:W4:Y:S02]  /*2f6c0*/  LDL.LU.64 R24, [R1+0x3cd8] ;  /* 0x003cd80001187983 */ /* 0x000f240000300a00 */
[----:B----4-:R-:W-:Y:S02]  /*2f6d0*/  HMMA.16816.F32 R12, R12, R24, R16 ;  /* 0x000000180c0c723c */ /* 0x010fe40000001810 */
[----:B------:R-:W2:Y:S04]  /*2f6e0*/  LDL.LU.64 R18, [R1+0x3cd0] ;  /* 0x003cd00001127983 */ /* 0x000ea80000300a00 */
[----:B------:R-:W2:-:S13]  /*2f6f0*/  LDL.LU.64 R16, [R1+0x3cc8] ;  /* 0x003cc80001107983 */ /* 0x000e9a0000300a00 */
        /* <DEDUP_REMOVED lines=12> */
[----:B------:R2:W-:Y:S04]  /*2f7c0*/  STL.64 [R1+0x268], R6 ;  /* 0x0002680601007387 */ /* 0x0005e80000100a00 */
[----:B0-----:R-:W2:Y:S02]  /*2f7d0*/  LDL.LU.64 R4, [R1+0x3c98] ;  /* 0x003c980001047983 */ /* 0x001ea40000300a00 */
[----:B--2---:R-:W-:Y:S02]  /*2f7e0*/  HMMA.16816.F32 R4, R16, R4, R8 ;  /* 0x000000041004723c */ /* 0x004fe40000001808 */
[----:B------:R-:W2:-:S15]  /*2f7f0*/  LDL.LU.64 R8, [R1+0x3c90] ;  /* 0x003c900001087983 */ /* 0x000e9e0000300a00 */
[----:B------:R-:W-:Y:S02]  /*2f800*/  NOP ;  /* 0x0000000000007918 */ /* 0x000fe40000000000 */
[----:B------:R-:W-:Y:S04]  /*2f810*/  STL.64 [R1+0x250], R4 ;  /* 0x0002500401007387 */ /* 0x000fe80000100a00 */
[----:B------:R0:W-:Y:S04]  /*2f820*/  STL.64 [R1+0x258], R6 ;  /* 0x0002580601007387 */ /* 0x0001e80000100a00 */
[----:B0-----:R-:W2:Y:S04]  /*2f830*/  LDL.LU.64 R6, [R1+0x3c88] ;  /* 0x003c880001067983 */ /* 0x001ea80000300a00 */
[----:B------:R-:W2:Y:S02]  /*2f840*/  LDL.LU.64 R4, [R1+0x3c80] ;  /* 0x003c800001047983 */ /* 0x000ea40000300a00 */
[----:B--2---:R-:W-:-:S15]  /*2f850*/  HMMA.16816.F32 R4, R16, R8, R4 ;  /* 0x000000081004723c */ /* 0x004fde0000001804 */
[----:B------:R-:W-:-:S04]  /*2f860*/  NOP ;  /* 0x0000000000007918 */ /* 0x000fc80000000000 */
[----:B------:R-:W-:Y:S04]  /*2f870*/  STL.64 [R1+0x240], R4 ;  /* 0x0002400401007387 */ /* 0x000fe80000100a00 */
[----:B------:R0:W-:Y:S04]  /*2f880*/  STL.64 [R1+0x248], R6 ;  /* 0x0002480601007387 */ /* 0x0001e80000100a00 */
[----:B0-----:R-:W2:Y:S04]  /*2f890*/  LDL.LU.64 R6, [R1+0x3c78] ;  /* 0x003c780001067983 */ /* 0x001ea80000300a00 */
[----:B------:R-:W2:Y:S01]  /*2f8a0*/  LDL.LU.64 R4, [R1+0x3c70] ;  /* 0x003c700001047983 */ /* 0x000ea20000300a00 */
[----:B------:R-:W-:-:S02]  /*2f8b0*/  IMAD.MOV.U32 R12, RZ, RZ, R2 ;  /* 0x000000ffff0c7224 */ /* 0x000fc400078e0002 */
[----:B------:R-:W-:Y:S01]  /*2f8c0*/  IMAD.MOV.U32 R13, RZ, RZ, R0 ;  /* 0x000000ffff0d7224 */ /* 0x000fe200078e0000 */
[----:B------:R0:W-:Y:S04]  /*2f8d0*/  STL.64 [R1+0x3c20], R8 ;  /* 0x003c200801007387 */ /* 0x0001e80000100a00 */
[----:B0-----:R-:W4:Y:S02]  /*2f8e0*/  LDL.64 R8, [R1+0x10] ;  /* 0x0000100001087983 */ /* 0x001f240000100a00 */
[----:B--2---:R-:W-:-:S15]  /*2f8f0*/  HMMA.16816.F32 R4, R16, R12, R4 ;  /* 0x0000000c1004723c */ /* 0x004fde0000001804 */
[----:B------:R-:W-:-:S04]  /*2f900*/  NOP ;  /* 0x0000000000007918 */ /* 0x000fc80000000000 */
[----:B------:R-:W-:Y:S04]  /*2f910*/  STL.64 [R1+0x230], R4 ;  /* 0x0002300401007387 */ /* 0x000fe80000100a00 */
[----:B------:R0:W-:Y:S04]  /*2f920*/  STL.64 [R1+0x238], R6 ;  /* 0x0002380601007387 */ /* 0x0001e80000100a00 */
[----:B0-----:R-:W4:Y:S04]  /*2f930*/  LDL.LU.64 R6, [R1+0x3c68] ;  /* 0x003c680001067983 */ /* 0x001f280000300a00 */
[----:B------:R-:W4:Y:S02]  /*2f940*/  LDL.LU.64 R4, [R1+0x3c60] ;  /* 0x003c600001047983 */ /* 0x000f240000300a00 */
[----:B----4-:R-:W-:-:S15]  /*2f950*/  HMMA.16816.F32 R4, R16, R8, R4 ;  /* 0x000000081004723c */ /* 0x010fde0000001804 */
[----:B------:R-:W-:-:S04]  /*2f960*/  NOP ;  /* 0x0000000000007918 */ /* 0x000fc80000000000 */
[----:B------:R-:W-:Y:S04]  /*2f970*/  STL.64 [R1+0x220], R4 ;  /* 0x0002200401007387 */ /* 0x000fe80000100a00 */
[----:B------:R0:W-:Y:S04]  /*2f980*/  STL.64 [R1+0x228], R6 ;  /* 0x0002280601007387 */ /* 0x0001e80000100a00 */
[----:B0-----:R-:W2:Y:S04]  /*2f990*/  LDL.LU.64 R6, [R1+0x3c58] ;  /* 0x003c580001067983 */ /* 0x001ea80000300a00 */
[----:B------:R-:W2:Y:S01]  /*2f9a0*/  LDL.LU.64 R4, [R1+0x3c50] ;  /* 0x003c500001047983 */ /* 0x000ea20000300a00 */
[----:B------:R-:W-:-:S02]  /*2f9b0*/  IMAD.MOV.U32 R15, RZ, RZ, R20 ;  /* 0x000000ffff0f7224 */ /* 0x000fc400078e0014 */
[----:B------:R-:W-:Y:S02]  /*2f9c0*/  IMAD.MOV.U32 R14, RZ, RZ, R21 ;  /* 0x000000ffff0e7224 */ /* 0x000fe400078e0015 */
[----:B------:R-:W-:Y:S02]  /*2f9d0*/  IMAD.MOV.U32 R2, RZ, RZ, R8 ;  /* 0x000000ffff027224 */ /* 0x000fe400078e0008 */
[----:B------:R-:W-:Y:S01]  /*2f9e0*/  IMAD.MOV.U32 R0, RZ, RZ, R9 ;  /* 0x000000ffff007224 */ /* 0x000fe200078e0009 */
[----:B--2---:R-:W-:-:S15]  /*2f9f0*/  HMMA.16816.F32 R4, R16, R20, R4 ;  /* 0x000000141004723c */ /* 0x004fde0000001804 */
[----:B------:R-:W-:-:S04]  /*2fa00*/  NOP ;  /* 0x0000000000007918 */ /* 0x000fc80000000000 */
[----:B------:R-:W-:Y:S04]  /*2fa10*/  STL.64 [R1+0x210], R4 ;  /* 0x0002100401007387 */ /* 0x000fe80000100a00 */
[----:B------:R-:W-:Y:S04]  /*2fa20*/  STL.64 [R1+0x218], R6 ;  /* 0x0002180601007387 */ /* 0x000fe80000100a00 */
[----:B------:R-:W2:Y:S04]  /*2fa30*/  LDL.LU.64 R20, [R1+0x720] ;  /* 0x0007200001147983 */ /* 0x000ea80000300a00 */
[----:B------:R-:W2:Y:S04]  /*2fa40*/  LDL.LU.64 R22, [R1+0x728] ;  /* 0x0007280001167983 */ /* 0x000ea80000300a00 */
[----:B------:R-:W4:Y:S04]  /*2fa50*/  LDL.LU.64 R8, [R1+0xb80] ;  /* 0x000b800001087983 */ /* 0x000f280000300a00 */
[----:B------:R-:W2:Y:S04]  /*2fa60*/  LDL.LU.64 R10, [R1+0xb88] ;  /* 0x000b8800010a7983 */ /* 0x000ea80000300a00 */
[----:B--2---:R-:W-:Y:S04]  /*2fa70*/  STL.64 [R1+0x3c30], R10 ;  /* 0x003c300a01007387 */ /* 0x004fe80000100a00 */
[----:B----4-:R0:W-:Y:S04]  /*2fa80*/  STL.64 [R1+0x3c28], R8 ;  /* 0x003c280801007387 */ /* 0x0101e80000100a00 */
[----:B0-----:R-:W2:Y:S04]  /*2fa90*/  LDL.64 R8, [R1+0x60] ;  /* 0x0000600001087983 */ /* 0x001ea80000100a00 */
[----:B------:R-:W-:Y:S04]  /*2faa0*/  STL.64 [R1+0x3c10], R14 ;  /* 0x003c100e01007387 */ /* 0x000fe80000100a00 */
[----:B------:R0:W-:Y:S04]  /*2fab0*/  STL.64 [R1+0x3c08], R12 ;  /* 0x003c080c01007387 */ /* 0x0001e80000100a00 */
[----:B0-----:R-:W4:Y:S04]  /*2fac0*/  LDL.64 R12, [R1+0x40] ;  /* 0x00004000010c7983 */ /* 0x001f280000100a00 */
[----:B----4-:R0:W-:Y:S04]  /*2fad0*/  STL.64 [R1+0x3c18], R12 ;  /* 0x003c180c01007387 */ /* 0x0101e80000100a00 */
[----:B0-----:R-:W4:Y:S01]  /*2fae0*/  LDL.64 R12, [R1+0x50] ;  /* 0x00005000010c7983 */ /* 0x001f220000100a00 */
[----:B------:R-:W-:Y:S03]  /*2faf0*/  HMMA.16816.F32 R16, R16, R24, R20 ;  /* 0x000000181010723c */ /* 0x000fe60000001814 */
[----:B----4-:R0:W-:Y:S04]  /*2fb00*/  STL.64 [R1+0x3c38], R12 ;  /* 0x003c380c01007387 */ /* 0x0101e80000100a00 */
[----:B0-----:R-:W4:Y:S04]  /*2fb10*/  LDL.LU.64 R12, [R1+0xcc0] ;  /* 0x000cc000010c7983 */ /* 0x001f280000300a00 */
[----:B------:R-:W4:Y:S04]  /*2fb20*/  LDL.LU.64 R14, [R1+0xcc8] ;  /* 0x000cc800010e7983 */ /* 0x000f280000300a00 */
[----:B------:R-:W4:Y:S04]  /*2fb30*/  LDL.LU.64 R4, [R1+0x7e0] ;  /* 0x0007e00001047983 */ /* 0x000f280000300a00 */
[----:B------:R-:W4:Y:S04]  /*2fb40*/  LDL.LU.64 R6, [R1+0x7e8] ;  /* 0x0007e80001067983 */ /* 0x000f280000300a00 */
[----:B------:R-:W4:Y:S04]  /*2fb50*/  LDL.LU.64 R22, [R1+0x3c48] ;  /* 0x003c480001167983 */ /* 0x000f280000300a00 */
[----:B------:R-:W4:Y:S04]  /*2fb60*/  LDL.LU.64 R20, [R1+0x3c40] ;  /* 0x003c400001147983 */ /* 0x000f280000300a00 */
[----:B---3--:R-:W-:Y:S04]  /*2fb70*/  STL.64 [R1+0x3bf8], R26 ;  /* 0x003bf81a01007387 */ /* 0x008fe80000100a00 */
[----:B------:R0:W-:Y:S04]  /*2fb80*/  STL.64 [R1+0x3bf0], R24 ;  /* 0x003bf01801007387 */ /* 0x0001e80000100a00 */
[----:B------:R1:W-:Y:S04]  /*2fb90*/  STL.64 [R1+0x110], R16 ;  /* 0x0001101001007387 */ /* 0x0003e80000100a00 */
[----:B------:R-:W-:Y:S04]  /*2fba0*/  STL.64 [R1+0x118], R18 ;  /* 0x0001181201007387 */ /* 0x000fe80000100a00 */
[----:B0-----:R-:W3:Y:S04]  /*2fbb0*/  LDL.LU.64 R24, [R1+0xa80] ;  /* 0x000a800001187983 */ /* 0x001ee80000300a00 */
[----:B------:R-:W3:Y:S01]  /*2fbc0*/  LDL.LU.64 R26, [R1+0xa88] ;  /* 0x000a8800011a7983 */ /* 0x000ee20000300a00 */
[----:B-1----:R-:W-:-:S02]  /*2fbd0*/  IMAD.MOV.U32 R16, RZ, RZ, R2 ;  /* 0x000000ffff107224 */ /* 0x002fc400078e0002 */
[----:B------:R-:W-:Y:S02]  /*2fbe0*/  IMAD.MOV.U32 R17, RZ, RZ, R0 ;  /* 0x000000ffff117224 */ /* 0x000fe400078e0000 */
[----:B--2---:R-:W-:Y:S02]  /*2fbf0*/  IMAD.MOV.U32 R2, RZ, RZ, R8 ;  /* 0x000000ffff027224 */ /* 0x004fe400078e0008 */
[----:B------:R-:W-:Y:S01]  /*2fc00*/  IMAD.MOV.U32 R0, RZ, RZ, R9 ;  /* 0x000000ffff007224 */ /* 0x000fe200078e0009 */
[----:B----4-:R-:W-:-:S15]  /*2fc10*/  HMMA.16816.F32 R12, R20, R8, R12 ;  /* 0x00000008140c723c */ /* 0x010fde000000180c */
[----:B------:R-:W-:-:S04]  /*2fc20*/  NOP ;  /* 0x0000000000007918 */ /* 0x000fc80000000000 */
[----:B------:R0:W-:Y:S04]  /*2fc30*/  STL.64 [R1+0x100], R12 ;  /* 0x0001000c01007387 */ /* 0x0001e80000100a00 */
[----:B------:R-:W-:Y:S04]  /*2fc40*/  STL.64 [R1+0x108], R14 ;  /* 0x0001080e01007387 */ /* 0x000fe80000100a00 */
[----:B0-----:R-:W2:Y:S04]  /*2fc50*/  LDL.LU.64 R12, [R1+0x3c38] ;  /* 0x003c3800010c7983 */ /* 0x001ea80000300a00 */
[----:B------:R-:W2:Y:S04]  /*2fc60*/  LDL.LU.64 R10, [R1+0x3c30] ;  /* 0x003c3000010a7983 */ /* 0x000ea80000300a00 */
[----:B------:R-:W2:Y:S02]  /*2fc70*/  LDL.LU.64 R8, [R1+0x3c28] ;  /* 0x003c280001087983 */ /* 0x000ea40000300a00 */
[----:B--2---:R-:W-:-:S15]  /*2fc80*/  HMMA.16816.F32 R8, R20, R12, R8 ;  /* 0x0000000c1408723c */ /* 0x004fde0000001808 */
[----:B------:R-:W-:-:S04]  /*2fc90*/  NOP ;  /* 0x0000000000007918 */ /* 0x000fc80000000000 */
[----:B------:R0:W-:Y:S04]  /*2fca0*/  STL.64 [R1+0xf0], R8 ;  /* 0x0000f00801007387 */ /* 0x0001e80000100a00 */
[----:B------:R1:W-:Y:S04]  /*2fcb0*/  STL.64 [R1+0xf8], R10 ;  /* 0x0000f80a01007387 */ /* 0x0003e80000100a00 */
[----:B0-----:R-:W2:Y:S01]  /*2fcc0*/  LDL.LU.64 R8, [R1+0x3c20] ;  /* 0x003c200001087983 */ /* 0x001ea20000300a00 */
[----:B-1----:R-:W-:Y:S02]  /*2fcd0*/  IMAD.MOV.U32 R11, RZ, RZ, R12 ;  /* 0x000000ffff0b7224 */ /* 0x002fe400078e000c */
[----:B------:R-:W-:-:S02]  /*2fce0*/  IMAD.MOV.U32 R10, RZ, RZ, R13 ;  /* 0x000000ffff0a7224 */ /* 0x000fc400078e000d */
[----:B------:R-:W3:Y:S04]  /*2fcf0*/  LDL.LU.64 R12, [R1+0x3c18] ;  /* 0x003c1800010c7983 */ /* 0x000ee80000300a00 */
[----:B------:R-:W4:Y:S01]  /*2fd00*/  LDL.LU.64 R14, [R1+0x3c10] ;  /* 0x003c1000010e7983 */ /* 0x000f220000300a00 */
[----:B---3--:R-:W-:Y:S01]  /*2fd10*/  HMMA.16816.F32 R24, R20, R12, R24 ;  /* 0x0000000c1418723c */ /* 0x008fe20000001818 */
[----:B------:R-:W-:Y:S02]  /*2fd20*/  IMAD.MOV.U32 R19, RZ, RZ, R12 ;  /* 0x000000ffff137224 */ /* 0x000fe400078e000c */
[----:B------:R-:W-:Y:S02]  /*2fd30*/  IMAD.MOV.U32 R18, RZ, RZ, R13 ;  /* 0x000000ffff127224 */ /* 0x000fe400078e000d */
[----:B------:R-:W3:-:S14]  /*2fd40*/  LDL.LU.64 R12, [R1+0x3c08] ;  /* 0x003c0800010c7983 */ /* 0x000edc0000300a00 */
[----:B------:R-:W-:Y:S04]  /*2fd50*/  STL.64 [R1+0xe0], R24 ;  /* 0x0000e01801007387 */ /* 0x000fe80000100a00 */
[----:B------:R2:W-:Y:S01]  /*2fd60*/  STL [R1+0xe8], R26 ;  /* 0x0000e81a01007387 */ /* 0x0005e20000100800 */
[----:B------:R-:W-:Y:S02]  /*2fd70*/  IMAD.MOV.U32 R3, RZ, RZ, R27 ;  /* 0x000000ffff037224 */ /* 0x000fe400078e001b */
[----:B--2---:R-:W-:Y:S03]  /*2fd80*/  HMMA.16816.F32 R24, R20, R8, R4 ;  /* 0x000000081418723c */ /* 0x004fe60000001804 */
[----:B------:R-:W-:Y:S04]  /*2fd90*/  STL [R1+0x34c0], R3 ;  /* 0x0034c00301007387 */ /* 0x000fe80000100800 */
[----:B------:R-:W2:Y:S04]  /*2fda0*/  LDL.LU.64 R4, [R1+0x710] ;  /* 0x0007100001047983 */ /* 0x000ea80000300a00 */
[----:B------:R-:W2:Y:S08]  /*2fdb0*/  LDL.LU.64 R6, [R1+0x718] ;  /* 0x0007180001067983 */ /* 0x000eb00000300a00 */
[----:B------:R-:W-:Y:S04]  /*2fdc0*/  STL.64 [R1+0xd0], R24 ;  /* 0x0000d01801007387 */ /* 0x000fe80000100a00 */
[----:B------:R-:W-:Y:S04]  /*2fdd0*/  STL.64 [R1+0xd8], R26 ;  /* 0x0000d81a01007387 */ /* 0x000fe80000100a00 */
[----:B------:R0:W-:Y:S02]  /*2fde0*/  STL.64 [R1+0x3b98], R8 ;  /* 0x003b980801007387 */ /* 0x0001e40000100a00 */
        /* <DEDUP_REMOVED lines=9> */
[----:B0-----:R-:W3:Y:S04]  /*2fe80*/  LDL.LU.64 R8, [R1+0x750] ;  /* 0x0007500001087983 */ /* 0x001ee80000300a00 */
[----:B------:R-:W3:Y:S01]  /*2fe90*/  LDL.LU.64 R10, [R1+0x758] ;  /* 0x00075800010a7983 */ /* 0x000ee20000300a00 */
[----:B----4-:R-:W-:Y:S02]  /*2fea0*/  IMAD.MOV.U32 R24, RZ, RZ, R15 ;  /* 0x000000ffff187224 */ /* 0x010fe400078e000f */
[----:B------:R-:W-:Y:S01]  /*2feb0*/  IMAD.MOV.U32 R25, RZ, RZ, R14 ;  /* 0x000000ffff197224 */ /* 0x000fe200078e000e */
[----:B--2---:R-:W-:-:S15]  /*2fec0*/  HMMA.16816.F32 R4, R20, R16, R4 ;  /* 0x000000101404723c */ /* 0x004fde0000001804 */
[----:B------:R-:W-:-:S04]  /*2fed0*/  NOP ;  /* 0x0000000000007918 */ /* 0x000fc80000000000 */
[----:B------:R-:W-:Y:S01]  /*2fee0*/  IMAD.MOV.U32 R0, RZ, RZ, R7 ;  /* 0x000000ffff007224 */ /* 0x000fe200078e0007 */
[----:B---3--:R-:W-:-:S15]  /*2fef0*/  HMMA.16816.F32 R8, R20, R12, R8 ;  /* 0x0000000c1408723c */ /* 0x008fde0000001808 */
[----:B------:R-:W-:-:S04]  /*2ff00*/  NOP ;  /* 0x0000000000007918 */ /* 0x000fc80000000000 */
[----:B------:R-:W-:Y:S01]  /*2ff10*/  IMAD.MOV.U32 R3, RZ, RZ, R11 ;  /* 0x000000ffff037224 */ /* 0x000fe200078e000b */
[----:B------:R0:W-:Y:S04]  /*2ff20*/  STL.64 [R1+0xc0], R8 ;  /* 0x0000c00801007387 */ /* 0x0001e80000100a00 */
[----:B------:R1:W-:Y:S04]  /*2ff30*/  STL [R1+0xc8], R10 ;  /* 0x0000c80a01007387 */ /* 0x0003e80000100800 */
[----:B------:R-:W-:Y:S04]  /*2ff40*/  STL.64 [R1+0x3b90], R12 ;  /* 0x003b900c01007387 */ /* 0x000fe80000100a00 */
[----:B------:R-:W-:Y:S04]  /*2ff50*/  STL [R1+0x3680], R3 ;  /* 0x0036800301007387 */ /* 0x000fe80000100800 */
[----:B------:R2:W-:Y:S04]  /*2ff60*/  STL.64 [R1+0x200], R4 ;  /* 0x0002000401007387 */ /* 0x0005e80000100a00 */
[----:B------:R3:W-:Y:S04]  /*2ff70*/  STL [R1+0x208], R6 ;  /* 0x0002080601007387 */ /* 0x0007e80000100800 */
[----:B0-----:R-:W4:Y:S04]  /*2ff80*/  LDL.LU.64 R8, [R1+0x700] ;  /* 0x0007000001087983 */ /* 0x001f280000300a00 */
[----:B-1----:R-:W4:Y:S04]  /*2ff90*/  LDL.LU.64 R10, [R1+0x708] ;  /* 0x00070800010a7983 */ /* 0x002f280000300a00 */
[----:B--2---:R-:W2:Y:S04]  /*2ffa0*/  LDL.LU.64 R4, [R1+0x6f0] ;  /* 0x0006f00001047983 */ /* 0x004ea80000300a00 */
[----:B---3--:R-:W2:Y:S04]  /*2ffb0*/  LDL.LU.64 R6, [R1+0x6f8] ;  /* 0x0006f80001067983 */ /* 0x008ea80000300a00 */
[----:B------:R-:W3:Y:S04]  /*2ffc0*/  LDL.LU.64 R12, [R1+0x7d0] ;  /* 0x0007d000010c7983 */ /* 0x000ee80000300a00 */
[----:B------:R-:W2:Y:S04]  /*2ffd0*/  LDL.LU.64 R14, [R1+0x7d8] ;  /* 0x0007d800010e7983 */ /* 0x000ea80000300a00 */
[----:B--2---:R-:W-:Y:S04]  /*2ffe0*/  STL.64 [R1+0x3ba8], R14 ;  /* 0x003ba80e01007387 */ /* 0x004fe80000100a00 */
[----:B---3--:R0:W-:Y:S04]  /*2fff0*/  STL.64 [R1+0x3ba0], R12 ;  /* 0x003ba00c01007387 */ /* 0x0081e80000100a00 */
[----:B0-----:R-:W2:Y:S04]  /*30000*/  LDL.LU.64 R12, [R1+0xa60] ;  /* 0x000a6000010c7983 */ /* 0x001ea80000300a00 */
[----:B------:R-:W3:Y:S01]  /*30010*/  LDL.LU.64 R14, [R1+0xa68] ;  /* 0x000a6800010e7983 */ /* 0x000ee20000300a00 */
[C---:B----4-:R-:W-:Y:S03]  /*30020*/  HMMA.16816.F32 R24, R20.reuse, R24, R8 ;  /* 0x000000181418723c */ /* 0x050fe60000001808 */
[----:B---3--:R-:W-:Y:S04]  /*30030*/  STL.64 [R1+0x3bc0], R14 ;  /* 0x003bc00e01007387 */ /* 0x008fe80000100a00 */
[----:B--2---:R0:W-:Y:S04]  /*30040*/  STL.64 [R1+0x3bb8], R12 ;  /* 0x003bb80c01007387 */ /* 0x0041e80000100a00 */
[----:B0-----:R-:W2:Y:S04]  /*30050*/  LDL.LU.64 R12, [R1+0xb60] ;  /* 0x000b6000010c7983 */ /* 0x001ea80000300a00 */
[----:B------:R-:W3:Y:S04]  /*30060*/  LDL.LU.64 R14, [R1+0xb68] ;  /* 0x000b6800010e7983 */ /* 0x000ee80000300a00 */
[----:B---3--:R-:W-:Y:S04]  /*30070*/  STL.64 [R1+0x3bd8], R14 ;  /* 0x003bd80e01007387 */ /* 0x008fe80000100a00 */
[----:B--2---:R0:W-:Y:S04]  /*30080*/  STL.64 [R1+0x3bd0], R12 ;  /* 0x003bd00c01007387 */ /* 0x0041e80000100a00 */
[----:B0-----:R-:W2:Y:S04]  /*30090*/  LDL.LU.64 R12, [R1+0xc90] ;  /* 0x000c9000010c7983 */ /* 0x001ea80000300a00 */
[----:B------:R-:W2:Y:S04]  /*300a0*/  LDL.LU.64 R14, [R1+0xc98] ;  /* 0x000c9800010e7983 */ /* 0x000ea80000300a00 */
[----:B------:R0:W-:Y:S04]  /*300b0*/  STL.64 [R1+0x3b88], R16 ;  /* 0x003b881001007387 */ /* 0x0001e80000100a00 */
[----:B0-----:R-:W3:Y:S04]  /*300c0*/  LDL.LU.64 R16, [R1+0x740] ;  /* 0x0007400001107983 */ /* 0x001ee80000300a00 */
[----:B------:R-:W3:Y:S04]  /*300d0*/  LDL.LU.64 R18, [R1+0x748] ;  /* 0x0007480001127983 */ /* 0x000ee80000300a00 */
[----:B------:R-:W-:Y:S04]  /*300e0*/  STL [R1+0x3900], R0 ;  /* 0x0039000001007387 */ /* 0x000fe80000100800 */
[----:B------:R-:W2:Y:S04]  /*300f0*/  LDL.LU.64 R8, [R1+0x3c00] ;  /* 0x003c000001087983 */ /* 0x000ea80000300a00 */
[----:B------:R-:W-:Y:S04]  /*30100*/  STL.64 [R1+0x3b0], R24 ;  /* 0x0003b01801007387 */ /* 0x000fe80000100a00 */
[----:B------:R0:W-:Y:S04]  /*30110*/  STL.64 [R1+0x3b8], R26 ;  /* 0x0003b81a01007387 */ /* 0x0001e80000100a00 */
[----:B0-----:R-:W4:Y:S04]  /*30120*/  LDL.LU.64 R26, [R1+0x3bf8] ;  /* 0x003bf800011a7983 */ /* 0x001f280000300a00 */
[----:B------:R-:W2:Y:S02]  /*30130*/  LDL.LU.64 R24, [R1+0x3bf0] ;  /* 0x003bf00001187983 */ /* 0x000ea40000300a00 */
[----:B--2---:R-:W-:Y:S02]  /*30140*/  HMMA.16816.F32 R20, R20, R24, R4 ;  /* 0x000000181414723c */ /* 0x004fe40000001804 */
[----:B------:R-:W2:Y:S04]  /*30150*/  LDL.LU.64 R6, [R1+0x3be8] ;  /* 0x003be80001067983 */ /* 0x000ea80000300a00 */
[----:B------:R-:W2:-:S13]  /*30160*/  LDL.LU.64 R4, [R1+0x3be0] ;  /* 0x003be00001047983 */ /* 0x000e9a0000300a00 */
[----:B------:R-:W-:Y:S04]  /*30170*/  STL.64 [R1+0x3a0], R20 ;  /* 0x0003a01401007387 */ /* 0x000fe80000100a00 */
[----:B------:R-:W-:Y:S01]  /*30180*/  STL [R1+0x3ac], R23 ;  /* 0x0003ac1701007387 */ /* 0x000fe20000100800 */
[----:B------:R-:W-:-:S03]  /*30190*/  IMAD.MOV.U32 R2, RZ, RZ, R22 ;  /* 0x000000ffff027224 */ /* 0x000fc600078e0016 */
[----:B----4-:R-:W-:Y:S04]  /*301a0*/  STL.64 [R1+0x3b80], R26 ;  /* 0x003b801a01007387 */ /* 0x010fe80000100a00 */
[----:B------:R0:W-:Y:S04]  /*301b0*/  STL.64 [R1+0x3b78], R24 ;  /* 0x003b781801007387 */ /* 0x0001e80000100a00 */
[----:B0-----:R-:W4:Y:S04]  /*301c0*/  LDL.LU.64 R24, [R1+0x730] ;  /* 0x0007300001187983 */ /* 0x001f280000300a00 */
[----:B------:R-:W4:Y:S04]  /*301d0*/  LDL.LU.64 R26, [R1+0x738] ;  /* 0x00073800011a7983 */ /* 0x000f280000300a00 */
[----:B------:R-:W3:Y:S04]  /*301e0*/  LDL.64 R20, [R1] ;  /* 0x0000000001147983 */ /* 0x000ee80000100a00 */
[----:B------:R-:W-:Y:S01]  /*301f0*/  STL [R1+0x3904], R2 ;  /* 0x0039040201007387 */ /* 0x000fe20000100800 */
        /* <DEDUP_REMOVED lines=19> */
[----:B------:R-:W3:-:S15]  /*30330*/  LDL.LU.64 R12, [R1+0x3b90] ;  /* 0x003b9000010c7983 */ /* 0x000ede0000300a00 */
[----:B------:R-:W-:Y:S02]  /*30340*/  NOP ;  /* 0x0000000000007918 */ /* 0x000fe40000000000 */
[----:B------:R-:W-:Y:S04]  /*30350*/  STL.64 [R1+0x7f0], R8 ;  /* 0x0007f00801007387 */ /* 0x000fe80000100a00 */
[----:B------:R-:W-:Y:S04]  /*30360*/  STL.64 [R1+0x7f8], R10 ;  /* 0x0007f80a01007387 */ /* 0x000fe80000100a00 */
[----:B------:R-:W-:Y:S01]  /*30370*/  LDSM.16.MT88.4 R8, [R29+UR5+0x300] ;  /* 0x000300051d08783b */ /* 0x000fe20008004200 */
[----:B---3--:R-:W-:Y:S03]  /*30380*/  HMMA.16816.F32 R12, R4, R12, R16 ;  /* 0x0000000c040c723c */ /* 0x008fe60000001810 */
[----:B------:R-:W4:-:S15]  /*30390*/  LDL.LU.64 R16, [R1+0x3b88] ;  /* 0x003b880001107983 */ /* 0x000f1e0000300a00 */
[----:B------:R-:W-:Y:S01]  /*303a0*/  NOP ;  /* 0x0000000000007918 */ /* 0x000fe20000000000 */
[----:B------:R-:W-:Y:S04]  /*303b0*/  STL.64 [R1+0x7e0], R12 ;  /* 0x0007e00c01007387 */ /* 0x000fe80000100a00 */
[----:B------:R-:W-:Y:S04]  /*303c0*/  STL.64 [R1+0x7e8], R14 ;  /* 0x0007e80e01007387 */ /* 0x000fe80000100a00 */
[----:B------:R-:W0:Y:S04]  /*303d0*/  LDSM.16.MT88.4 R12, [R29+UR5+0x380] ;  /* 0x000380051d0c783b */ /* 0x000e280008004200 */
[----:B0-----:R-:W-:Y:S04]  /*303e0*/  STL [R1+0x3b24], R12 ;  /* 0x003b240c01007387 */ /* 0x001fe80000100800 */
[----:B------:R0:W-:Y:S04]  /*303f0*/  STL [R1+0x3b20], R13 ;  /* 0x003b200d01007387 */ /* 0x0001e80000100800 */
[----:B------:R-:W-:Y:S04]  /*30400*/  STL [R1+0x3b08], R14 ;  /* 0x003b080e01007387 */ /* 0x000fe80000100800 */
[----:B------:R1:W-:Y:S04]  /*30410*/  STL [R1+0x3b04], R15 ;  /* 0x003b040f01007387 */ /* 0x0003e80000100800 */
[----:B0-----:R-:W2:Y:S04]  /*30420*/  LDL.LU.64 R12, [R1+0x7a0] ;  /* 0x0007a000010c7983 */ /* 0x001ea80000300a00 */
[----:B-1----:R-:W2:Y:S01]  /*30430*/  LDL.LU.64 R14, [R1+0x7a8] ;  /* 0x0007a800010e7983 */ /* 0x002ea20000300a00 */
[----:B----4-:R-:W-:Y:S03]  /*30440*/  HMMA.16816.F32 R16, R4, R16, R24 ;  /* 0x000000100410723c */ /* 0x010fe60000001818 */
[----:B------:R-:W3:Y:S04]  /*30450*/  LDL.LU.64 R26, [R1+0x3b80] ;  /* 0x003b8000011a7983 */ /* 0x000ee80000300a00 */
[----:B------:R-:W4:-:S12]  /*30460*/  LDL.LU.64 R24, [R1+0x3b78] ;  /* 0x003b780001187983 */ /* 0x000f180000300a00 */
[----:B------:R-:W-:Y:S04]  /*30470*/  STL.64 [R1+0x7d0], R16 ;  /* 0x0007d01001007387 */ /* 0x000fe80000100a00 */
[----:B------:R-:W-:Y:S04]  /*30480*/  STL.64 [R1+0x7d8], R18 ;  /* 0x0007d81201007387 */ /* 0x000fe80000100a00 */
[----:B------:R-:W0:Y:S01]  /*30490*/  LDSM.16.MT88.4 R16, [R28+UR5+0x4000] ;  /* 0x004000051c10783b */ /* 0x000e220008004200 */
[----:B--2---:R-:W-:Y:S03]  /*304a0*/  HMMA.16816.F32 R12, R4, R20, R12 ;  /* 0x00000014040c723c */ /* 0x004fe6000000180c */
[----:B0-----:R-:W-:Y:S04]  /*304b0*/  STL.64 [R1+0x3a80], R18 ;  /* 0x003a801201007387 */ /* 0x001fe80000100a00 */
[----:B------:R0:W-:Y:S04]  /*304c0*/  STL.64 [R1+0x3a78], R16 ;  /* 0x003a781001007387 */ /* 0x0001e80000100a00 */
[----:B0-----:R-:W4:Y:S04]  /*304d0*/  LDL.LU.64 R16, [R1+0x790] ;  /* 0x0007900001107983 */ /* 0x001f280000300a00 */
[----:B------:R-:W4:Y:S04]  /*304e0*/  LDL.LU.64 R18, [R1+0x798] ;  /* 0x0007980001127983 */ /* 0x000f280000300a00 */
[----:B------:R0:W-:Y:S02]  /*304f0*/  STL.64 [R1+0x7c0], R12 ;  /* 0x0007c00c01007387 */ /* 0x0001e40000100a00 */
[----:B0-----:R-:W-:-:S02]  /*30500*/  IMAD.MOV.U32 R12, RZ, RZ, R20 ;  /* 0x000000ffff0c7224 */ /* 0x001fc400078e0014 */
[----:B------:R-:W-:Y:S02]  /*30510*/  IMAD.MOV.U32 R13, RZ, RZ, R21 ;  /* 0x000000ffff0d7224 */ /* 0x000fe400078e0015 */
[----:B------:R-:W0:Y:S04]  /*30520*/  LDSM.16.MT88.4 R20, [R28+UR5+0x4080] ;  /* 0x004080051c14783b */ /* 0x000e280008004200 */
[----:B------:R-:W-:Y:S04]  /*30530*/  STL.64 [R1+0x7c8], R14 ;  /* 0x0007c80e01007387 */ /* 0x000fe80000100a00 */
[----:B------:R-:W-:Y:S04]  /*30540*/  STL [R1+0x3b2c], R13 ;  /* 0x003b2c0d01007387 */ /* 0x000fe80000100800 */
[----:B------:R-:W-:Y:S04]  /*30550*/  STL [R1+0x3b70], R12 ;  /* 0x003b700c01007387 */ /* 0x000fe80000100800 */
[----:B0-----:R-:W-:Y:S04]  /*30560*/  STL.64 [R1+0x39f0], R22 ;  /* 0x0039f01601007387 */ /* 0x001fe80000100a00 */
[----:B------:R0:W-:Y:S04]  /*30570*/  STL.64 [R1+0x39e8], R20 ;  /* 0x0039e81401007387 */ /* 0x0001e80000100a00 */
[----:B0-----:R-:W2:Y:S01]  /*30580*/  LDL.LU.64 R20, [R1+0x10] ;  /* 0x0000100001147983 */ /* 0x001ea20000300a00 */
[----:B----4-:R-:W-:Y:S03]  /*30590*/  HMMA.16816.F32 R4, R4, R24, R16 ;  /* 0x000000180404723c */ /* 0x010fe60000001810 */
[----:B--2---:R0:W-:Y:S04]  /*305a0*/  STL.64 [R1+0x3b30], R20 ;  /* 0x003b301401007387 */ /* 0x0041e80000100a00 */
[----:B------:R-:W2:Y:S04]  /*305b0*/  LDL.LU.64 R16, [R1+0xd00] ;  /* 0x000d000001107983 */ /* 0x000ea80000300a00 */
[----:B------:R-:W2:Y:S08]  /*305c0*/  LDL.LU.64 R18, [R1+0xd08] ;  /* 0x000d080001127983 */ /* 0x000eb00000300a00 */
[----:B------:R-:W-:Y:S04]  /*305d0*/  STL.64 [R1+0x7a0], R4 ;  /* 0x0007a00401007387 */ /* 0x000fe80000100a00 */
[----:B------:R-:W-:Y:S04]  /*305e0*/  STL.64 [R1+0x7a8], R6 ;  /* 0x0007a80601007387 */ /* 0x000fe80000100a00 */
[----:B------:R-:W4:Y:S04]  /*305f0*/  LDL.LU.64 R12, [R1+0xc00] ;  /* 0x000c0000010c7983 */ /* 0x000f280000300a00 */
[----:B------:R-:W4:Y:S04]  /*30600*/  LDL.LU.64 R14, [R1+0xc08] ;  /* 0x000c0800010e7983 */ /* 0x000f280000300a00 */
[----:B------:R-:W1:Y:S04]  /*30610*/  LDSM.16.MT88.4 R4, [R28+UR5+0x4100] ;  /* 0x004100051c04783b */ /* 0x000e680008004200 */
[----:B0-----:R-:W2:Y:S04]  /*30620*/  LDL.LU.64 R20, [R1+0x8d0] ;  /* 0x0008d00001147983 */ /* 0x001ea80000300a00 */
[----:B------:R-:W2:Y:S04]  /*30630*/  LDL.LU.64 R22, [R1+0x8d8] ;  /* 0x0008d80001167983 */ /* 0x000ea80000300a00 */
[----:B--2---:R-:W-:Y:S04]  /*30640*/  STL.64 [R1+0x3b40], R22 ;  /* 0x003b401601007387 */ /* 0x004fe80000100a00 */
[----:B------:R0:W-:Y:S04]  /*30650*/  STL.64 [R1+0x3b38], R20 ;  /* 0x003b381401007387 */ /* 0x0001e80000100a00 */
[----:B0-----:R-:W2:Y:S04]  /*30660*/  LDL.LU.64 R20, [R1+0x30] ;  /* 0x0000300001147983 */ /* 0x001ea80000300a00 */
[----:B--2---:R0:W-:Y:S04]  /*30670*/  STL.64 [R1+0x3b50], R20 ;  /* 0x003b501401007387 */ /* 0x0041e80000100a00 */
[----:B0-----:R-:W2:Y:S04]  /*30680*/  LDL.LU.64 R20, [R1+0x40] ;  /* 0x0000400001147983 */ /* 0x001ea80000300a00 */
[----:B--2---:R0:W-:Y:S04]  /*30690*/  STL.64 [R1+0x3b68], R20 ;  /* 0x003b681401007387 */ /* 0x0041e80000100a00 */
[----:B0-----:R-:W4:Y:S04]  /*306a0*/  LDL.LU.64 R20, [R1+0x50] ;  /* 0x0000500001147983 */ /* 0x001f280000300a00 */
[----:B---3--:R-:W-:Y:S04]  /*306b0*/  STL.64 [R1+0x3b18], R26 ;  /* 0x003b181a01007387 */ /* 0x008fe80000100a00 */
[----:B------:R0:W-:Y:S04]  /*306c0*/  STL.64 [R1+0x3b10], R24 ;  /* 0x003b101801007387 */ /* 0x0001e80000100a00 */
[----:B0-----:R-:W2:Y:S04]  /*306d0*/  LDL.LU.64 R24, [R1+0x60] ;  /* 0x0000600001187983 */ /* 0x001ea80000300a00 */
[----:B------:R-:W-:Y:S04]  /*306e0*/  STL [R1+0x3b28], R28 ;  /* 0x003b281c01007387 */ /* 0x000fe80000100800 */
[----:B-1----:R-:W-:Y:S04]  /*306f0*/  STL.64 [R1+0x3978], R6 ;  /* 0x0039780601007387 */ /* 0x002fe80000100a00 */
[----:B------:R0:W-:Y:S04]  /*30700*/  STL.64 [R1+0x3970], R4 ;  /* 0x0039700401007387 */ /* 0x0001e80000100a00 */
[----:B0-----:R-:W3:Y:S04]  /*30710*/  LDL.LU.64 R4, [R1+0x20] ;  /* 0x0000200001047983 */ /* 0x001ee80000300a00 */
[----:B---3--:R0:W-:Y:S04]  /*30720*/  STL.64 [R1+0x3b48], R4 ;  /* 0x003b480401007387 */ /* 0x0081e80000100a00 */
[----:B0-----:R-:W3:Y:S04]  /*30730*/  LDL.LU.64 R4, [R1+0x9d0] ;  /* 0x0009d00001047983 */ /* 0x001ee80000300a00 */
[----:B------:R-:W3:Y:S01]  /*30740*/  LDL.LU.64 R6, [R1+0x9d8] ;  /* 0x0009d80001067983 */ /* 0x000ee20000300a00 */
[C---:B--2---:R-:W-:Y:S08]  /*30750*/  HMMA.16816.F32 R16, R8.reuse, R24, R16 ;  /* 0x000000180810723c */ /* 0x044ff00000001810 */
[----:B----4-:R-:W-:Y:S01]  /*30760*/  HMMA.16816.F32 R12, R8, R20, R12 ;  /* 0x00000014080c723c */ /* 0x010fe2000000180c */
[----:B---3--:R-:W-:Y:S04]  /*30770*/  STL.64 [R1+0x3b60], R6 ;  /* 0x003b600601007387 */ /* 0x008fe80000100a00 */
[----:B------:R0:W-:Y:S04]  /*30780*/  STL.64 [R1+0x3b58], R4 ;  /* 0x003b580401007387 */ /* 0x0001e80000100a00 */
[----:B0-----:R-:W2:Y:S04]  /*30790*/  LDL.LU.64 R4, [R1+0xac0] ;  /* 0x000ac00001047983 */ /* 0x001ea80000300a00 */
[----:B------:R-:W2:Y:S04]  /*307a0*/  LDL.LU.64 R6, [R1+0xac8] ;  /* 0x000ac80001067983 */ /* 0x000ea80000300a00 */
[----:B------:R-:W-:Y:S04]  /*307b0*/  STL.64 [R1+0x790], R16 ;  /* 0x0007901001007387 */ /* 0x000fe80000100a00 */
[----:B------:R0:W-:Y:S02]  /*307c0*/  STL.64 [R1+0x798], R18 ;  /* 0x0007981201007387 */ /* 0x0001e40000100a00 */
[----:B0-----:R-:W-:-:S02]  /*307d0*/  IMAD.MOV.U32 R19, RZ, RZ, R24 ;  /* 0x000000ffff137224 */ /* 0x001fc400078e0018 */
[----:B------:R-:W-:Y:S02]  /*307e0*/  IMAD.MOV.U32 R18, RZ, RZ, R25 ;  /* 0x000000ffff127224 */ /* 0x000fe400078e0019 */
[----:B------:R-:W3:Y:S04]  /*307f0*/  LDL.LU.64 R24, [R1+0x8c0] ;  /* 0x0008c00001187983 */ /* 0x000ee80000300a00 */
[----:B------:R-:W3:Y:S04]  /*30800*/  LDL.LU.64 R26, [R1+0x8c8] ;  /* 0x0008c800011a7983 */ /* 0x000ee80000300a00 */
[----:B------:R0:W-:Y:S04]  /*30810*/  STL.64 [R1+0x780], R12 ;  /* 0x0007800c01007387 */ /* 0x0001e80000100a00 */
[----:B------:R1:W-:Y:S04]  /*30820*/  STL.64 [R1+0x788], R14 ;  /* 0x0007880e01007387 */ /* 0x0003e80000100a00 */
[----:B0-----:R-:W4:Y:S01]  /*30830*/  LDL.LU R12, [R1+0x3b70] ;  /* 0x003b7000010c7983 */ /* 0x001f220000300800 */
[----:B-1----:R-:W-:-:S02]  /*30840*/  IMAD.MOV.U32 R14, RZ, RZ, R20 ;  /* 0x000000ffff0e7224 */ /* 0x002fc400078e0014 */
[----:B------:R-:W-:Y:S02]  /*30850*/  IMAD.MOV.U32 R15, RZ, RZ, R21 ;  /* 0x000000ffff0f7224 */ /* 0x000fe400078e0015 */
[----:B------:R-:W2:Y:S02]  /*30860*/  LDL.LU.64 R20, [R1+0x3b68] ;  /* 0x003b680001147983 */ /* 0x000ea40000300a00 */
        /* <DEDUP_REMOVED lines=9> */
[----:B--2---:R-:W-:Y:S01]  /*30900*/  HMMA.16816.F32 R4, R8, R20, R4 ;  /* 0x000000140804723c */ /* 0x004fe20000001804 */
[----:B------:R-:W-:-:S02]  /*30910*/  IMAD.MOV.U32 R17, RZ, RZ, R20 ;  /* 0x000000ffff117224 */ /* 0x000fc400078e0014 */
[----:B------:R-:W-:-:S15]  /*30920*/  IMAD.MOV.U32 R16, RZ, RZ, R21 ;  /* 0x000000ffff107224 */ /* 0x000fde00078e0015 */
[----:B------:R-:W-:Y:S01]  /*30930*/  NOP ;  /* 0x0000000000007918 */ /* 0x000fe20000000000 */
        /* <DEDUP_REMOVED lines=8> */
[----:B------:R-:W-:Y:S04]  /*309c0*/  STL.64 [R1+0x758], R22 ;  /* 0x0007581601007387 */ /* 0x000fe80000100a00 */
[----:B0-----:R-:W3:Y:S01]  /*309d0*/  LDL.LU.64 R20, [R1+0x3b30] ;  /* 0x003b300001147983 */ /* 0x001ee20000300a00 */
[----:B------:R-:W-:Y:S02]  /*309e0*/  IMAD.MOV.U32 R13, RZ, RZ, R4 ;  /* 0x000000ffff0d7224 */ /* 0x000fe400078e0004 */
[----:B------:R-:W-:-:S02]  /*309f0*/  IMAD.MOV.U32 R28, RZ, RZ, R5 ;  /* 0x000000ffff1c7224 */ /* 0x000fc400078e0005 */
[----:B------:R-:W2:Y:S04]  /*30a00*/  LDL.LU.64 R4, [R1+0x7b0] ;  /* 0x0007b00001047983 */ /* 0x000ea80000300a00 */
[----:B------:R-:W2:Y:S01]  /*30a10*/  LDL.LU.64 R6, [R1+0x7b8] ;  /* 0x0007b80001067983 */ /* 0x000ea20000300a00 */
[----:B---3--:R-:W-:Y:S01]  /*30a20*/  HMMA.16816.F32 R24, R8, R20, R24 ;  /* 0x000000140818723c */ /* 0x008fe20000001818 */
[----:B------:R-:W-:Y:S02]  /*30a30*/  IMAD.MOV.U32 R2, RZ, RZ, R20 ;  /* 0x000000ffff027224 */ /* 0x000fe400078e0014 */
[----:B------:R-:W-:-:S15]  /*30a40*/  IMAD.MOV.U32 R0, RZ, RZ, R21 ;  /* 0x000000ffff007224 */ /* 0x000fde00078e0015 */
[----:B------:R-:W-:Y:S01]  /*30a50*/  NOP ;  /* 0x0000000000007918 */ /* 0x000fe20000000000 */
[----:B------:R0:W-:Y:S04]  /*30a60*/  STL.64 [R1+0x740], R24 ;  /* 0x0007401801007387 */ /* 0x0001e80000100a00 */
[----:B------:R1:W-:Y:S04]  /*30a70*/  STL.64 [R1+0x748], R26 ;  /* 0x0007481a01007387 */ /* 0x0003e80000100a00 */
[----:B0-----:R-:W3:Y:S04]  /*30a80*/  LDL.LU.64 R24, [R1+0x8b0] ;  /* 0x0008b00001187983 */ /* 0x001ee80000300a00 */
[----:B-1----:R-:W3:Y:S04]  /*30a90*/  LDL.LU.64 R26, [R1+0x8b8] ;  /* 0x0008b800011a7983 */ /* 0x002ee80000300a00 */
[----:B------:R-:W2:Y:S04]  /*30aa0*/  LDL.LU R20, [R1+0x470] ;  /* 0x0004700001147983 */ /* 0x000ea80000300800 */
[----:B------:R-:W2:Y:S04]  /*30ab0*/  LDL.LU R21, [R1+0x474] ;  /* 0x0004740001157983 */ /* 0x000ea80000300800 */
[----:B------:R-:W2:Y:S04]  /*30ac0*/  LDL.LU R22, [R1+0x478] ;  /* 0x0004780001167983 */ /* 0x000ea80000300800 */
[----:B------:R-:W2:Y:S04]  /*30ad0*/  LDL.LU R23, [R1+0x47c] ;  /* 0x00047c0001177983 */ /* 0x000ea80000300800 */
[----:B--2---:R-:W-:Y:S04]  /*30ae0*/  STL.64 [R1+0x3a00], R22 ;  /* 0x003a001601007387 */ /* 0x004fe80000100a00 */
[----:B------:R0:W-:Y:S02]  /*30af0*/  STL.64 [R1+0x39f8], R20 ;  /* 0x0039f81401007387 */ /* 0x0001e40000100a00 */
[----:B0-----:R-:W-:-:S02]  /*30b00*/  IMAD.MOV.U32 R20, RZ, RZ, R13 ;  /* 0x000000ffff147224 */ /* 0x001fc400078e000d */
[----:B------:R-:W-:Y:S01]  /*30b10*/  IMAD.MOV.U32 R21, RZ, RZ, R28 ;  /* 0x000000ffff157224 */ /* 0x000fe200078e001c */
[----:B------:R-:W2:Y:S04]  /*30b20*/  LDL.LU R13, [R1+0x3b2c] ;  /* 0x003b2c00010d7983 */ /* 0x000ea80000300800 */
[----:B------:R-:W2:Y:S04]  /*30b30*/  LDL.LU R28, [R1+0x3b28] ;  /* 0x003b2800011c7983 */ /* 0x000ea80000300800 */
[----:B------:R-:W2:Y:S04]  /*30b40*/  LDL R22, [R1+0x28] ;  /* 0x0000280001167983 */ /* 0x000ea80000100800 */
[----:B------:R-:W2:Y:S04]  /*30b50*/  LDL R23, [R1+0x2c] ;  /* 0x00002c0001177983 */ /* 0x000ea80000100800 */
[----:B--2---:R-:W-:Y:S04]  /*30b60*/  STL.64 [R1+0x3ac0], R22 ;  /* 0x003ac01601007387 */ /* 0x004fe80000100a00 */
[----:B------:R4:W-:Y:S02]  /*30b70*/  STL.64 [R1+0x3ab8], R20 ;  /* 0x003ab81401007387 */ /* 0x0009e40000100a00 */
[----:B----4-:R-:W-:-:S02]  /*30b80*/  IMAD.MOV.U32 R20, RZ, RZ, R12 ;  /* 0x000000ffff147224 */ /* 0x010fc400078e000c */
[----:B------:R-:W-:Y:S01]  /*30b90*/  IMAD.MOV.U32 R21, RZ, RZ, R13 ;  /* 0x000000ffff157224 */ /* 0x000fe200078e000d */
[----:B------:R-:W2:Y:S04]  /*30ba0*/  LDL.LU R12, [R1+0x3b24] ;  /* 0x003b2400010c7983 */ /* 0x000ea80000300800 */
[----:B------:R-:W2:Y:S02]  /*30bb0*/  LDL.LU R13, [R1+0x3b20] ;  /* 0x003b2000010d7983 */ /* 0x000ea40000300800 */
[C---:B---3--:R-:W-:Y:S02]  /*30bc0*/  HMMA.16816.F32 R20, R8.reuse, R20, R24 ;  /* 0x000000140814723c */ /* 0x048fe40000001818 */
[----:B------:R-:W3:Y:S04]  /*30bd0*/  LDL.LU.64 R26, [R1+0x3b18] ;  /* 0x003b1800011a7983 */ /* 0x000ee80000300a00 */
[----:B------:R-:W4:Y:S02]  /*30be0*/  LDL.LU.64 R24, [R1+0x3b10] ;  /* 0x003b100001187983 */ /* 0x000f240000300a00 */
[----:B----4-:R-:W-:Y:S02]  /*30bf0*/  HMMA.16816.F32 R4, R8, R24, R4 ;  /* 0x000000180804723c */ /* 0x010fe40000001804 */
[----:B---3--:R-:W-:Y:S09]  /*30c00*/  STL.64 [R1+0x3a90], R26 ;  /* 0x003a901a01007387 */ /* 0x008ff20000100a00 */
[----:B------:R-:W-:Y:S04]  /*30c10*/  STL.64 [R1+0x730], R20 ;  /* 0x0007301401007387 */ /* 0x000fe80000100a00 */
[----:B------:R-:W-:Y:S04]  /*30c20*/  STL.64 [R1+0x738], R22 ;  /* 0x0007381601007387 */ /* 0x000fe80000100a00 */
[----:B------:R-:W-:Y:S04]  /*30c30*/  STL.64 [R1+0x3a88], R24 ;  /* 0x003a881801007387 */ /* 0x000fe80000100a00 */
[----:B------:R0:W-:Y:S04]  /*30c40*/  STL.64 [R1+0x710], R4 ;  /* 0x0007100401007387 */ /* 0x0001e80000100a00 */
[----:B------:R1:W-:Y:S04]  /*30c50*/  STL.64 [R1+0x718], R6 ;  /* 0x0007180601007387 */ /* 0x0003e80000100a00 */
[----:B0-----:R-:W3:Y:S04]  /*30c60*/  LDL.LU R4, [R1+0x460] ;  /* 0x0004600001047983 */ /* 0x001ee80000300800 */
[----:B------:R-:W3:Y:S04]  /*30c70*/  LDL.LU R5, [R1+0x464] ;  /* 0x0004640001057983 */ /* 0x000ee80000300800 */
[----:B-1----:R-:W4:Y:S04]  /*30c80*/  LDL.LU R6, [R1+0x468] ;  /* 0x0004680001067983 */ /* 0x002f280000300800 */
[----:B------:R-:W4:Y:S04]  /*30c90*/  LDL.LU R7, [R1+0x46c] ;  /* 0x00046c0001077983 */ /* 0x000f280000300800 */
[----:B------:R-:W2:Y:S04]  /*30ca0*/  LDL.LU.64 R24, [R1+0x960] ;  /* 0x0009600001187983 */ /* 0x000ea80000300a00 */
[----:B------:R-:W2:Y:S04]  /*30cb0*/  LDL.LU.64 R26, [R1+0x968] ;  /* 0x00096800011a7983 */ /* 0x000ea80000300a00 */
[----:B--2---:R-:W-:Y:S04]  /*30cc0*/  STL.64 [R1+0x3ad0], R26 ;  /* 0x003ad01a01007387 */ /* 0x004fe80000100a00 */
[----:B------:R0:W-:Y:S02]  /*30cd0*/  STL.64 [R1+0x3ac8], R24 ;  /* 0x003ac81801007387 */ /* 0x0001e40000100a00 */
[----:B0-----:R-:W-:-:S02]  /*30ce0*/  IMAD.MOV.U32 R24, RZ, RZ, R14 ;  /* 0x000000ffff187224 */ /* 0x001fc400078e000e */
[----:B------:R-:W-:Y:S01]  /*30cf0*/  IMAD.MOV.U32 R25, RZ, RZ, R15 ;  /* 0x000000ffff197224 */ /* 0x000fe200078e000f */
[----:B------:R-:W2:Y:S04]  /*30d00*/  LDL.LU R14, [R1+0x3b08] ;  /* 0x003b0800010e7983 */ /* 0x000ea80000300800 */
[----:B------:R-:W2:Y:S04]  /*30d10*/  LDL.LU R15, [R1+0x3b04] ;  /* 0x003b0400010f7983 */ /* 0x000ea80000300800 */
[----:B------:R-:W-:Y:S04]  /*30d20*/  STL.64 [R1+0x3ae8], R24 ;  /* 0x003ae81801007387 */ /* 0x000fe80000100a00 */
[----:B----4-:R-:W-:Y:S04]  /*30d30*/  STL.64 [R1+0x3a10], R6 ;  /* 0x003a100601007387 */ /* 0x010fe80000100a00 */
[----:B---3--:R0:W-:Y:S04]  /*30d40*/  STL.64 [R1+0x3a08], R4 ;  /* 0x003a080401007387 */ /* 0x0081e80000100a00 */
[----:B0-----:R-:W3:Y:S04]  /*30d50*/  LDL.LU R4, [R1+0x480] ;  /* 0x0004800001047983 */ /* 0x001ee80000300800 */
[----:B------:R-:W3:Y:S04]  /*30d60*/  LDL.LU R5, [R1+0x484] ;  /* 0x0004840001057983 */ /* 0x000ee80000300800 */
[----:B------:R-:W4:Y:S04]  /*30d70*/  LDL.LU R6, [R1+0x488] ;  /* 0x0004880001067983 */ /* 0x000f280000300800 */
[----:B------:R-:W4:Y:S04]  /*30d80*/  LDL.LU R7, [R1+0x48c] ;  /* 0x00048c0001077983 */ /* 0x000f280000300800 */
[----:B------:R-:W2:Y:S04]  /*30d90*/  LDL.LU.64 R20, [R1+0xa50] ;  /* 0x000a500001147983 */ /* 0x000ea80000300a00 */
[----:B------:R-:W2:Y:S04]  /*30da0*/  LDL.LU.64 R22, [R1+0xa58] ;  /* 0x000a580001167983 */ /* 0x000ea80000300a00 */
        /* <DEDUP_REMOVED lines=10> */
[----:B----4-:R0:W-:Y:S04]  /*30e50*/  STL.64 [R1+0x3a20], R6 ;  /* 0x003a200601007387 */ /* 0x0101e80000100a00 */
[----:B---3--:R1:W-:Y:S04]  /*30e60*/  STL.64 [R1+0x3a18], R4 ;  /* 0x003a180401007387 */ /* 0x0083e80000100a00 */
[----:B0-----:R-:W3:Y:S01]  /*30e70*/  LDL R6, [R1+0x38] ;  /* 0x0000380001067983 */ /* 0x001ee20000100800 */
[----:B-1----:R-:W-:-:S02]  /*30e80*/  IMAD.MOV.U32 R4, RZ, RZ, R17 ;  /* 0x000000ffff047224 */ /* 0x002fc400078e0011 */
[----:B------:R-:W-:Y:S01]  /*30e90*/  IMAD.MOV.U32 R5, RZ, RZ, R16 ;  /* 0x000000ffff057224 */ /* 0x000fe200078e0010 */
[----:B------:R-:W3:Y:S04]  /*30ea0*/  LDL R7, [R1+0x3c] ;  /* 0x00003c0001077983 */ /* 0x000ee80000100800 */
[----:B------:R-:W4:Y:S04]  /*30eb0*/  LDL.LU.64 R16, [R1+0x830] ;  /* 0x0008300001107983 */ /* 0x000f280000300a00 */
[----:B------:R-:W4:Y:S04]  /*30ec0*/  LDL.LU.64 R18, [R1+0x838] ;  /* 0x0008380001127983 */ /* 0x000f280000300a00 */
[----:B------:R-:W3:Y:S04]  /*30ed0*/  LDL.LU.64 R8, [R1] ;  /* 0x0000000001087983 */ /* 0x000ee80000300a00 */
[----:B------:R-:W3:Y:S01]  /*30ee0*/  LDL.64 R10, [R1+0x8] ;  /* 0x00000800010a7983 */ /* 0x000ee20000100a00 */
[----:B--2---:R-:W-:Y:S03]  /*30ef0*/  HMMA.16816.F32 R24, R12, R24, R20 ;  /* 0x000000180c18723c */ /* 0x004fe60000001814 */
[----:B---3--:R-:W-:Y:S04]  /*30f00*/  STL.64 [R1+0x3aa0], R10 ;  /* 0x003aa00a01007387 */ /* 0x008fe80000100a00 */
[----:B------:R0:W-:Y:S02]  /*30f10*/  STL.64 [R1+0x3a98], R8 ;  /* 0x003a980801007387 */ /* 0x0001e40000100a00 */
[----:B0-----:R-:W-:-:S02]  /*30f20*/  IMAD.MOV.U32 R8, RZ, RZ, R29 ;  /* 0x000000ffff087224 */ /* 0x001fc400078e001d */
[----:B------:R-:W2:Y:S04]  /*30f30*/  LDL.LU R29, [R1+0x3b00] ;  /* 0x003b0000011d7983 */ /* 0x000ea80000300800 */
[----:B------:R-:W3:Y:S04]  /*30f40*/  LDL.LU.64 R22, [R1+0x3af8] ;  /* 0x003af80001167983 */ /* 0x000ee80000300a00 */
[----:B------:R-:W3:Y:S04]  /*30f50*/  LDL.LU.64 R20, [R1+0x3af0] ;  /* 0x003af00001147983 */ /* 0x000ee80000300a00 */
[----:B------:R0:W-:Y:S04]  /*30f60*/  STL.64 [R1+0x700], R24 ;  /* 0x0007001801007387 */ /* 0x0001e80000100a00 */
[----:B------:R3:W-:Y:S04]  /*30f70*/  STL.64 [R1+0x708], R26 ;  /* 0x0007081a01007387 */ /* 0x0007e80000100a00 */
[----:B0-----:R-:W3:Y:S01]  /*30f80*/  LDL.LU.64 R24, [R1+0x3ae8] ;  /* 0x003ae80001187983 */ /* 0x001ee20000300a00 */
[----:B------:R-:W-:Y:S01]  /*30f90*/  IMAD.MOV.U32 R9, RZ, RZ, R3 ;  /* 0x000000ffff097224 */ /* 0x000fe200078e0003 */
[----:B---3--:R-:W-:Y:S02]  /*30fa0*/  HMMA.16816.F32 R24, R12, R24, R20 ;  /* 0x000000180c18723c */ /* 0x008fe40000001814 */
[----:B------:R-:W3:Y:S04]  /*30fb0*/  LDL.LU.64 R22, [R1+0x3ae0] ;  /* 0x003ae00001167983 */ /* 0x000ee80000300a00 */
[----:B------:R-:W3:-:S13]  /*30fc0*/  LDL.LU.64 R20, [R1+0x3ad8] ;  /* 0x003ad80001147983 */ /* 0x000eda0000300a00 */
[----:B------:R-:W-:Y:S04]  /*30fd0*/  STL.64 [R1+0x6f0], R24 ;  /* 0x0006f01801007387 */ /* 0x000fe80000100a00 */
[----:B------:R0:W-:Y:S04]  /*30fe0*/  STL.64 [R1+0x6f8], R26 ;  /* 0x0006f81a01007387 */ /* 0x0001e80000100a00 */
[----:B0-----:R-:W2:Y:S04]  /*30ff0*/  LDL.LU.64 R26, [R1+0x3ad0] ;  /* 0x003ad000011a7983 */ /* 0x001ea80000300a00 */
[----:B------:R-:W2:Y:S01]  /*31000*/  LDL.LU.64 R24, [R1+0x3ac8] ;  /* 0x003ac80001187983 */ /* 0x000ea20000300a00 */
[----:B---3--:R-:W-:Y:S03]  /*31010*/  HMMA.16816.F32 R8, R12, R8, R20 ;  /* 0x000000080c08723c */ /* 0x008fe60000001814 */
[----:B------:R-:W3:Y:S04]  /*31020*/  LDL.LU.64 R22, [R1+0x3ac0] ;  /* 0x003ac00001167983 */ /* 0x000ee80000300a00 */
[----:B------:R-:W4:-:S12]  /*31030*/  LDL.LU.64 R20, [R1+0x3ab8] ;  /* 0x003ab80001147983 */ /* 0x000f180000300a00 */
[----:B------:R-:W-:Y:S04]  /*31040*/  STL.64 [R1+0x720], R8 ;  /* 0x0007200801007387 */ /* 0x000fe80000100a00 */
[----:B------:R2:W-:Y:S02]  /*31050*/  STL.64 [R1+0x728], R10 ;  /* 0x0007280a01007387 */ /* 0x0005e40000100a00 */
[----:B--2---:R-:W-:Y:S02]  /*31060*/  HMMA.16816.F32 R8, R12, R4, R24 ;  /* 0x000000040c08723c */ /* 0x004fe40000001818 */
[----:B------:R0:W-:Y:S04]  /*31070*/  STL.64 [R1+0x3a30], R6 ;  /* 0x003a300601007387 */ /* 0x0001e80000100a00 */
[----:B0-----:R-:W2:-:S13]  /*31080*/  LDL R6, [R1+0x48] ;  /* 0x0000480001067983 */ /* 0x001e9a0000100800 */
[----:B------:R-:W-:Y:S04]  /*31090*/  STL.64 [R1+0x7b0], R8 ;  /* 0x0007b00801007387 */ /* 0x000fe80000100a00 */
[----:B------:R-:W-:Y:S04]  /*310a0*/  STL.64 [R1+0x7b8], R10 ;  /* 0x0007b80a01007387 */ /* 0x000fe80000100a00 */
[----:B------:R-:W2:Y:S04]  /*310b0*/  LDL R7, [R1+0x4c] ;  /* 0x00004c0001077983 */ /* 0x000ea80000100800 */
[----:B--2---:R0:W-:Y:S04]  /*310c0*/  STL.64 [R1+0x3a48], R6 ;  /* 0x003a480601007387 */ /* 0x0041e80000100a00 */
[----:B0-----:R-:W2:Y:S01]  /*310d0*/  LDL.64 R6, [R1+0x58] ;  /* 0x0000580001067983 */ /* 0x001ea20000100a00 */
[----:B----4-:R-:W-:Y:S03]  /*310e0*/  HMMA.16816.F32 R16, R12, R20, R16 ;  /* 0x000000140c10723c */ /* 0x010fe60000001810 */
[----:B--2---:R0:W-:Y:S04]  /*310f0*/  STL.64 [R1+0x3a60], R6 ;  /* 0x003a600601007387 */ /* 0x0041e80000100a00 */
[----:B0-----:R-:W2:Y:S04]  /*31100*/  LDL R6, [R1+0x68] ;  /* 0x0000680001067983 */ /* 0x001ea80000100800 */
[----:B------:R-:W2:Y:S04]  /*31110*/  LDL R7, [R1+0x6c] ;  /* 0x00006c0001077983 */ /* 0x000ea80000100800 */
[----:B--2---:R0:W-:Y:S04]  /*31120*/  STL.64 [R1+0x3aa8], R6 ;  /* 0x003aa80601007387 */ /* 0x0041e80000100a00 */
[----:B------:R-:W2:Y:S04]  /*31130*/  LDL.LU.64 R4, [R1+0x840] ;  /* 0x0008400001047983 */ /* 0x000ea80000300a00 */
[----:B0-----:R-:W2:Y:S04]  /*31140*/  LDL.LU.64 R6, [R1+0x848] ;  /* 0x0008480001067983 */ /* 0x001ea80000300a00 */
[----:B------:R-:W-:Y:S04]  /*31150*/  STL.64 [R1+0x830], R16 ;  /* 0x0008301001007387 */ /* 0x000fe80000100a00 */
[----:B------:R-:W-:Y:S04]  /*31160*/  STL.64 [R1+0x838], R18 ;  /* 0x0008381201007387 */ /* 0x000fe80000100a00 */
[----:B---3--:R0:W-:Y:S04]  /*31170*/  STL.64 [R1+0x3a28], R22 ;  /* 0x003a281601007387 */ /* 0x0081e80000100a00 */
[----:B------:R-:W3:Y:S04]  /*31180*/  LDL.LU R20, [R1+0x490] ;  /* 0x0004900001147983 */ /* 0x000ee80000300800 */
[----:B------:R-:W3:Y:S04]  /*31190*/  LDL.LU R21, [R1+0x494] ;  /* 0x0004940001157983 */ /* 0x000ee80000300800 */
[----:B0-----:R-:W4:Y:S04]  /*311a0*/  LDL.LU R22, [R1+0x498] ;  /* 0x0004980001167983 */ /* 0x001f280000300800 */
[----:B------:R-:W4:Y:S04]  /*311b0*/  LDL.LU R23, [R1+0x49c] ;  /* 0x00049c0001177983 */ /* 0x000f280000300800 */
[----:B------:R-:W2:Y:S04]  /*311c0*/  LDL.LU.64 R24, [R1+0x860] ;  /* 0x0008600001187983 */ /* 0x000ea80000300a00 */
[----:B------:R-:W2:Y:S04]  /*311d0*/  LDL.LU.64 R26, [R1+0x868] ;  /* 0x00086800011a7983 */ /* 0x000ea80000300a00 */
[----:B------:R-:W2:Y:S04]  /*311e0*/  LDL.LU.64 R16, [R1+0x850] ;  /* 0x0008500001107983 */ /* 0x000ea80000300a00 */
[----:B------:R-:W2:Y:S04]  /*311f0*/  LDL.LU.64 R18, [R1+0x858] ;  /* 0x0008580001127983 */ /* 0x000ea80000300a00 */
[----:B----4-:R-:W-:Y:S04]  /*31200*/  STL.64 [R1+0x3a40], R22 ;  /* 0x003a401601007387 */ /* 0x010fe80000100a00 */
[----:B---3--:R0:W-:Y:S04]  /*31210*/  STL.64 [R1+0x3a38], R20 ;  /* 0x003a381401007387 */ /* 0x0081e80000100a00 */
[----:B0-----:R-:W3:Y:S04]  /*31220*/  LDL.LU R20, [R1+0x4a0] ;  /* 0x0004a00001147983 */ /* 0x001ee80000300800 */
[----:B------:R-:W3:Y:S04]  /*31230*/  LDL.LU R21, [R1+0x4a4] ;  /* 0x0004a40001157983 */ /* 0x000ee80000300800 */
[----:B------:R-:W4:Y:S01]  /*31240*/  LDL.LU R22, [R1+0x4a8] ;  /* 0x0004a80001167983 */ /* 0x000f220000300800 */
[----:B------:R-:W-:-:S03]  /*31250*/  IMAD.MOV.U32 R23, RZ, RZ, R29 ;  /* 0x000000ffff177224 */ /* 0x000fc600078e001d */
[----:B------:R-:W2:Y:S01]  /*31260*/  LDL.LU R29, [R1+0x3ab0] ;  /* 0x003ab000011d7983 */ /* 0x000ea20000300800 */
[----:B------:R-:W-:Y:S02]  /*31270*/  IMAD.MOV.U32 R8, RZ, RZ, R2 ;  /* 0x000000ffff087224 */ /* 0x000fe400078e0002 */
[----:B------:R-:W-:Y:S01]  /*31280*/  IMAD.MOV.U32 R9, RZ, RZ, R0 ;  /* 0x000000ffff097224 */ /* 0x000fe200078e0000 */
[----:B----4-:R-:W-:Y:S04]  /*31290*/  STL.64 [R1+0x3a58], R22 ;  /* 0x003a581601007387 */ /* 0x010fe80000100a00 */
[----:B---3--:R0:W-:Y:S04]  /*312a0*/  STL.64 [R1+0x3a50], R20 ;  /* 0x003a501401007387 */ /* 0x0081e80000100a00 */
[----:B0-----:R-:W3:Y:S04]  /*312b0*/  LDL.LU R20, [R1+0x4b0] ;  /* 0x0004b00001147983 */ /* 0x001ee80000300800 */
[----:B------:R-:W3:Y:S04]  /*312c0*/  LDL.LU R21, [R1+0x4b4] ;  /* 0x0004b40001157983 */ /* 0x000ee80000300800 */
[----:B------:R-:W4:Y:S04]  /*312d0*/  LDL.LU R22, [R1+0x4b8] ;  /* 0x0004b80001167983 */ /* 0x000f280000300800 */
[----:B------:R-:W4:Y:S01]  /*312e0*/  LDL.LU R23, [R1+0x4bc] ;  /* 0x0004bc0001177983 */ /* 0x000f220000300800 */
[C---:B--2---:R-:W-:Y:S03]  /*312f0*/  HMMA.16816.F32 R8, R12.reuse, R8, R4 ;  /* 0x000000080c08723c */ /* 0x044fe60000001804 */
[----:B----4-:R-:W-:Y:S04]  /*31300*/  STL.64 [R1+0x3a70], R22 ;  /* 0x003a701601007387 */ /* 0x010fe80000100a00 */
[----:B---3--:R0:W-:Y:S04]  /*31310*/  STL.64 [R1+0x3a68], R20 ;  /* 0x003a681401007387 */ /* 0x0081e80000100a00 */
[----:B0-----:R-:W2:Y:S04]  /*31320*/  LDL.LU R20, [R1+0x4c0] ;  /* 0x0004c00001147983 */ /* 0x001ea80000300800 */
[----:B------:R-:W2:Y:S04]  /*31330*/  LDL.LU R21, [R1+0x4c4] ;  /* 0x0004c40001157983 */ /* 0x000ea80000300800 */
[----:B------:R-:W2:Y:S04]  /*31340*/  LDL.LU R22, [R1+0x4c8] ;  /* 0x0004c80001167983 */ /* 0x000ea80000300800 */
[----:B------:R-:W2:Y:S04]  /*31350*/  LDL.LU.64 R6, [R1+0x3aa8] ;  /* 0x003aa80001067983 */ /* 0x000ea80000300a00 */
[----:B------:R-:W-:Y:S04]  /*31360*/  STL.64 [R1+0x840], R8 ;  /* 0x0008400801007387 */ /* 0x000fe80000100a00 */
[----:B------:R0:W-:Y:S04]  /*31370*/  STL.64 [R1+0x848], R10 ;  /* 0x0008480a01007387 */ /* 0x0001e80000100a00 */
[----:B0-----:R-:W3:Y:S04]  /*31380*/  LDL.LU.64 R10, [R1+0x3aa0] ;  /* 0x003aa000010a7983 */ /* 0x001ee80000300a00 */
[----:B------:R-:W4:Y:S02]  /*31390*/  LDL.LU.64 R8, [R1+0x3a98] ;  /* 0x003a980001087983 */ /* 0x000f240000300a00 */
[----:B----4-:R-:W-:-:S15]  /*313a0*/  HMMA.16816.F32 R24, R12, R8, R24 ;  /* 0x000000080c18723c */ /* 0x010fde0000001818 */
[----:B------:R-:W-:-:S04]  /*313b0*/  NOP ;  /* 0x0000000000007918 */ /* 0x000fc80000000000 */
[----:B------:R-:W-:Y:S04]  /*313c0*/  STL.64 [R1+0x880], R24 ;  /* 0x0008801801007387 */ /* 0x000fe80000100a00 */
[----:B------:R0:W-:Y:S04]  /*313d0*/  STL.64 [R1+0x888], R26 ;  /* 0x0008881a01007387 */ /* 0x0001e80000100a00 */
[----:B0-----:R-:W4:Y:S04]  /*313e0*/  LDL.LU.64 R26, [R1+0x3a90] ;  /* 0x003a9000011a7983 */ /* 0x001f280000300a00 */
[----:B------:R-:W2:Y:S01]  /*313f0*/  LDL.LU.64 R24, [R1+0x3a88] ;  /* 0x003a880001187983 */ /* 0x000ea20000300a00 */
[----:B------:R-:W-:Y:S01]  /*31400*/  IMAD.MOV.U32 R23, RZ, RZ, R29 ;  /* 0x000000ffff177224 */ /* 0x000fe200078e001d */
[----:B--2---:R-:W-:Y:S02]  /*31410*/  HMMA.16816.F32 R12, R12, R24, R16 ;  /* 0x000000180c0c723c */ /* 0x004fe40000001810 */
[----:B------:R-:W2:Y:S04]  /*31420*/  LDL.LU.64 R18, [R1+0x3a80] ;  /* 0x003a800001127983 */ /* 0x000ea80000300a00 */
[----:B------:R-:W2:-:S13]  /*31430*/  LDL.LU.64 R16, [R1+0x3a78] ;  /* 0x003a780001107983 */ /* 0x000e9a0000300a00 */
[----:B------:R-:W-:Y:S04]  /*31440*/  STL.64 [R1+0x870], R12 ;  /* 0x0008700c01007387 */ /* 0x000fe80000100a00 */
[----:B------:R0:W-:Y:S04]  /*31450*/  STL.64 [R1+0x878], R14 ;  /* 0x0008780e01007387 */ /* 0x0001e80000100a00 */
[----:B0-----:R-:W3:Y:S01]  /*31460*/  LDL.64 R14, [R1+0x18] ;  /* 0x00001800010e7983 */ /* 0x001ee20000100a00 */
[----:B--2---:R-:W-:Y:S03]  /*31470*/  HMMA.16816.F32 R4, R16, R6, R20 ;  /* 0x000000061004723c */ /* 0x004fe60000001814 */
[----:B------:R-:W2:Y:S04]  /*31480*/  LDL.LU.64 R22, [R1+0x3a70] ;  /* 0x003a700001167983 */ /* 0x000ea80000300a00 */
[----:B------:R-:W2:-:S12]  /*31490*/  LDL.LU.64 R20, [R1+0x3a68] ;  /* 0x003a680001147983 */ /* 0x000e980000300a00 */
[----:B------:R-:W-:Y:S04]  /*314a0*/  STL.64 [R1+0x860], R4 ;  /* 0x0008600401007387 */ /* 0x000fe80000100a00 */
[----:B------:R0:W-:Y:S04]  /*314b0*/  STL.64 [R1+0x868], R6 ;  /* 0x0008680601007387 */ /* 0x0001e80000100a00 */
[----:B0-----:R-:W2:Y:S02]  /*314c0*/  LDL.LU.64 R6, [R1+0x3a60] ;  /* 0x003a600001067983 */ /* 0x001ea40000300a00 */
        /* <DEDUP_REMOVED lines=12> */
[----:B------:R-:W-:Y:S04]  /*31590*/  STL.64 [R1+0x4c0], R4 ;  /* 0x0004c00401007387 */ /* 0x000fe80000100a00 */
[----:B------:R0:W-:Y:S04]  /*315a0*/  STL.64 [R1+0x4c8], R6 ;  /* 0x0004c80601007387 */ /* 0x0001e80000100a00 */
[----:B0-----:R-:W2:Y:S02]  /*315b0*/  LDL.LU.64 R6, [R1+0x3a30] ;  /* 0x003a300001067983 */ /* 0x001ea40000300a00 */
[----:B--2---:R-:W-:Y:S02]  /*315c0*/  HMMA.16816.F32 R4, R16, R6, R20 ;  /* 0x000000061004723c */ /* 0x004fe40000001814 */
[----:B------:R-:W2:-:S15]  /*315d0*/  LDL.LU.64 R22, [R1+0x3a28] ;  /* 0x003a280001167983 */ /* 0x000e9e0000300a00 */
[----:B------:R-:W-:Y:S02]  /*315e0*/  NOP ;  /* 0x0000000000007918 */ /* 0x000fe40000000000 */
[----:B------:R-:W-:Y:S04]  /*315f0*/  STL.64 [R1+0x4b0], R4 ;  /* 0x0004b00401007387 */ /* 0x000fe80000100a00 */
[----:B------:R0:W-:Y:S01]  /*31600*/  STL [R1+0x4b8], R6 ;  /* 0x0004b80601007387 */ /* 0x0001e20000100800 */
[----:B------:R-:W-:-:S03]  /*31610*/  IMAD.MOV.U32 R29, RZ, RZ, R7 ;  /* 0x000000ffff1d7224 */ /* 0x000fc600078e0007 */
[----:B0-----:R-:W2:Y:S04]  /*31620*/  LDL.LU.64 R6, [R1+0x3a20] ;  /* 0x003a200001067983 */ /* 0x001ea80000300a00 */
[----:B------:R-:W2:Y:S04]  /*31630*/  LDL.LU.64 R4, [R1+0x3a18] ;  /* 0x003a180001047983 */ /* 0x000ea80000300a00 */
[----:B------:R-:W-:Y:S01]  /*31640*/  STL [R1+0x3300], R29 ;  /* 0x0033001d01007387 */ /* 0x000fe20000100800 */
[----:B--2---:R-:W-:Y:S03]  /*31650*/  HMMA.16816.F32 R20, R16, R22, R4 ;  /* 0x000000161014723c */ /* 0x004fe60000001804 */
[----:B------:R-:W2:Y:S04]  /*31660*/  LDL.LU.64 R6, [R1+0x3a10] ;  /* 0x003a100001067983 */ /* 0x000ea80000300a00 */
[----:B------:R-:W2:-:S12]  /*31670*/  LDL.LU.64 R4, [R1+0x3a08] ;  /* 0x003a080001047983 */ /* 0x000e980000300a00 */
[----:B------:R-:W-:Y:S01]  /*31680*/  IMAD.MOV.U32 R25, RZ, RZ, R22 ;  /* 0x000000ffff197224 */ /* 0x000fe200078e0016 */
[----:B------:R0:W-:Y:S01]  /*31690*/  STL.64 [R1+0x490], R20 ;  /* 0x0004901401007387 */ /* 0x0001e20000100a00 */
[----:B------:R-:W-:-:S03]  /*316a0*/  IMAD.MOV.U32 R24, RZ, RZ, R23 ;  /* 0x000000ffff187224 */ /* 0x000fc600078e0017 */
[----:B------:R-:W3:Y:S04]  /*316b0*/  LDL.LU.64 R22, [R1+0x3a00] ;  /* 0x003a000001167983 */ /* 0x000ee80000300a00 */
[----:B0-----:R-:W3:Y:S04]  /*316c0*/  LDL.LU.64 R20, [R1+0x39f8] ;  /* 0x0039f80001147983 */ /* 0x001ee80000300a00 */
[----:B------:R-:W-:Y:S04]  /*316d0*/  STL [R1+0x3308], R24 ;  /* 0x0033081801007387 */ /* 0x000fe80000100800 */
[----:B------:R-:W-:Y:S01]  /*316e0*/  STL [R1+0x3304], R25 ;  /* 0x0033041901007387 */ /* 0x000fe20000100800 */
[----:B---3--:R-:W-:-:S15]  /*316f0*/  HMMA.16816.F32 R20, R16, R14, R20 ;  /* 0x0000000e1014723c */ /* 0x008fde0000001814 */
[----:B------:R-:W-:-:S04]  /*31700*/  NOP ;  /* 0x0000000000007918 */ /* 0x000fc80000000000 */
[----:B------:R-:W-:Y:S04]  /*31710*/  STL.64 [R1+0x480], R20 ;  /* 0x0004801401007387 */ /* 0x000fe80000100a00 */
[----:B------:R0:W-:Y:S04]  /*31720*/  STL.64 [R1+0x488], R22 ;  /* 0x0004881601007387 */ /* 0x0001e80000100a00 */
[----:B0-----:R-:W3:Y:S04]  /*31730*/  LDL.LU.64 R22, [R1+0x39f0] ;  /* 0x0039f00001167983 */ /* 0x001ee80000300a00 */
[----:B------:R-:W3:Y:S04]  /*31740*/  LDL.LU.64 R20, [R1+0x39e8] ;  /* 0x0039e80001147983 */ /* 0x000ee80000300a00 */
[----:B------:R0:W-:Y:S04]  /*31750*/  STL.64 [R1+0x3990], R14 ;  /* 0x0039900e01007387 */ /* 0x0001e80000100a00 */
[----:B0-----:R-:W2:Y:S04]  /*31760*/  LDL.64 R14, [R1+0x38] ;  /* 0x00003800010e7983 */ /* 0x001ea80000100a00 */
[----:B--2---:R0:W-:Y:S04]  /*31770*/  STL.64 [R1+0x39a8], R14 ;  /* 0x0039a80e01007387 */ /* 0x0041e80000100a00 */
[----:B0-----:R-:W2:Y:S04]  /*31780*/  LDL.64 R14, [R1+0x48] ;  /* 0x00004800010e7983 */ /* 0x001ea80000100a00 */
[----:B--2---:R0:W-:Y:S02]  /*31790*/  STL.64 [R1+0x39c0], R14 ;  /* 0x0039c00e01007387 */ /* 0x0041e40000100a00 */
[----:B0-----:R-:W-:-:S02]  /*317a0*/  IMAD.MOV.U32 R14, RZ, RZ, R2 ;  /* 0x000000ffff0e7224 */ /* 0x001fc400078e0002 */
[----:B------:R-:W-:-:S05]  /*317b0*/  IMAD.MOV.U32 R15, RZ, RZ, R0 ;  /* 0x000000ffff0f7224 */ /* 0x000fca00078e0000 */
[----:B------:R0:W-:Y:S02]  /*317c0*/  STL.64 [R1+0x39d8], R14 ;  /* 0x0039d80e01007387 */ /* 0x0001e40000100a00 */
[----:B0-----:R-:W-:Y:S02]  /*317d0*/  HMMA.16816.F32 R12, R16, R10, R4 ;  /* 0x0000000a100c723c */ /* 0x001fe40000001804 */
[----:B------:R-:W3:Y:S01]  /*317e0*/  LDL.LU R4, [R1+0x300] ;  /* 0x0003000001047983 */ /* 0x000ee20000300800 */
[----:B----4-:R-:W-:Y:S02]  /*317f0*/  IMAD.MOV.U32 R6, RZ, RZ, R26 ;  /* 0x000000ffff067224 */ /* 0x010fe400078e001a */
[----:B------:R-:W-:-:S14]  /*31800*/  IMAD.MOV.U32 R7, RZ, RZ, R27 ;  /* 0x000000ffff077224 */ /* 0x000fdc00078e001b */
[----:B------:R-:W-:Y:S04]  /*31810*/  STL.64 [R1+0x470], R12 ;  /* 0x0004700c01007387 */ /* 0x000fe80000100a00 */
[----:B------:R0:W-:Y:S04]  /*31820*/  STL.64 [R1+0x478], R14 ;  /* 0x0004780e01007387 */ /* 0x0001e80000100a00 */
[----:B------:R-:W3:Y:S04]  /*31830*/  LDL.LU R5, [R1+0x304] ;  /* 0x0003040001057983 */ /* 0x000ee80000300800 */
[----:B------:R-:W2:Y:S04]  /*31840*/  LDL.LU R26, [R1+0x39e4] ;  /* 0x0039e400011a7983 */ /* 0x000ea80000300800 */
[----:B------:R-:W2:Y:S04]  /*31850*/  LDL.LU R27, [R1+0x39e0] ;  /* 0x0039e000011b7983 */ /* 0x000ea80000300800 */
[----:B0-----:R-:W3:Y:S04]  /*31860*/  LDL.64 R14, [R1+0x68] ;  /* 0x00006800010e7983 */ /* 0x001ee80000100a00 */
[----:B------:R0:W-:Y:S04]  /*31870*/  STL.64 [R1+0x3988], R10 ;  /* 0x0039880a01007387 */ /* 0x0001e80000100a00 */
[----:B------:R-:W2:Y:S04]  /*31880*/  LDL.LU R8, [R1+0x310] ;  /* 0x0003100001087983 */ /* 0x000ea80000300800 */
[----:B------:R-:W2:Y:S04]  /*31890*/  LDL.LU R9, [R1+0x314] ;  /* 0x0003140001097983 */ /* 0x000ea80000300800 */
[----:B0-----:R-:W2:Y:S04]  /*318a0*/  LDL.LU R10, [R1+0x318] ;  /* 0x00031800010a7983 */ /* 0x001ea80000300800 */
[----:B------:R-:W2:Y:S02]  /*318b0*/  LDL.LU R11, [R1+0x31c] ;  /* 0x00031c00010b7983 */ /* 0x000ea40000300800 */
[----:B--2---:R-:W-:Y:S02]  /*318c0*/  HMMA.16816.F32 R16, R16, R26, R8 ;  /* 0x0000001a1010723c */ /* 0x004fe40000001808 */
[----:B------:R-:W2:-:S15]  /*318d0*/  LDL.LU R8, [R1+0x2b0] ;  /* 0x0002b00001087983 */ /* 0x000e9e0000300800 */
[----:B------:R-:W-:Y:S02]  /*318e0*/  NOP ;  /* 0x0000000000007918 */ /* 0x000fe40000000000 */
[----:B------:R-:W-:Y:S04]  /*318f0*/  STL.64 [R1+0x460], R16 ;  /* 0x0004601001007387 */ /* 0x000fe80000100a00 */
[----:B------:R-:W-:Y:S04]  /*31900*/  STL.64 [R1+0x468], R18 ;  /* 0x0004681201007387 */ /* 0x000fe80000100a00 */
[----:B------:R-:W2:Y:S04]  /*31910*/  LDL.LU R9, [R1+0x2b4] ;  /* 0x0002b40001097983 */ /* 0x000ea80000300800 */
[----:B------:R-:W4:Y:S04]  /*31920*/  LDL.LU R10, [R1+0x2b8] ;  /* 0x0002b800010a7983 */ /* 0x000f280000300800 */
[----:B------:R-:W4:Y:S04]  /*31930*/  LDL.LU R11, [R1+0x2bc] ;  /* 0x0002bc00010b7983 */ /* 0x000f280000300800 */
[----:B----4-:R-:W-:Y:S04]  /*31940*/  STL.64 [R1+0x39a0], R10 ;  /* 0x0039a00a01007387 */ /* 0x010fe80000100a00 */
[----:B--2---:R0:W-:Y:S04]  /*31950*/  STL.64 [R1+0x3998], R8 ;  /* 0x0039980801007387 */ /* 0x0041e80000100a00 */
[----:B0-----:R-:W2:Y:S04]  /*31960*/  LDL.LU R8, [R1+0x2d0] ;  /* 0x0002d00001087983 */ /* 0x001ea80000300800 */
[----:B------:R-:W2:Y:S04]  /*31970*/  LDL.LU R9, [R1+0x2d4] ;  /* 0x0002d40001097983 */ /* 0x000ea80000300800 */
[----:B------:R-:W4:Y:S04]  /*31980*/  LDL.LU R10, [R1+0x2d8] ;  /* 0x0002d800010a7983 */ /* 0x000f280000300800 */
[----:B------:R-:W4:Y:S01]  /*31990*/  LDL.LU R11, [R1+0x2dc] ;  /* 0x0002dc00010b7983 */ /* 0x000f220000300800 */
[----:B---3--:R-:W-:Y:S03]  /*319a0*/  HMMA.16816.F32 R4, R20, R14, R4 ;  /* 0x0000000e1404723c */ /* 0x008fe60000001804 */
[----:B----4-:R-:W-:Y:S04]  /*319b0*/  STL.64 [R1+0x39b8], R10 ;  /* 0x0039b80a01007387 */ /* 0x010fe80000100a00 */
[----:B--2---:R0:W-:Y:S04]  /*319c0*/  STL.64 [R1+0x39b0], R8 ;  /* 0x0039b00801007387 */ /* 0x0041e80000100a00 */
[----:B0-----:R-:W2:Y:S04]  /*319d0*/  LDL.LU R8, [R1+0x2e0] ;  /* 0x0002e00001087983 */ /* 0x001ea80000300800 */
[----:B------:R-:W2:Y:S04]  /*319e0*/  LDL.LU R9, [R1+0x2e4] ;  /* 0x0002e40001097983 */ /* 0x000ea80000300800 */
[----:B------:R-:W3:Y:S04]  /*319f0*/  LDL.LU R10, [R1+0x2e8] ;  /* 0x0002e800010a7983 */ /* 0x000ee80000300800 */
[----:B------:R-:W3:Y:S01]  /*31a00*/  LDL.LU R11, [R1+0x2ec] ;  /* 0x0002ec00010b7983 */ /* 0x000ee20000300800 */
[----:B------:R-:W-:-:S03]  /*31a10*/  IMAD.MOV.U32 R3, RZ, RZ, R15 ;  /* 0x000000ffff037224 */ /* 0x000fc600078e000f */
[----:B---3--:R-:W-:Y:S04]  /*31a20*/  STL.64 [R1+0x39d0], R10 ;  /* 0x0039d00a01007387 */ /* 0x008fe80000100a00 */
[----:B--2---:R0:W-:Y:S04]  /*31a30*/  STL.64 [R1+0x39c8], R8 ;  /* 0x0039c80801007387 */ /* 0x0041e80000100a00 */
[----:B0-----:R-:W2:Y:S04]  /*31a40*/  LDL.LU R8, [R1+0x2f0] ;  /* 0x0002f00001087983 */ /* 0x001ea80000300800 */
[----:B------:R-:W2:Y:S04]  /*31a50*/  LDL.LU R9, [R1+0x2f4] ;  /* 0x0002f40001097983 */ /* 0x000ea80000300800 */
[----:B------:R-:W2:Y:S04]  /*31a60*/  LDL.LU R10, [R1+0x2f8] ;  /* 0x0002f800010a7983 */ /* 0x000ea80000300800 */
[----:B------:R-:W2:Y:S04]  /*31a70*/  LDL.LU R11, [R1+0x2fc] ;  /* 0x0002fc00010b7983 */ /* 0x000ea80000300800 */
[----:B------:R0:W-:Y:S04]  /*31a80*/  STL.64 [R1+0x3980], R26 ;  /* 0x0039801a01007387 */ /* 0x0001e80000100a00 */
[----:B------:R-:W3:Y:S04]  /*31a90*/  LDL.LU R24, [R1+0x2c0] ;  /* 0x0002c00001187983 */ /* 0x000ee80000300800 */
[----:B------:R-:W3:Y:S04]  /*31aa0*/  LDL.LU R25, [R1+0x2c4] ;  /* 0x0002c40001197983 */ /* 0x000ee80000300800 */
[----:B0-----:R-:W3:Y:S04]  /*31ab0*/  LDL.LU R26, [R1+0x2c8] ;  /* 0x0002c800011a7983 */ /* 0x001ee80000300800 */
[----:B------:R-:W3:Y:S04]  /*31ac0*/  LDL.LU R27, [R1+0x2cc] ;  /* 0x0002cc00011b7983 */ /* 0x000ee80000300800 */
[----:B------:R-:W3:Y:S04]  /*31ad0*/  LDL.64 R18, [R1+0x28] ;  /* 0x0000280001127983 */ /* 0x000ee80000100a00 */
[----:B------:R0:W-:Y:S04]  /*31ae0*/  STL.64 [R1+0x310], R4 ;  /* 0x0003100401007387 */ /* 0x0001e80000100a00 */
[----:B------:R-:W-:Y:S01]  /*31af0*/  STL.64 [R1+0x318], R6 ;  /* 0x0003180601007387 */ /* 0x000fe20000100a00 */
[----:B0-----:R-:W-:-:S03]  /*31b00*/  IMAD.MOV.U32 R4, RZ, RZ, R14 ;  /* 0x000000ffff047224 */ /* 0x001fc600078e000e */
[----:B------:R-:W2:Y:S02]  /*31b10*/  LDL.LU.64 R14, [R1+0x39d8] ;  /* 0x0039d800010e7983 */ /* 0x000ea40000300a00 */
[----:B--2---:R-:W-:Y:S02]  /*31b20*/  HMMA.16816.F32 R12, R20, R14, R8 ;  /* 0x0000000e140c723c */ /* 0x004fe40000001808 */
[----:B------:R-:W2:Y:S04]  /*31b30*/  LDL.LU.64 R10, [R1+0x39d0] ;  /* 0x0039d000010a7983 */ /* 0x000ea80000300a00 */
[----:B------:R-:W2:-:S13]  /*31b40*/  LDL.LU.64 R8, [R1+0x39c8] ;  /* 0x0039c80001087983 */ /* 0x000e9a0000300a00 */
        /* <DEDUP_REMOVED lines=12> */
[C---:B---3--:R-:W-:Y:S08]  /*31c10*/  HMMA.16816.F32 R24, R20.reuse, R18, R24 ;  /* 0x000000121418723c */ /* 0x048ff00000001818 */
        /* <DEDUP_REMOVED lines=8> */
[----:B------:R-:W2:Y:S04]  /*31ca0*/  LDL.LU.64 R14, [R1+0x3990] ;  /* 0x00399000010e7983 */ /* 0x000ea80000300a00 */
[----:B------:R0:W-:Y:S04]  /*31cb0*/  STL.64 [R1+0x3918], R18 ;  /* 0x0039181201007387 */ /* 0x0001e80000100a00 */
[----:B------:R-:W3:Y:S04]  /*31cc0*/  LDL.LU R16, [R1+0x120] ;  /* 0x0001200001107983 */ /* 0x000ee80000300800 */
[----:B------:R1:W-:Y:S04]  /*31cd0*/  STL.64 [R1+0x2c0], R24 ;  /* 0x0002c01801007387 */ /* 0x0003e80000100a00 */
[----:B------:R4:W-:Y:S04]  /*31ce0*/  STL.64 [R1+0x2c8], R26 ;  /* 0x0002c81a01007387 */ /* 0x0009e80000100a00 */
[----:B------:R-:W3:Y:S04]  /*31cf0*/  LDL.LU R17, [R1+0x124] ;  /* 0x0001240001117983 */ /* 0x000ee80000300800 */
[----:B0-----:R-:W2:Y:S04]  /*31d00*/  LDL.LU R18, [R1+0x128] ;  /* 0x0001280001127983 */ /* 0x001ea80000300800 */
[----:B------:R-:W2:Y:S04]  /*31d10*/  LDL.LU R19, [R1+0x12c] ;  /* 0x00012c0001137983 */ /* 0x000ea80000300800 */
[----:B--2---:R0:W-:Y:S04]  /*31d20*/  STL.64 [R1+0x3928], R18 ;  /* 0x0039281201007387 */ /* 0x0041e80000100a00 */
[----:B---3--:R-:W-:Y:S04]  /*31d30*/  STL.64 [R1+0x3920], R16 ;  /* 0x0039201001007387 */ /* 0x008fe80000100a00 */
[----:B-1----:R-:W2:Y:S04]  /*31d40*/  LDL.LU R24, [R1+0x2a0] ;  /* 0x0002a00001187983 */ /* 0x002ea80000300800 */
[----:B------:R-:W2:Y:S04]  /*31d50*/  LDL.LU R25, [R1+0x2a4] ;  /* 0x0002a40001197983 */ /* 0x000ea80000300800 */
[----:B----4-:R-:W2:Y:S04]  /*31d60*/  LDL.LU R26, [R1+0x2a8] ;  /* 0x0002a800011a7983 */ /* 0x010ea80000300800 */
[----:B------:R-:W2:Y:S01]  /*31d70*/  LDL.LU R27, [R1+0x2ac] ;  /* 0x0002ac00011b7983 */ /* 0x000ea20000300800 */
[----:B0-----:R-:W-:-:S02]  /*31d80*/  IMAD.MOV.U32 R18, RZ, RZ, R6 ;  /* 0x000000ffff127224 */ /* 0x001fc400078e0006 */
[----:B------:R-:W-:-:S05]  /*31d90*/  IMAD.MOV.U32 R19, RZ, RZ, R5 ;  /* 0x000000ffff137224 */ /* 0x000fca00078e0005 */
[----:B------:R0:W-:Y:S04]  /*31da0*/  STL.64 [R1+0x3940], R18 ;  /* 0x0039401201007387 */ /* 0x0001e80000100a00 */
[----:B0-----:R-:W3:Y:S01]  /*31db0*/  LDL.64 R18, [R1+0x58] ;  /* 0x0000580001127983 */ /* 0x001ee20000100a00 */
[----:B------:R-:W-:Y:S03]  /*31dc0*/  HMMA.16816.F32 R8, R20, R14, R8 ;  /* 0x0000000e1408723c */ /* 0x000fe60000001808 */
[----:B---3--:R0:W-:Y:S02]  /*31dd0*/  STL.64 [R1+0x3958], R18 ;  /* 0x0039581201007387 */ /* 0x0081e40000100a00 */
[----:B0-----:R-:W-:-:S02]  /*31de0*/  IMAD.MOV.U32 R18, RZ, RZ, R4 ;  /* 0x000000ffff127224 */ /* 0x001fc400078e0004 */
[----:B------:R-:W3:Y:S04]  /*31df0*/  LDL.LU R4, [R1+0x160] ;  /* 0x0001600001047983 */ /* 0x000ee80000300800 */
[----:B------:R-:W3:Y:S04]  /*31e00*/  LDL.LU R5, [R1+0x164] ;  /* 0x0001640001057983 */ /* 0x000ee80000300800 */
[----:B------:R-:W3:Y:S04]  /*31e10*/  LDL.LU R6, [R1+0x168] ;  /* 0x0001680001067983 */ /* 0x000ee80000300800 */
[----:B------:R-:W3:Y:S04]  /*31e20*/  LDL.LU R7, [R1+0x16c] ;  /* 0x00016c0001077983 */ /* 0x000ee80000300800 */
[----:B------:R-:W-:Y:S04]  /*31e30*/  STL.64 [R1+0x8e0], R8 ;  /* 0x0008e00801007387 */ /* 0x000fe80000100a00 */
[----:B------:R0:W-:Y:S04]  /*31e40*/  STL.64 [R1+0x8e8], R10 ;  /* 0x0008e80a01007387 */ /* 0x0001e80000100a00 */
[----:B0-----:R-:W2:Y:S04]  /*31e50*/  LDL.LU.64 R10, [R1+0x3988] ;  /* 0x00398800010a7983 */ /* 0x001ea80000300a00 */
[----:B------:R0:W-:Y:S04]  /*31e60*/  STL.64 [R1+0x3910], R14 ;  /* 0x0039100e01007387 */ /* 0x0001e80000100a00 */
[----:B------:R-:W4:Y:S04]  /*31e70*/  LDL.LU R12, [R1+0x290] ;  /* 0x00029000010c7983 */ /* 0x000f280000300800 */
[----:B------:R-:W4:Y:S04]  /*31e80*/  LDL.LU R13, [R1+0x294] ;  /* 0x00029400010d7983 */ /* 0x000f280000300800 */
[----:B0-----:R-:W2:Y:S04]  /*31e90*/  LDL.LU R14, [R1+0x298] ;  /* 0x00029800010e7983 */ /* 0x001ea80000300800 */
[----:B------:R-:W2:Y:S04]  /*31ea0*/  LDL.LU R15, [R1+0x29c] ;  /* 0x00029c00010f7983 */ /* 0x000ea80000300800 */
[----:B--2---:R-:W-:Y:S04]  /*31eb0*/  STL.64 [R1+0x3938], R14 ;  /* 0x0039380e01007387 */ /* 0x004fe80000100a00 */
[----:B----4-:R0:W-:Y:S04]  /*31ec0*/  STL.64 [R1+0x3930], R12 ;  /* 0x0039300c01007387 */ /* 0x0101e80000100a00 */
[----:B0-----:R-:W2:Y:S04]  /*31ed0*/  LDL.LU R12, [R1+0x130] ;  /* 0x00013000010c7983 */ /* 0x001ea80000300800 */
[----:B------:R-:W2:Y:S04]  /*31ee0*/  LDL.LU R13, [R1+0x134] ;  /* 0x00013400010d7983 */ /* 0x000ea80000300800 */
[----:B------:R-:W4:Y:S04]  /*31ef0*/  LDL.LU R14, [R1+0x138] ;  /* 0x00013800010e7983 */ /* 0x000f280000300800 */
[----:B------:R-:W4:Y:S01]  /*31f00*/  LDL.LU R15, [R1+0x13c] ;  /* 0x00013c00010f7983 */ /* 0x000f220000300800 */
[C---:B------:R-:W-:Y:S03]  /*31f10*/  HMMA.16816.F32 R24, R20.reuse, R10, R24 ;  /* 0x0000000a1418723c */ /* 0x040fe60000001818 */
[----:B----4-:R-:W-:Y:S04]  /*31f20*/  STL.64 [R1+0x3950], R14 ;  /* 0x0039500e01007387 */ /* 0x010fe80000100a00 */
[----:B--2---:R0:W-:Y:S04]  /*31f30*/  STL.64 [R1+0x3948], R12 ;  /* 0x0039480c01007387 */ /* 0x0041e80000100a00 */
[----:B0-----:R-:W2:Y:S04]  /*31f40*/  LDL.LU R12, [R1+0x140] ;  /* 0x00014000010c7983 */ /* 0x001ea80000300800 */
[----:B------:R-:W2:Y:S04]  /*31f50*/  LDL.LU R13, [R1+0x144] ;  /* 0x00014400010d7983 */ /* 0x000ea80000300800 */
[----:B------:R-:W4:Y:S04]  /*31f60*/  LDL.LU R14, [R1+0x148] ;  /* 0x00014800010e7983 */ /* 0x000f280000300800 */
[----:B------:R-:W4:Y:S04]  /*31f70*/  LDL.LU R15, [R1+0x14c] ;  /* 0x00014c00010f7983 */ /* 0x000f280000300800 */
[----:B----4-:R-:W-:Y:S04]  /*31f80*/  STL.64 [R1+0x3968], R14 ;  /* 0x0039680e01007387 */ /* 0x010fe80000100a00 */
[----:B--2---:R0:W-:Y:S04]  /*31f90*/  STL.64 [R1+0x3960], R12 ;  /* 0x0039600c01007387 */ /* 0x0041e80000100a00 */
[----:B0-----:R-:W2:Y:S04]  /*31fa0*/  LDL.LU R12, [R1+0x150] ;  /* 0x00015000010c7983 */ /* 0x001ea80000300800 */
[----:B------:R-:W2:Y:S04]  /*31fb0*/  LDL.LU R13, [R1+0x154] ;  /* 0x00015400010d7983 */ /* 0x000ea80000300800 */
[----:B------:R-:W2:Y:S04]  /*31fc0*/  LDL.LU R14, [R1+0x158] ;  /* 0x00015800010e7983 */ /* 0x000ea80000300800 */
[----:B------:R-:W2:Y:S04]  /*31fd0*/  LDL.LU R15, [R1+0x15c] ;  /* 0x00015c00010f7983 */ /* 0x000ea80000300800 */
[----:B------:R-:W-:Y:S04]  /*31fe0*/  STL.64 [R1+0x9d0], R24 ;  /* 0x0009d01801007387 */ /* 0x000fe80000100a00 */
[----:B------:R0:W-:Y:S04]  /*31ff0*/  STL.64 [R1+0x9d8], R26 ;  /* 0x0009d81a01007387 */ /* 0x0001e80000100a00 */
[----:B0-----:R-:W3:Y:S04]  /*32000*/  LDL.LU.64 R26, [R1+0x3980] ;  /* 0x00398000011a7983 */ /* 0x001ee80000300a00 */
[----:B------:R0:W-:Y:S04]  /*32010*/  STL.64 [R1+0x3908], R10 ;  /* 0x0039080a01007387 */ /* 0x0001e80000100a00 */
[----:B------:R-:W4:Y:S04]  /*32020*/  LDL.LU R8, [R1+0x440] ;  /* 0x0004400001087983 */ /* 0x000f280000300800 */
[----:B------:R-:W4:Y:S04]  /*32030*/  LDL.LU R9, [R1+0x444] ;  /* 0x0004440001097983 */ /* 0x000f280000300800 */
[----:B0-----:R-:W4:Y:S04]  /*32040*/  LDL.LU R10, [R1+0x448] ;  /* 0x00044800010a7983 */ /* 0x001f280000300800 */
[----:B------:R-:W4:Y:S01]  /*32050*/  LDL.LU R11, [R1+0x44c] ;  /* 0x00044c00010b7983 */ /* 0x000f220000300800 */
[----:B---3--:R-:W-:Y:S03]  /*32060*/  HMMA.16816.F32 R20, R20, R26, R4 ;  /* 0x0000001a1414723c */ /* 0x008fe60000001804 */
[----:B------:R-:W2:Y:S04]  /*32070*/  LDL.LU.64 R6, [R1+0x3978] ;  /* 0x0039780001067983 */ /* 0x000ea80000300a00 */
[----:B------:R-:W2:Y:S01]  /*32080*/  LDL.LU.64 R4, [R1+0x3970] ;  /* 0x0039700001047983 */ /* 0x000ea20000300a00 */
[----:B------:R-:W-:-:S11]  /*32090*/  IMAD.MOV.U32 R19, RZ, RZ, R3 ;  /* 0x000000ffff137224 */ /* 0x000fd600078e0003 */
[----:B------:R-:W-:Y:S04]  /*320a0*/  STL.64 [R1+0x9c0], R20 ;  /* 0x0009c01401007387 */ /* 0x000fe80000100a00 */
[----:B------:R-:W-:Y:S01]  /*320b0*/  STL.64 [R1+0x9c8], R22 ;  /* 0x0009c81601007387 */ /* 0x000fe20000100a00 */
        /* <DEDUP_REMOVED lines=20> */
[----:B0-----:R-:W3:Y:S04]  /*32200*/  LDL.LU.64 R18, [R1+0x3928] ;  /* 0x0039280001127983 */ /* 0x001ee80000300a00 */
[----:B------:R-:W3:Y:S01]  /*32210*/  LDL.LU.64 R16, [R1+0x3920] ;  /* 0x0039200001107983 */ /* 0x000ee20000300a00 */
[----:B------:R-:W-:-:S02]  /*32220*/  IMAD.MOV.U32 R22, RZ, RZ, R2 ;  /* 0x000000ffff167224 */ /* 0x000fc400078e0002 */
[----:B------:R-:W-:-:S07]  /*32230*/  IMAD.MOV.U32 R23, RZ, RZ, R0 ;  /* 0x000000ffff177224 */ /* 0x000fce00078e0000 */
[----:B---3--:R-:W-:Y:S01]  /*32240*/  HMMA.16816.F32 R20, R4, R22, R16 ;  /* 0x000000160414723c */ /* 0x008fe20000001810 */
[----:B------:R-:W2:-:S15]  /*32250*/  LDL.LU.64 R18, [R1+0x3918] ;  /* 0x0039180001127983 */ /* 0x000e9e0000300a00 */
[----:B------:R-:W-:-:S03]  /*32260*/  NOP ;  /* 0x0000000000007918 */ /* 0x000fc60000000000 */
[----:B------:R-:W-:Y:S04]  /*32270*/  STL.64 [R1+0xb50], R20 ;  /* 0x000b501401007387 */ /* 0x000fe80000100a00 */
[----:B------:R-:W-:Y:S04]  /*32280*/  STL.64 [R1+0xb58], R22 ;  /* 0x000b581601007387 */ /* 0x000fe80000100a00 */
[----:B------:R-:W-:Y:S01]  /*32290*/  LDSM.16.MT88.4 R20, [R28+UR5+0x4180] ;  /* 0x004180051c14783b */ /* 0x000fe20008004200 */
[----:B--2---:R-:W-:-:S15]  /*322a0*/  HMMA.16816.F32 R12, R4, R18, R12 ;  /* 0x00000012040c723c */ /* 0x004fde000000180c */
[----:B------:R-:W-:-:S04]  /*322b0*/  NOP ;  /* 0x0000000000007918 */ /* 0x000fc80000000000 */
[----:B------:R-:W-:Y:S04]  /*322c0*/  STL.64 [R1+0xb40], R12 ;  /* 0x000b400c01007387 */ /* 0x000fe80000100a00 */
[----:B------:R0:W-:Y:S04]  /*322d0*/  STL.64 [R1+0xb48], R14 ;  /* 0x000b480e01007387 */ /* 0x0001e80000100a00 */
[----:B0-----:R-:W4:Y:S01]  /*322e0*/  LDL.LU.64 R14, [R1+0x3910] ;  /* 0x00391000010e7983 */ /* 0x001f220000300a00 */
[----:B------:R-:W-:Y:S02]  /*322f0*/  IMAD.MOV.U32 R2, RZ, RZ, R18 ;  /* 0x000000ffff027224 */ /* 0x000fe400078e0012 */
[----:B------:R-:W-:-:S02]  /*32300*/  IMAD.MOV.U32 R0, RZ, RZ, R19 ;  /* 0x000000ffff007224 */ /* 0x000fc400078e0013 */
[----:B------:R-:W0:Y:S04]  /*32310*/  LDSM.16.MT88.4 R16, [R28+UR5+0x4200] ;  /* 0x004200051c10783b */ /* 0x000e280008004200 */
[----:B0-----:R-:W-:Y:S04]  /*32320*/  STL.64 [R1+0x3890], R18 ;  /* 0x0038901201007387 */ /* 0x001fe80000100a00 */
[----:B------:R0:W-:Y:S04]  /*32330*/  STL.64 [R1+0x3888], R16 ;  /* 0x0038881001007387 */ /* 0x0001e80000100a00 */
[----:B0-----:R-:W2:Y:S04]  /*32340*/  LDL.LU R16, [R1+0x580] ;  /* 0x0005800001107983 */ /* 0x001ea80000300800 */
[----:B------:R-:W2:Y:S04]  /*32350*/  LDL.LU R17, [R1+0x584] ;  /* 0x0005840001117983 */ /* 0x000ea80000300800 */
[----:B------:R-:W2:Y:S04]  /*32360*/  LDL.LU R18, [R1+0x588] ;  /* 0x0005880001127983 */ /* 0x000ea80000300800 */
[----:B------:R-:W2:Y:S01]  /*32370*/  LDL.LU R19, [R1+0x58c] ;  /* 0x00058c0001137983 */ /* 0x000ea20000300800 */
[----:B----4-:R-:W-:Y:S01]  /*32380*/  HMMA.16816.F32 R8, R4, R14, R8 ;  /* 0x0000000e0408723c */ /* 0x010fe20000001808 */
[----:B------:R-:W-:-:S02]  /*32390*/  IMAD.MOV.U32 R24, RZ, RZ, R14 ;  /* 0x000000ffff187224 */ /* 0x000fc400078e000e */
[----:B------:R-:W-:Y:S02]  /*323a0*/  IMAD.MOV.U32 R3, RZ, RZ, R15 ;  /* 0x000000ffff037224 */ /* 0x000fe400078e000f */
[----:B------:R-:W0:-:S14]  /*323b0*/  LDSM.16.MT88.4 R12, [R28+UR5+0x4280] ;  /* 0x004280051c0c783b */ /* 0x000e1c0008004200 */
[----:B------:R-:W-:Y:S04]  /*323c0*/  STL.64 [R1+0xb30], R8 ;  /* 0x000b300801007387 */ /* 0x000fe80000100a00 */
[----:B------:R1:W-:Y:S04]  /*323d0*/  STL.64 [R1+0xb38], R10 ;  /* 0x000b380a01007387 */ /* 0x0003e80000100a00 */
[----:B-1----:R-:W2:Y:S04]  /*323e0*/  LDL.LU.64 R10, [R1+0x3908] ;  /* 0x00390800010a7983 */ /* 0x002ea80000300a00 */
[----:B0-----:R-:W-:Y:S04]  /*323f0*/  STL.64 [R1+0x37e8], R14 ;  /* 0x0037e80e01007387 */ /* 0x001fe80000100a00 */
[----:B------:R0:W-:Y:S04]  /*32400*/  STL.64 [R1+0x37e0], R12 ;  /* 0x0037e00c01007387 */ /* 0x0001e80000100a00 */
[----:B0-----:R-:W3:Y:S04]  /*32410*/  LDL.LU R12, [R1+0x570] ;  /* 0x00057000010c7983 */ /* 0x001ee80000300800 */
[----:B------:R-:W3:Y:S04]  /*32420*/  LDL.LU R13, [R1+0x574] ;  /* 0x00057400010d7983 */ /* 0x000ee80000300800 */
[----:B------:R-:W3:Y:S04]  /*32430*/  LDL.LU R14, [R1+0x578] ;  /* 0x00057800010e7983 */ /* 0x000ee80000300800 */
[----:B------:R-:W3:Y:S01]  /*32440*/  LDL.LU R15, [R1+0x57c] ;  /* 0x00057c00010f7983 */ /* 0x000ee20000300800 */
[----:B--2---:R-:W-:-:S15]  /*32450*/  HMMA.16816.F32 R16, R4, R10, R16 ;  /* 0x0000000a0410723c */ /* 0x004fde0000001810 */
[----:B------:R-:W-:-:S04]  /*32460*/  NOP ;  /* 0x0000000000007918 */ /* 0x000fc80000000000 */
[----:B------:R0:W-:Y:S02]  /*32470*/  STL.64 [R1+0xb20], R16 ;  /* 0x000b201001007387 */ /* 0x0001e40000100a00 */
[----:B0-----:R-:W-:Y:S02]  /*32480*/  IMAD.MOV.U32 R17, RZ, RZ, R10 ;  /* 0x000000ffff117224 */ /* 0x001fe400078e000a */
[----:B------:R-:W-:Y:S02]  /*32490*/  IMAD.MOV.U32 R16, RZ, RZ, R11 ;  /* 0x000000ffff107224 */ /* 0x000fe400078e000b */
[----:B------:R-:W0:Y:S01]  /*324a0*/  LDSM.16.MT88.4 R8, [R28+UR5+0x4300] ;  /* 0x004300051c08783b */ /* 0x000e220008004200 */
[----:B---3--:R-:W-:Y:S03]  /*324b0*/  HMMA.16816.F32 R4, R4, R26, R12 ;  /* 0x0000001a0404723c */ /* 0x008fe6000000180c */
[----:B------:R-:W-:Y:S04]  /*324c0*/  STL.64 [R1+0xb28], R18 ;  /* 0x000b281201007387 */ /* 0x000fe80000100a00 */
[----:B0-----:R-:W-:Y:S04]  /*324d0*/  STL.64 [R1+0x3770], R10 ;  /* 0x0037700a01007387 */ /* 0x001fe80000100a00 */
[----:B------:R0:W-:Y:S04]  /*324e0*/  STL.64 [R1+0x3768], R8 ;  /* 0x0037680801007387 */ /* 0x0001e80000100a00 */
[----:B------:R-:W-:Y:S04]  /*324f0*/  STL.64 [R1+0x3898], R26 ;  /* 0x0038981a01007387 */ /* 0x000fe80000100a00 */
[----:B0-----:R-:W2:Y:S04]  /*32500*/  LDL.LU R8, [R1+0x360] ;  /* 0x0003600001087983 */ /* 0x001ea80000300800 */
[----:B------:R-:W-:Y:S04]  /*32510*/  STL.64 [R1+0x9b0], R4 ;  /* 0x0009b00401007387 */ /* 0x000fe80000100a00 */
[----:B------:R-:W-:Y:S04]  /*32520*/  STL.64 [R1+0x9b8], R6 ;  /* 0x0009b80601007387 */ /* 0x000fe80000100a00 */
[----:B------:R-:W2:Y:S04]  /*32530*/  LDL.LU R9, [R1+0x364] ;  /* 0x0003640001097983 */ /* 0x000ea80000300800 */
[----:B------:R-:W3:Y:S04]  /*32540*/  LDL.LU R10, [R1+0x368] ;  /* 0x00036800010a7983 */ /* 0x000ee80000300800 */
[----:B------:R-:W3:Y:S04]  /*32550*/  LDL.LU R11, [R1+0x36c] ;  /* 0x00036c00010b7983 */ /* 0x000ee80000300800 */
[----:B------:R-:W0:Y:S04]  /*32560*/  LDSM.16.MT88.4 R4, [R28+UR5+0x4380] ;  /* 0x004380051c04783b */ /* 0x000e280008004200 */
[----:B---3--:R-:W-:Y:S04]  /*32570*/  STL.64 [R1+0x37b8], R10 ;  /* 0x0037b80a01007387 */ /* 0x008fe80000100a00 */
[----:B--2---:R1:W-:Y:S04]  /*32580*/  STL.64 [R1+0x37b0], R8 ;  /* 0x0037b00801007387 */ /* 0x0043e80000100a00 */
[----:B-1----:R-:W2:Y:S04]  /*32590*/  LDL.LU R8, [R1+0x380] ;  /* 0x0003800001087983 */ /* 0x002ea80000300800 */
[----:B------:R-:W2:Y:S04]  /*325a0*/  LDL.LU R9, [R1+0x384] ;  /* 0x0003840001097983 */ /* 0x000ea80000300800 */
[----:B------:R-:W3:Y:S04]  /*325b0*/  LDL.LU R10, [R1+0x388] ;  /* 0x00038800010a7983 */ /* 0x000ee80000300800 */
[----:B------:R-:W3:Y:S04]  /*325c0*/  LDL.LU R11, [R1+0x38c] ;  /* 0x00038c00010b7983 */ /* 0x000ee80000300800 */
[----:B---3--:R1:W-:Y:S04]  /*325d0*/  STL.64 [R1+0x37c8], R10 ;  /* 0x0037c80a01007387 */ /* 0x0083e80000100a00 */
[----:B--2---:R-:W-:Y:S04]  /*325e0*/  STL.64 [R1+0x37c0], R8 ;  /* 0x0037c00801007387 */ /* 0x004fe80000100a00 */
[----:B-1----:R-:W2:Y:S04]  /*325f0*/  LDL R10, [R1+0x68] ;  /* 0x00006800010a7983 */ /* 0x002ea80000100800 */
[----:B------:R-:W2:Y:S04]  /*32600*/  LDL R11, [R1+0x6c] ;  /* 0x00006c00010b7983 */ /* 0x000ea80000100800 */
[----:B------:R-:W3:Y:S04]  /*32610*/  LDL.LU R12, [R1+0x3c0] ;  /* 0x0003c000010c7983 */ /* 0x000ee80000300800 */
[----:B------:R-:W3:Y:S04]  /*32620*/  LDL.LU R13, [R1+0x3c4] ;  /* 0x0003c400010d7983 */ /* 0x000ee80000300800 */
[----:B------:R-:W4:Y:S04]  /*32630*/  LDL.LU R14, [R1+0x3c8] ;  /* 0x0003c800010e7983 */ /* 0x000f280000300800 */
[----:B------:R-:W4:Y:S04]  /*32640*/  LDL.LU R15, [R1+0x3cc] ;  /* 0x0003cc00010f7983 */ /* 0x000f280000300800 */
[----:B----4-:R1:W-:Y:S04]  /*32650*/  STL.64 [R1+0x37f8], R14 ;  /* 0x0037f80e01007387 */ /* 0x0103e80000100a00 */
[----:B---3--:R-:W-:Y:S01]  /*32660*/  STL.64 [R1+0x37f0], R12 ;  /* 0x0037f00c01007387 */ /* 0x008fe20000100a00 */
[----:B-1----:R-:W-:-:S02]  /*32670*/  IMAD.MOV.U32 R14, RZ, RZ, R17 ;  /* 0x000000ffff0e7224 */ /* 0x002fc400078e0011 */
[----:B------:R-:W-:-:S05]  /*32680*/  IMAD.MOV.U32 R15, RZ, RZ, R16 ;  /* 0x000000ffff0f7224 */ /* 0x000fca00078e0010 */
[----:B------:R-:W-:Y:S04]  /*32690*/  STL.64 [R1+0x38d8], R14 ;  /* 0x0038d80e01007387 */ /* 0x000fe80000100a00 */
[----:B------:R-:W3:Y:S04]  /*326a0*/  LDL.LU R16, [R1+0x620] ;  /* 0x0006200001107983 */ /* 0x000ee80000300800 */
[----:B------:R-:W3:Y:S04]  /*326b0*/  LDL.LU R17, [R1+0x624] ;  /* 0x0006240001117983 */ /* 0x000ee80000300800 */
[----:B------:R-:W4:Y:S04]  /*326c0*/  LDL.LU R18, [R1+0x628] ;  /* 0x0006280001127983 */ /* 0x000f280000300800 */
[----:B------:R-:W4:Y:S04]  /*326d0*/  LDL.LU R19, [R1+0x62c] ;  /* 0x00062c0001137983 */ /* 0x000f280000300800 */
[----:B----4-:R1:W-:Y:S04]  /*326e0*/  STL.64 [R1+0x38a8], R18 ;  /* 0x0038a81201007387 */ /* 0x0103e80000100a00 */
[----:B---3--:R-:W-:Y:S01]  /*326f0*/  STL.64 [R1+0x38a0], R16 ;  /* 0x0038a01001007387 */ /* 0x008fe20000100a00 */
[----:B-1----:R-:W-:-:S02]  /*32700*/  IMAD.MOV.U32 R18, RZ, RZ, R2 ;  /* 0x000000ffff127224 */ /* 0x002fc400078e0002 */
[----:B------:R-:W-:Y:S01]  /*32710*/  IMAD.MOV.U32 R19, RZ, RZ, R0 ;  /* 0x000000ffff137224 */ /* 0x000fe200078e0000 */
[----:B------:R-:W3:Y:S04]  /*32720*/  LDL.LU R2, [R1+0x3904] ;  /* 0x0039040001027983 */ /* 0x000ee80000300800 */
[----:B------:R-:W4:Y:S04]  /*32730*/  LDL.LU R0, [R1+0x3900] ;  /* 0x0039000001007983 */ /* 0x000f280000300800 */
[----:B------:R-:W-:Y:S04]  /*32740*/  STL.64 [R1+0x38b8], R18 ;  /* 0x0038b81201007387 */ /* 0x000fe80000100a00 */
[----:B0-----:R-:W-:Y:S04]  /*32750*/  STL.64 [R1+0x36f8], R6 ;  /* 0x0036f80601007387 */ /* 0x001fe80000100a00 */
[----:B------:R0:W-:Y:S04]  /*32760*/  STL.64 [R1+0x36f0], R4 ;  /* 0x0036f00401007387 */ /* 0x0001e80000100a00 */
        /* <DEDUP_REMOVED lines=8> */
[----:B--2---:R0:W-:Y:S04]  /*327f0*/  STL.64 [R1+0x38e8], R14 ;  /* 0x0038e80e01007387 */ /* 0x0041e80000100a00 */
[----:B------:R-:W-:Y:S01]  /*32800*/  STL.64 [R1+0x38e0], R12 ;  /* 0x0038e00c01007387 */ /* 0x000fe20000100a00 */
[----:B0-----:R-:W-:-:S02]  /*32810*/  IMAD.MOV.U32 R14, RZ, RZ, R29 ;  /* 0x000000ffff0e7224 */ /* 0x001fc400078e001d */
[----:B------:R-:W-:-:S05]  /*32820*/  IMAD.MOV.U32 R15, RZ, RZ, R25 ;  /* 0x000000ffff0f7224 */ /* 0x000fca00078e0019 */
[----:B------:R-:W-:Y:S04]  /*32830*/  STL.64 [R1+0x38f8], R14 ;  /* 0x0038f80e01007387 */ /* 0x000fe80000100a00 */
[----:B------:R-:W2:Y:S04]  /*32840*/  LDL.64 R18, [R1+0x38] ;  /* 0x0000380001127983 */ /* 0x000ea80000100a00 */
[----:B--2---:R0:W-:Y:S04]  /*32850*/  STL.64 [R1+0x38d0], R18 ;  /* 0x0038d01201007387 */ /* 0x0041e80000100a00 */
[----:B0-----:R-:W2:Y:S04]  /*32860*/  LDL.64 R18, [R1+0x48] ;  /* 0x0000480001127983 */ /* 0x001ea80000100a00 */
[----:B--2---:R0:W-:Y:S04]  /*32870*/  STL.64 [R1+0x38f0], R18 ;  /* 0x0038f01201007387 */ /* 0x0041e80000100a00 */
        /* <DEDUP_REMOVED lines=8> */
[----:B------:R-:W-:Y:S04]  /*32900*/  STL.64 [R1+0x37d8], R6 ;  /* 0x0037d80601007387 */ /* 0x000fe80000100a00 */
[----:B------:R0:W-:Y:S04]  /*32910*/  STL.64 [R1+0x37d0], R4 ;  /* 0x0037d00401007387 */ /* 0x0001e80000100a00 */
[----:B0-----:R-:W2:Y:S04]  /*32920*/  LDL.LU R4, [R1+0x390] ;  /* 0x0003900001047983 */ /* 0x001ea80000300800 */
[----:B------:R-:W2:Y:S04]  /*32930*/  LDL.LU R5, [R1+0x394] ;  /* 0x0003940001057983 */ /* 0x000ea80000300800 */
[----:B------:R-:W2:Y:S04]  /*32940*/  LDL.LU R6, [R1+0x398] ;  /* 0x0003980001067983 */ /* 0x000ea80000300800 */
[----:B------:R-:W2:Y:S04]  /*32950*/  LDL.LU R7, [R1+0x39c] ;  /* 0x00039c0001077983 */ /* 0x000ea80000300800 */
[----:B--2---:R-:W-:Y:S04]  /*32960*/  STL.64 [R1+0x3808], R6 ;  /* 0x0038080601007387 */ /* 0x004fe80000100a00 */
[----:B------:R0:W-:Y:S04]  /*32970*/  STL.64 [R1+0x3800], R4 ;  /* 0x0038000401007387 */ /* 0x0001e80000100a00 */
[----:B0-----:R-:W2:Y:S04]  /*32980*/  LDL.LU R4, [R1+0x4f0] ;  /* 0x0004f00001047983 */ /* 0x001ea80000300800 */
[----:B------:R-:W2:Y:S04]  /*32990*/  LDL.LU R5, [R1+0x4f4] ;  /* 0x0004f40001057983 */ /* 0x000ea80000300800 */
[----:B------:R-:W2:Y:S04]  /*329a0*/  LDL.LU R6, [R1+0x4f8] ;  /* 0x0004f80001067983 */ /* 0x000ea80000300800 */
[----:B------:R-:W2:Y:S04]  /*329b0*/  LDL.LU R7, [R1+0x4fc] ;  /* 0x0004fc0001077983 */ /* 0x000ea80000300800 */
[----:B--2---:R0:W-:Y:S04]  /*329c0*/  STL.64 [R1+0x3818], R6 ;  /* 0x0038180601007387 */ /* 0x0041e80000100a00 */
[----:B------:R1:W-:Y:S01]  /*329d0*/  STL.64 [R1+0x3810], R4 ;  /* 0x0038100401007387 */ /* 0x0003e20000100a00 */
[----:B0-----:R-:W-:-:S02]  /*329e0*/  IMAD.MOV.U32 R6, RZ, RZ, R24 ;  /* 0x000000ffff067224 */ /* 0x001fc400078e0018 */
[----:B------:R-:W-:-:S05]  /*329f0*/  IMAD.MOV.U32 R7, RZ, RZ, R3 ;  /* 0x000000ffff077224 */ /* 0x000fca00078e0003 */
[----:B------:R0:W-:Y:S04]  /*32a00*/  STL.64 [R1+0x38b0], R6 ;  /* 0x0038b00601007387 */ /* 0x0001e80000100a00 */
[----:B-1----:R-:W2:Y:S04]  /*32a10*/  LDL.LU R4, [R1+0x630] ;  /* 0x0006300001047983 */ /* 0x002ea80000300800 */
[----:B------:R-:W2:Y:S04]  /*32a20*/  LDL.LU R5, [R1+0x634] ;  /* 0x0006340001057983 */ /* 0x000ea80000300800 */
[----:B0-----:R-:W2:Y:S04]  /*32a30*/  LDL.LU R6, [R1+0x638] ;  /* 0x0006380001067983 */ /* 0x001ea80000300800 */
[----:B------:R-:W2:Y:S01]  /*32a40*/  LDL.LU R7, [R1+0x63c] ;  /* 0x00063c0001077983 */ /* 0x000ea20000300800 */
[C---:B------:R-:W-:Y:S03]  /*32a50*/  HMMA.16816.F32 R12, R20.reuse, R10, R12 ;  /* 0x0000000a140c723c */ /* 0x040fe6000000180c */
[----:B--2---:R-:W-:Y:S04]  /*32a60*/  STL.64 [R1+0x38c8], R6 ;  /* 0x0038c80601007387 */ /* 0x004fe80000100a00 */
        /* <DEDUP_REMOVED lines=9> */
[----:B------:R-:W-:Y:S04]  /*32b00*/  STL.64 [R1+0x9a0], R12 ;  /* 0x0009a00c01007387 */ /* 0x000fe80000100a00 */
[----:B------:R0:W-:Y:S04]  /*32b10*/  STL.64 [R1+0x9a8], R14 ;  /* 0x0009a80e01007387 */ /* 0x0001e80000100a00 */
[----:B0-----:R-:W2:Y:S02]  /*32b20*/  LDL.LU.64 R14, [R1+0x38f8] ;  /* 0x0038f800010e7983 */ /* 0x001ea40000300a00 */
[----:B--2---:R-:W-:Y:S02]  /*32b30*/  HMMA.16816.F32 R12, R20, R14, R16 ;  /* 0x0000000e140c723c */ /* 0x004fe40000001810 */
[----:B------:R-:W2:-:S15]  /*32b40*/  LDL.LU.64 R18, [R1+0x38f0] ;  /* 0x0038f00001127983 */ /* 0x000e9e0000300a00 */
[----:B------:R-:W-:Y:S02]  /*32b50*/  NOP ;  /* 0x0000000000007918 */ /* 0x000fe40000000000 */
[----:B------:R-:W-:Y:S04]  /*32b60*/  STL.64 [R1+0x990], R12 ;  /* 0x0009900c01007387 */ /* 0x000fe80000100a00 */
[----:B------:R0:W-:Y:S04]  /*32b70*/  STL.64 [R1+0x998], R14 ;  /* 0x0009980e01007387 */ /* 0x0001e80000100a00 */
[----:B0-----:R-:W3:Y:S04]  /*32b80*/  LDL.LU.64 R14, [R1+0x38e8] ;  /* 0x0038e800010e7983 */ /* 0x001ee80000300a00 */
[----:B------:R-:W3:Y:S01]  /*32b90*/  LDL.LU.64 R12, [R1+0x38e0] ;  /* 0x0038e000010c7983 */ /* 0x000ee20000300a00 */
[----:B--2---:R-:W-:Y:S01]  /*32ba0*/  IMAD.MOV.U32 R9, RZ, RZ, R19 ;  /* 0x000000ffff097224 */ /* 0x004fe200078e0013 */
[----:B---3--:R-:W-:-:S15]  /*32bb0*/  HMMA.16816.F32 R12, R20, R18, R12 ;  /* 0x00000012140c723c */ /* 0x008fde000000180c */
[----:B------:R-:W-:-:S04]  /*32bc0*/  NOP ;  /* 0x0000000000007918 */ /* 0x000fc80000000000 */
[----:B------:R0:W-:Y:S04]  /*32bd0*/  STL.64 [R1+0x980], R12 ;  /* 0x0009800c01007387 */ /* 0x0001e80000100a00 */
[----:B------:R1:W-:Y:S01]  /*32be0*/  STL.64 [R1+0x988], R14 ;  /* 0x0009880e01007387 */ /* 0x0003e20000100a00 */
[----:B0-----:R-:W-:-:S03]  /*32bf0*/  IMAD.MOV.U32 R12, RZ, RZ, R18 ;  /* 0x000000ffff0c7224 */ /* 0x001fc600078e0012 */
[----:B-1----:R-:W2:Y:S04]  /*32c00*/  LDL.LU.64 R14, [R1+0x38d8] ;  /* 0x0038d800010e7983 */ /* 0x002ea80000300a00 */
[----:B------:R-:W3:Y:S02]  /*32c10*/  LDL.LU.64 R18, [R1+0x38d0] ;  /* 0x0038d00001127983 */ /* 0x000ee40000300a00 */
[----:B---3--:R-:W-:Y:S01]  /*32c20*/  HMMA.16816.F32 R4, R20, R18, R4 ;  /* 0x000000121404723c */ /* 0x008fe20000001804 */
[----:B------:R-:W-:Y:S02]  /*32c30*/  IMAD.MOV.U32 R8, RZ, RZ, R18 ;  /* 0x000000ffff087224 */ /* 0x000fe400078e0012 */
[----:B------:R-:W-:-:S15]  /*32c40*/  IMAD.MOV.U32 R3, RZ, RZ, R19 ;  /* 0x000000ffff037224 */ /* 0x000fde00078e0013 */
[----:B------:R-:W-:Y:S01]  /*32c50*/  NOP ;  /* 0x0000000000007918 */ /* 0x000fe20000000000 */
[----:B------:R-:W-:Y:S04]  /*32c60*/  STL.64 [R1+0x970], R4 ;  /* 0x0009700401007387 */ /* 0x000fe80000100a00 */
[----:B------:R0:W-:Y:S04]  /*32c70*/  STL.64 [R1+0x978], R6 ;  /* 0x0009780601007387 */ /* 0x0001e80000100a00 */
[----:B0-----:R-:W3:Y:S04]  /*32c80*/  LDL.LU.64 R6, [R1+0x38c8] ;  /* 0x0038c80001067983 */ /* 0x001ee80000300a00 */
[----:B------:R-:W3:Y:S04]  /*32c90*/  LDL.LU.64 R4, [R1+0x38c0] ;  /* 0x0038c00001047983 */ /* 0x000ee80000300a00 */
[----:B------:R-:W3:Y:S02]  /*32ca0*/  LDL.LU.64 R18, [R1+0x38b8] ;  /* 0x0038b80001127983 */ /* 0x000ee40000300a00 */
[----:B---3--:R-:W-:Y:S02]  /*32cb0*/  HMMA.16816.F32 R16, R20, R18, R4 ;  /* 0x000000121410723c */ /* 0x008fe40000001804 */
[----:B------:R-:W3:-:S15]  /*32cc0*/  LDL.LU.64 R6, [R1+0x38b0] ;  /* 0x0038b00001067983 */ /* 0x000ede0000300a00 */
[----:B------:R-:W-:Y:S02]  /*32cd0*/  NOP ;  /* 0x0000000000007918 */ /* 0x000fe40000000000 */
[----:B------:R-:W-:Y:S04]  /*32ce0*/  STL.64 [R1+0x670], R16 ;  /* 0x0006701001007387 */ /* 0x000fe80000100a00 */
[----:B------:R0:W-:Y:S04]  /*32cf0*/  STL.64 [R1+0x678], R18 ;  /* 0x0006781201007387 */ /* 0x0001e80000100a00 */
[----:B0-----:R-:W2:Y:S04]  /*32d00*/  LDL.LU.64 R18, [R1+0x38a8] ;  /* 0x0038a80001127983 */ /* 0x001ea80000300a00 */
[----:B------:R-:W2:Y:S04]  /*32d10*/  LDL.LU.64 R16, [R1+0x38a0] ;  /* 0x0038a00001107983 */ /* 0x000ea80000300a00 */
[----:B---3--:R0:W-:Y:S01]  /*32d20*/  STL.64 [R1+0x3828], R6 ;  /* 0x0038280601007387 */ /* 0x0081e20000100a00 */
[----:B--2---:R-:W-:Y:S03]  /*32d30*/  HMMA.16816.F32 R16, R20, R6, R16 ;  /* 0x000000061410723c */ /* 0x004fe60000001810 */
[----:B0-----:R-:W2:-:S15]  /*32d40*/  LDL.64 R6, [R1+0x28] ;  /* 0x0000280001067983 */ /* 0x001e9e0000100a00 */
[----:B------:R-:W-:Y:S01]  /*32d50*/  NOP ;  /* 0x0000000000007918 */ /* 0x000fe20000000000 */
[----:B------:R-:W-:Y:S04]  /*32d60*/  STL.64 [R1+0x440], R16 ;  /* 0x0004401001007387 */ /* 0x000fe80000100a00 */
[----:B------:R-:W-:Y:S04]  /*32d70*/  STL.64 [R1+0x448], R18 ;  /* 0x0004481201007387 */ /* 0x000fe80000100a00 */
[----:B--2---:R0:W-:Y:S04]  /*32d80*/  STL.64 [R1+0x3840], R6 ;  /* 0x0038400601007387 */ /* 0x0041e80000100a00 */
[----:B------:R-:W2:Y:S04]  /*32d90*/  LDL.LU R4, [R1+0x520] ;  /* 0x0005200001047983 */ /* 0x000ea80000300800 */
[----:B------:R-:W2:Y:S04]  /*32da0*/  LDL.LU R5, [R1+0x524] ;  /* 0x0005240001057983 */ /* 0x000ea80000300800 */
[----:B0-----:R-:W3:Y:S04]  /*32db0*/  LDL.LU R6, [R1+0x528] ;  /* 0x0005280001067983 */ /* 0x001ee80000300800 */
[----:B------:R-:W3:Y:S01]  /*32dc0*/  LDL.LU R7, [R1+0x52c] ;  /* 0x00052c0001077983 */ /* 0x000ee20000300800 */
[----:B------:R-:W-:Y:S03]  /*32dd0*/  HMMA.16816.F32 R24, R20, R14, R24 ;  /* 0x0000000e1418723c */ /* 0x000fe60000001818 */
[----:B---3--:R0:W-:Y:S04]  /*32de0*/  STL.64 [R1+0x3850], R6 ;  /* 0x0038500601007387 */ /* 0x0081e80000100a00 */
[----:B--2---:R-:W-:Y:S04]  /*32df0*/  STL.64 [R1+0x3848], R4 ;  /* 0x0038480401007387 */ /* 0x004fe80000100a00 */
[----:B------:R-:W2:Y:S04]  /*32e00*/  LDL.LU R16, [R1+0x560] ;  /* 0x0005600001107983 */ /* 0x000ea80000300800 */
[----:B------:R-:W2:Y:S04]  /*32e10*/  LDL.LU R17, [R1+0x564] ;  /* 0x0005640001117983 */ /* 0x000ea80000300800 */
[----:B------:R-:W2:Y:S04]  /*32e20*/  LDL.LU R18, [R1+0x568] ;  /* 0x0005680001127983 */ /* 0x000ea80000300800 */
[----:B------:R-:W2:Y:S01]  /*32e30*/  LDL.LU R19, [R1+0x56c] ;  /* 0x00056c0001137983 */ /* 0x000ea20000300800 */
[----:B0-----:R-:W-:-:S02]  /*32e40*/  IMAD.MOV.U32 R6, RZ, RZ, R12 ;  /* 0x000000ffff067224 */ /* 0x001fc400078e000c */
[----:B------:R-:W-:-:S05]  /*32e50*/  IMAD.MOV.U32 R7, RZ, RZ, R9 ;  /* 0x000000ffff077224 */ /* 0x000fca00078e0009 */
[----:B------:R0:W-:Y:S04]  /*32e60*/  STL.64 [R1+0x3868], R6 ;  /* 0x0038680601007387 */ /* 0x0001e80000100a00 */
[----:B0-----:R-:W3:Y:S04]  /*32e70*/  LDL.64 R6, [R1+0x58] ;  /* 0x0000580001067983 */ /* 0x001ee80000100a00 */
[----:B---3--:R0:W-:Y:S04]  /*32e80*/  STL.64 [R1+0x3880], R6 ;  /* 0x0038800601007387 */ /* 0x0081e80000100a00 */
[----:B------:R-:W3:Y:S04]  /*32e90*/  LDL.LU R4, [R1+0x550] ;  /* 0x0005500001047983 */ /* 0x000ee80000300800 */
[----:B------:R-:W3:Y:S04]  /*32ea0*/  LDL.LU R5, [R1+0x554] ;  /* 0x0005540001057983 */ /* 0x000ee80000300800 */
[----:B0-----:R-:W3:Y:S04]  /*32eb0*/  LDL.LU R6, [R1+0x558] ;  /* 0x0005580001067983 */ /* 0x001ee80000300800 */
[----:B------:R-:W3:Y:S04]  /*32ec0*/  LDL.LU R7, [R1+0x55c] ;  /* 0x00055c0001077983 */ /* 0x000ee80000300800 */
[----:B------:R-:W-:Y:S04]  /*32ed0*/  STL.64 [R1+0x580], R24 ;  /* 0x0005801801007387 */ /* 0x000fe80000100a00 */
[----:B------:R0:W-:Y:S04]  /*32ee0*/  STL.64 [R1+0x588], R26 ;  /* 0x0005881a01007387 */ /* 0x0001e80000100a00 */
[----:B0-----:R-:W2:Y:S04]  /*32ef0*/  LDL.LU.64 R26, [R1+0x3898] ;  /* 0x00389800011a7983 */ /* 0x001ea80000300a00 */
[----:B------:R0:W-:Y:S04]  /*32f00*/  STL.64 [R1+0x3820], R14 ;  /* 0x0038200e01007387 */ /* 0x0001e80000100a00 */
[----:B------:R-:W2:Y:S04]  /*32f10*/  LDL.LU R12, [R1+0x500] ;  /* 0x00050000010c7983 */ /* 0x000ea80000300800 */
[----:B------:R-:W2:Y:S04]  /*32f20*/  LDL.LU R13, [R1+0x504] ;  /* 0x00050400010d7983 */ /* 0x000ea80000300800 */
[----:B0-----:R-:W2:Y:S04]  /*32f30*/  LDL.LU R14, [R1+0x508] ;  /* 0x00050800010e7983 */ /* 0x001ea80000300800 */
[----:B------:R-:W2:Y:S04]  /*32f40*/  LDL.LU R15, [R1+0x50c] ;  /* 0x00050c00010f7983 */ /* 0x000ea80000300800 */
[----:B--2---:R-:W-:Y:S04]  /*32f50*/  STL.64 [R1+0x3838], R14 ;  /* 0x0038380e01007387 */ /* 0x004fe80000100a00 */
        /* <DEDUP_REMOVED lines=10> */
[----:B------:R-:W2:Y:S01]  /*33000*/  LDL.LU R15, [R1+0x53c] ;  /* 0x00053c00010f7983 */ /* 0x000ea20000300800 */
[----:B------:R-:W-:Y:S03]  /*33010*/  HMMA.16816.F32 R20, R20, R26, R16 ;  /* 0x0000001a1414723c */ /* 0x000fe60000001810 */
[----:B--2---:R-:W-:Y:S04]  /*33020*/  STL.64 [R1+0x3878], R14 ;  /* 0x0038780e01007387 */ /* 0x004fe80000100a00 */
[----:B------:R0:W-:Y:S04]  /*33030*/  STL.64 [R1+0x3870], R12 ;  /* 0x0038700c01007387 */ /* 0x0001e80000100a00 */
[----:B0-----:R-:W2:Y:S04]  /*33040*/  LDL.LU R12, [R1+0x540] ;  /* 0x00054000010c7983 */ /* 0x001ea80000300800 */
[----:B------:R-:W2:Y:S04]  /*33050*/  LDL.LU R13, [R1+0x544] ;  /* 0x00054400010d7983 */ /* 0x000ea80000300800 */
[----:B------:R-:W2:Y:S04]  /*33060*/  LDL.LU R14, [R1+0x548] ;  /* 0x00054800010e7983 */ /* 0x000ea80000300800 */
[----:B------:R-:W2:Y:S04]  /*33070*/  LDL.LU R15, [R1+0x54c] ;  /* 0x00054c00010f7983 */ /* 0x000ea80000300800 */
[----:B------:R-:W3:Y:S04]  /*33080*/  LDL.LU.64 R18, [R1+0x3890] ;  /* 0x0038900001127983 */ /* 0x000ee80000300a00 */
[----:B------:R-:W3:Y:S04]  /*33090*/  LDL.LU.64 R16, [R1+0x3888] ;  /* 0x0038880001107983 */ /* 0x000ee80000300a00 */
[----:B------:R-:W-:Y:S04]  /*330a0*/  STL.64 [R1+0x560], R20 ;  /* 0x0005601401007387 */ /* 0x000fe80000100a00 */
[----:B------:R-:W-:Y:S01]  /*330b0*/  STL.64 [R1+0x568], R22 ;  /* 0x0005681601007387 */ /* 0x000fe20000100a00 */
[----:B---3--:R-:W-:-:S15]  /*330c0*/  HMMA.16816.F32 R4, R16, R10, R4 ;  /* 0x0000000a1004723c */ /* 0x008fde0000001804 */
[----:B------:R-:W-:-:S04]  /*330d0*/  NOP ;  /* 0x0000000000007918 */ /* 0x000fc80000000000 */
        /* <DEDUP_REMOVED lines=39> */
[----:B------:R0:W-:Y:S04]  /*33350*/  STL.64 [R1+0x518], R6 ;  /* 0x0005180601007387 */ /* 0x0001e80000100a00 */
[----:B0-----:R-:W2:Y:S04]  /*33360*/  LDL.LU.64 R6, [R1+0x3818] ;  /* 0x0038180001067983 */ /* 0x001ea80000300a00 */
[----:B------:R-:W2:Y:S02]  /*33370*/  LDL.LU.64 R4, [R1+0x3810] ;  /* 0x0038100001047983 */ /* 0x000ea40000300a00 */
[----:B--2---:R-:W-:Y:S02]  /*33380*/  HMMA.16816.F32 R12, R16, R14, R4 ;  /* 0x0000000e100c723c */ /* 0x004fe40000001804 */
[----:B------:R-:W2:Y:S04]  /*33390*/  LDL.LU.64 R6, [R1+0x3808] ;  /* 0x0038080001067983 */ /* 0x000ea80000300a00 */
[----:B------:R-:W2:-:S13]  /*333a0*/  LDL.LU.64 R4, [R1+0x3800] ;  /* 0x0038000001047983 */ /* 0x000e9a0000300a00 */
[----:B------:R-:W-:Y:S04]  /*333b0*/  STL.64 [R1+0x500], R12 ;  /* 0x0005000c01007387 */ /* 0x000fe80000100a00 */
[----:B------:R0:W-:Y:S04]  /*333c0*/  STL.64 [R1+0x508], R14 ;  /* 0x0005080e01007387 */ /* 0x0001e80000100a00 */
[----:B0-----:R-:W3:Y:S04]  /*333d0*/  LDL.LU.64 R14, [R1+0x37f8] ;  /* 0x0037f800010e7983 */ /* 0x001ee80000300a00 */
[----:B------:R-:W3:Y:S02]  /*333e0*/  LDL.LU.64 R12, [R1+0x37f0] ;  /* 0x0037f000010c7983 */ /* 0x000ee40000300a00 */
[----:B---3--:R-:W-:Y:S02]  /*333f0*/  HMMA.16816.F32 R16, R16, R26, R12 ;  /* 0x0000001a1010723c */ /* 0x008fe4000000180c */
[----:B------:R-:W2:Y:S04]  /*33400*/  LDL.LU.64 R14, [R1+0x37e8] ;  /* 0x0037e800010e7983 */ /* 0x000ea80000300a00 */
[----:B------:R-:W2:Y:S04]  /*33410*/  LDL.LU.64 R12, [R1+0x37e0] ;  /* 0x0037e000010c7983 */ /* 0x000ea80000300a00 */
[----:B------:R0:W-:Y:S04]  /*33420*/  STL.64 [R1+0x3778], R26 ;  /* 0x0037781a01007387 */ /* 0x0001e80000100a00 */
[----:B0-----:R-:W3:Y:S05]  /*33430*/  LDL.64 R26, [R1+0x8] ;  /* 0x00000800011a7983 */ /* 0x001eea0000100a00 */
[----:B------:R-:W-:Y:S04]  /*33440*/  STL.64 [R1+0x140], R16 ;  /* 0x0001401001007387 */ /* 0x000fe80000100a00 */
[----:B------:R0:W-:Y:S02]  /*33450*/  STL.64 [R1+0x148], R18 ;  /* 0x0001481201007387 */ /* 0x0001e40000100a00 */
[----:B0-----:R-:W-:-:S02]  /*33460*/  IMAD.MOV.U32 R18, RZ, RZ, R8 ;  /* 0x000000ffff127224 */ /* 0x001fc400078e0008 */
[----:B---3--:R0:W-:Y:S02]  /*33470*/  STL.64 [R1+0x3790], R26 ;  /* 0x0037901a01007387 */ /* 0x0081e40000100a00 */
[----:B0-----:R-:W-:Y:S02]  /*33480*/  IMAD.MOV.U32 R27, RZ, RZ, R9 ;  /* 0x000000ffff1b7224 */ /* 0x001fe400078e0009 */
[----:B--2---:R-:W-:Y:S01]  /*33490*/  HMMA.16816.F32 R8, R12, R10, R4 ;  /* 0x0000000a0c08723c */ /* 0x004fe20000001804 */
[----:B------:R-:W2:Y:S04]  /*334a0*/  LDL.LU.64 R6, [R1+0x37d8] ;  /* 0x0037d80001067983 */ /* 0x000ea80000300a00 */
[----:B------:R-:W2:-:S14]  /*334b0*/  LDL.LU.64 R4, [R1+0x37d0] ;  /* 0x0037d00001047983 */ /* 0x000e9c0000300a00 */
[----:B------:R-:W-:Y:S04]  /*334c0*/  STL.64 [R1+0x130], R8 ;  /* 0x0001300801007387 */ /* 0x000fe80000100a00 */
[----:B------:R0:W-:Y:S04]  /*334d0*/  STL.64 [R1+0x138], R10 ;  /* 0x0001380a01007387 */ /* 0x0001e80000100a00 */
[----:B0-----:R-:W3:Y:S04]  /*334e0*/  LDL.LU.64 R10, [R1+0x37c8] ;  /* 0x0037c800010a7983 */ /* 0x001ee80000300a00 */
[----:B------:R-:W3:Y:S01]  /*334f0*/  LDL.LU.64 R8, [R1+0x37c0] ;  /* 0x0037c00001087983 */ /* 0x000ee20000300a00 */
[----:B------:R-:W-:-:S07]  /*33500*/  IMAD.MOV.U32 R26, RZ, RZ, R20 ;  /* 0x000000ffff1a7224 */ /* 0x000fce00078e0014 */
[----:B---3--:R-:W-:Y:S01]  /*33510*/  HMMA.16816.F32 R24, R12, R26, R8 ;  /* 0x0000001a0c18723c */ /* 0x008fe20000001808 */
[----:B------:R-:W3:Y:S04]  /*33520*/  LDL.LU.64 R10, [R1+0x37b8] ;  /* 0x0037b800010a7983 */ /* 0x000ee80000300a00 */
[----:B------:R-:W3:-:S14]  /*33530*/  LDL.LU.64 R8, [R1+0x37b0] ;  /* 0x0037b00001087983 */ /* 0x000edc0000300a00 */
[----:B------:R-:W-:Y:S04]  /*33540*/  STL.64 [R1+0x120], R24 ;  /* 0x0001201801007387 */ /* 0x000fe80000100a00 */
[----:B------:R0:W-:Y:S04]  /*33550*/  STL.64 [R1+0x128], R26 ;  /* 0x0001281a01007387 */ /* 0x0001e80000100a00 */
[----:B0-----:R-:W2:Y:S04]  /*33560*/  LDL.64 R26, [R1+0x18] ;  /* 0x00001800011a7983 */ /* 0x001ea80000100a00 */
[----:B--2---:R0:W-:Y:S04]  /*33570*/  STL.64 [R1+0x37a8], R26 ;  /* 0x0037a81a01007387 */ /* 0x0041e80000100a00 */
[----:B0-----:R-:W2:Y:S01]  /*33580*/  LDL.64 R26, [R1+0x48] ;  /* 0x00004800011a7983 */ /* 0x001ea20000100a00 */
[----:B---3--:R-:W-:Y:S01]  /*33590*/  HMMA.16816.F32 R8, R12, R22, R8 ;  /* 0x000000160c08723c */ /* 0x008fe20000001808 */
[----:B------:R-:W-:-:S07]  /*335a0*/  IMAD.MOV.U32 R19, RZ, RZ, R3 ;  /* 0x000000ffff137224 */ /* 0x000fce00078e0003 */
[----:B--2---:R-:W-:Y:S01]  /*335b0*/  HMMA.16816.F32 R4, R12, R26, R4 ;  /* 0x0000001a0c04723c */ /* 0x004fe20000001804 */
[----:B------:R-:W-:-:S15]  /*335c0*/  IMAD.MOV.U32 R3, RZ, RZ, R27 ;  /* 0x000000ffff037224 */ /* 0x000fde00078e001b */
[----:B------:R-:W-:-:S03]  /*335d0*/  NOP ;  /* 0x0000000000007918 */ /* 0x000fc60000000000 */
[----:B------:R0:W-:Y:S04]  /*335e0*/  STL.64 [R1+0x390], R4 ;  /* 0x0003900401007387 */ /* 0x0001e80000100a00 */
[----:B------:R-:W-:Y:S04]  /*335f0*/  STL.64 [R1+0x398], R6 ;  /* 0x0003980601007387 */ /* 0x000fe80000100a00 */
[----:B------:R-:W-:Y:S04]  /*33600*/  STL.64 [R1+0x3730], R22 ;  /* 0x0037301601007387 */ /* 0x000fe80000100a00 */
[----:B------:R1:W-:Y:S04]  /*33610*/  STL.64 [R1+0x370], R8 ;  /* 0x0003700801007387 */ /* 0x0003e80000100a00 */
[----:B------:R2:W-:Y:S04]  /*33620*/  STL.64 [R1+0x378], R10 ;  /* 0x0003780a01007387 */ /* 0x0005e80000100a00 */
[----:B------:R-:W3:Y:S04]  /*33630*/  LDL.LU R24, [R1+0x350] ;  /* 0x0003500001187983 */ /* 0x000ee80000300800 */
[----:B------:R-:W3:Y:S01]  /*33640*/  LDL.LU R25, [R1+0x354] ;  /* 0x0003540001197983 */ /* 0x000ee20000300800 */
[----:B0-----:R-:W-:-:S03]  /*33650*/  IMAD.MOV.U32 R4, RZ, RZ, R26 ;  /* 0x000000ffff047224 */ /* 0x001fc600078e001a */
[----:B------:R-:W3:Y:S04]  /*33660*/  LDL.LU R26, [R1+0x358] ;  /* 0x00035800011a7983 */ /* 0x000ee80000300800 */
[----:B------:R-:W3:Y:S04]  /*33670*/  LDL.LU R27, [R1+0x35c] ;  /* 0x00035c00011b7983 */ /* 0x000ee80000300800 */
[----:B-1----:R-:W3:Y:S04]  /*33680*/  LDL.LU R8, [R1+0x1f0] ;  /* 0x0001f00001087983 */ /* 0x002ee80000300800 */
[----:B------:R-:W3:Y:S04]  /*33690*/  LDL.LU R9, [R1+0x1f4] ;  /* 0x0001f40001097983 */ /* 0x000ee80000300800 */
[----:B--2---:R-:W2:Y:S04]  /*336a0*/  LDL.LU R10, [R1+0x1f8] ;  /* 0x0001f800010a7983 */ /* 0x004ea80000300800 */
[----:B------:R-:W2:Y:S04]  /*336b0*/  LDL.LU R11, [R1+0x1fc] ;  /* 0x0001fc00010b7983 */ /* 0x000ea80000300800 */
[----:B--2---:R-:W-:Y:S04]  /*336c0*/  STL.64 [R1+0x3788], R10 ;  /* 0x0037880a01007387 */ /* 0x004fe80000100a00 */
[----:B---3--:R0:W-:Y:S04]  /*336d0*/  STL.64 [R1+0x3780], R8 ;  /* 0x0037800801007387 */ /* 0x0081e80000100a00 */
        /* <DEDUP_REMOVED lines=11> */
[----:B------:R-:W3:Y:S04]  /*33790*/  LDL.LU R4, [R1+0x1d0] ;  /* 0x0001d00001047983 */ /* 0x000ee80000300800 */
[----:B------:R-:W3:Y:S04]  /*337a0*/  LDL.LU R5, [R1+0x1d4] ;  /* 0x0001d40001057983 */ /* 0x000ee80000300800 */
[----:B------:R-:W2:Y:S04]  /*337b0*/  LDL.LU R6, [R1+0x1d8] ;  /* 0x0001d80001067983 */ /* 0x000ea80000300800 */
[----:B------:R-:W2:Y:S01]  /*337c0*/  LDL.LU R7, [R1+0x1dc] ;  /* 0x0001dc0001077983 */ /* 0x000ea20000300800 */
[----:B------:R-:W-:Y:S01]  /*337d0*/  IMAD.MOV.U32 R23, RZ, RZ, R3 ;  /* 0x000000ffff177224 */ /* 0x000fe200078e0003 */
[C---:B------:R-:W-:Y:S02]  /*337e0*/  HMMA.16816.F32 R24, R12.reuse, R18, R24 ;  /* 0x000000120c18723c */ /* 0x040fe40000001818 */
[----:B--2---:R0:W-:Y:S04]  /*337f0*/  STL.64 [R1+0x3758], R6 ;  /* 0x0037580601007387 */ /* 0x0041e80000100a00 */
[----:B---3--:R-:W-:Y:S04]  /*33800*/  STL.64 [R1+0x3750], R4 ;  /* 0x0037500401007387 */ /* 0x008fe80000100a00 */
[----:B0-----:R-:W2:Y:S04]  /*33810*/  LDL.64 R6, [R1+0x68] ;  /* 0x0000680001067983 */ /* 0x001ea80000100a00 */
        /* <DEDUP_REMOVED lines=28> */
[----:B------:R-:W-:Y:S04]  /*339e0*/  STL.64 [R1+0x3728], R18 ;  /* 0x0037281201007387 */ /* 0x000fe80000100a00 */
[----:B------:R0:W-:Y:S04]  /*339f0*/  STL.64 [R1+0x3720], R16 ;  /* 0x0037201001007387 */ /* 0x0001e80000100a00 */
[----:B0-----:R-:W3:Y:S04]  /*33a00*/  LDL.LU R16, [R1+0x1b0] ;  /* 0x0001b00001107983 */ /* 0x001ee80000300800 */
[----:B------:R-:W3:Y:S04]  /*33a10*/  LDL.LU R17, [R1+0x1b4] ;  /* 0x0001b40001117983 */ /* 0x000ee80000300800 */
[----:B------:R-:W3:Y:S04]  /*33a20*/  LDL.LU R18, [R1+0x1b8] ;  /* 0x0001b80001127983 */ /* 0x000ee80000300800 */
[----:B------:R-:W3:Y:S01]  /*33a30*/  LDL.LU R19, [R1+0x1bc] ;  /* 0x0001bc0001137983 */ /* 0x000ee20000300800 */
[----:B--2---:R-:W-:Y:S03]  /*33a40*/  HMMA.16816.F32 R12, R12, R26, R8 ;  /* 0x0000001a0c0c723c */ /* 0x004fe60000001808 */
[----:B---3--:R-:W-:Y:S04]  /*33a50*/  STL.64 [R1+0x3740], R18 ;  /* 0x0037401201007387 */ /* 0x008fe80000100a00 */
[----:B------:R0:W-:Y:S04]  /*33a60*/  STL.64 [R1+0x3738], R16 ;  /* 0x0037381001007387 */ /* 0x0001e80000100a00 */
[----:B0-----:R-:W2:Y:S04]  /*33a70*/  LDL.LU R16, [R1+0x1c0] ;  /* 0x0001c00001107983 */ /* 0x001ea80000300800 */
[----:B------:R-:W2:Y:S04]  /*33a80*/  LDL.LU R17, [R1+0x1c4] ;  /* 0x0001c40001117983 */ /* 0x000ea80000300800 */
[----:B------:R-:W2:Y:S04]  /*33a90*/  LDL.LU R18, [R1+0x1c8] ;  /* 0x0001c80001127983 */ /* 0x000ea80000300800 */
[----:B------:R-:W2:Y:S04]  /*33aa0*/  LDL.LU R19, [R1+0x1cc] ;  /* 0x0001cc0001137983 */ /* 0x000ea80000300800 */
[----:B------:R-:W3:Y:S04]  /*33ab0*/  LDL.LU.64 R10, [R1+0x3770] ;  /* 0x00377000010a7983 */ /* 0x000ee80000300a00 */
[----:B------:R-:W3:Y:S04]  /*33ac0*/  LDL.LU.64 R8, [R1+0x3768] ;  /* 0x0037680001087983 */ /* 0x000ee80000300a00 */
[----:B------:R0:W-:Y:S04]  /*33ad0*/  STL.64 [R1+0x3700], R26 ;  /* 0x0037001a01007387 */ /* 0x0001e80000100a00 */
[----:B------:R-:W2:Y:S04]  /*33ae0*/  LDL.LU R24, [R1+0x1a0] ;  /* 0x0001a00001187983 */ /* 0x000ea80000300800 */
[----:B------:R-:W-:Y:S04]  /*33af0*/  STL.64 [R1+0x2f0], R12 ;  /* 0x0002f00c01007387 */ /* 0x000fe80000100a00 */
[----:B------:R1:W-:Y:S04]  /*33b00*/  STL.64 [R1+0x2f8], R14 ;  /* 0x0002f80e01007387 */ /* 0x0003e80000100a00 */
[----:B------:R-:W2:Y:S04]  /*33b10*/  LDL.LU R25, [R1+0x1a4] ;  /* 0x0001a40001197983 */ /* 0x000ea80000300800 */
[----:B0-----:R-:W2:Y:S04]  /*33b20*/  LDL.LU R26, [R1+0x1a8] ;  /* 0x0001a800011a7983 */ /* 0x001ea80000300800 */
[----:B------:R-:W2:Y:S01]  /*33b30*/  LDL.LU R27, [R1+0x1ac] ;  /* 0x0001ac00011b7983 */ /* 0x000ea20000300800 */
[----:B-1----:R-:W-:-:S02]  /*33b40*/  IMAD.MOV.U32 R15, RZ, RZ, R3 ;  /* 0x000000ffff0f7224 */ /* 0x002fc400078e0003 */
[----:B------:R-:W-:Y:S02]  /*33b50*/  IMAD.MOV.U32 R12, RZ, RZ, R6 ;  /* 0x000000ffff0c7224 */ /* 0x000fe400078e0006 */
[----:B------:R-:W-:Y:S02]  /*33b60*/  IMAD.MOV.U32 R3, RZ, RZ, R7 ;  /* 0x000000ffff037224 */ /* 0x000fe400078e0007 */
[----:B------:R-:W-:Y:S01]  /*33b70*/  IMAD.MOV.U32 R14, RZ, RZ, R4 ;  /* 0x000000ffff0e7224 */ /* 0x000fe200078e0004 */
[----:B---3--:R-:W-:-:S15]  /*33b80*/  HMMA.16816.F32 R20, R8, R6, R20 ;  /* 0x000000060814723c */ /* 0x008fde0000001814 */
[----:B------:R-:W-:-:S04]  /*33b90*/  NOP ;  /* 0x0000000000007918 */ /* 0x000fc80000000000 */
[----:B------:R-:W-:Y:S04]  /*33ba0*/  STL.64 [R1+0x1f0], R20 ;  /* 0x0001f01401007387 */ /* 0x000fe80000100a00 */
[----:B------:R0:W-:Y:S04]  /*33bb0*/  STL.64 [R1+0x1f8], R22 ;  /* 0x0001f81601007387 */ /* 0x0001e80000100a00 */
[----:B0-----:R-:W3:Y:S04]  /*33bc0*/  LDL.LU.64 R22, [R1+0x3760] ;  /* 0x0037600001167983 */ /* 0x001ee80000300a00 */
[----:B------:R-:W3:Y:S04]  /*33bd0*/  LDL.LU.64 R6, [R1+0x3758] ;  /* 0x0037580001067983 */ /* 0x000ee80000300a00 */
[----:B------:R-:W3:Y:S02]  /*33be0*/  LDL.LU.64 R4, [R1+0x3750] ;  /* 0x0037500001047983 */ /* 0x000ee40000300a00 */
[----:B---3--:R-:W-:-:S15]  /*33bf0*/  HMMA.16816.F32 R4, R8, R22, R4 ;  /* 0x000000160804723c */ /* 0x008fde0000001804 */
[----:B------:R-:W-:-:S04]  /*33c00*/  NOP ;  /* 0x0000000000007918 */ /* 0x000fc80000000000 */
[----:B------:R0:W-:Y:S04]  /*33c10*/  STL.64 [R1+0x1e0], R4 ;  /* 0x0001e00401007387 */ /* 0x0001e80000100a00 */
[----:B------:R-:W-:Y:S01]  /*33c20*/  STL.64 [R1+0x1e8], R6 ;  /* 0x0001e80601007387 */ /* 0x000fe20000100a00 */
[----:B0-----:R-:W-:Y:S02]  /*33c30*/  IMAD.MOV.U32 R5, RZ, RZ, R22 ;  /* 0x000000ffff057224 */ /* 0x001fe400078e0016 */
[----:B------:R-:W-:Y:S02]  /*33c40*/  IMAD.MOV.U32 R4, RZ, RZ, R23 ;  /* 0x000000ffff047224 */ /* 0x000fe400078e0017 */
[----:B------:R-:W2:Y:S02]  /*33c50*/  LDL.LU.64 R22, [R1+0x3748] ;  /* 0x0037480001167983 */ /* 0x000ea40000300a00 */
[----:B--2---:R-:W-:Y:S02]  /*33c60*/  HMMA.16816.F32 R20, R8, R22, R16 ;  /* 0x000000160814723c */ /* 0x004fe40000001810 */
[----:B------:R-:W2:Y:S04]  /*33c70*/  LDL.LU.64 R18, [R1+0x3740] ;  /* 0x0037400001127983 */ /* 0x000ea80000300a00 */
[----:B------:R-:W2:-:S13]  /*33c80*/  LDL.LU.64 R16, [R1+0x3738] ;  /* 0x0037380001107983 */ /* 0x000e9a0000300a00 */
[----:B------:R-:W-:Y:S04]  /*33c90*/  STL.64 [R1+0x160], R20 ;  /* 0x0001601401007387 */ /* 0x000fe80000100a00 */
[----:B------:R0:W-:Y:S04]  /*33ca0*/  STL.64 [R1+0x168], R22 ;  /* 0x0001681601007387 */ /* 0x0001e80000100a00 */
[----:B0-----:R-:W2:Y:S02]  /*33cb0*/  LDL.LU.64 R22, [R1+0x3730] ;  /* 0x0037300001167983 */ /* 0x001ea40000300a00 */
[----:B--2---:R-:W-:-:S15]  /*33cc0*/  HMMA.16816.F32 R16, R8, R22, R16 ;  /* 0x000000160810723c */ /* 0x004fde0000001810 */
[----:B------:R-:W-:-:S04]  /*33cd0*/  NOP ;  /* 0x0000000000007918 */ /* 0x000fc80000000000 */
[----:B------:R-:W-:Y:S04]  /*33ce0*/  STL.64 [R1+0x150], R16 ;  /* 0x0001501001007387 */ /* 0x000fe80000100a00 */
[----:B------:R0:W-:Y:S04]  /*33cf0*/  STL.64 [R1+0x158], R18 ;  /* 0x0001581201007387 */ /* 0x0001e80000100a00 */
[----:B0-----:R-:W2:Y:S04]  /*33d00*/  LDL.LU.64 R18, [R1+0x3728] ;  /* 0x0037280001127983 */ /* 0x001ea80000300a00 */
[----:B------:R-:W3:Y:S04]  /*33d10*/  LDL.LU.64 R16, [R1+0x3720] ;  /* 0x0037200001107983 */ /* 0x000ee80000300a00 */
[----:B------:R0:W-:Y:S04]  /*33d20*/  STL.64 [R1+0x36a8], R22 ;  /* 0x0036a81601007387 */ /* 0x0001e80000100a00 */
[----:B0-----:R-:W3:Y:S01]  /*33d30*/  LDL.64 R22, [R1+0x48] ;  /* 0x0000480001167983 */ /* 0x001ee20000100a00 */
[----:B--2---:R-:W-:Y:S03]  /*33d40*/  HMMA.16816.F32 R24, R8, R18, R24 ;  /* 0x000000120818723c */ /* 0x004fe60000001818 */
[----:B---3--:R0:W-:-:S15]  /*33d50*/  STL.64 [R1+0x36c0], R22 ;  /* 0x0036c01601007387 */ /* 0x0081de0000100a00 */
[----:B------:R-:W-:Y:S01]  /*33d60*/  NOP ;  /* 0x0000000000007918 */ /* 0x000fe20000000000 */
[----:B------:R-:W-:Y:S04]  /*33d70*/  STL.64 [R1+0x330], R24 ;  /* 0x0003301801007387 */ /* 0x000fe80000100a00 */
[----:B------:R1:W-:Y:S01]  /*33d80*/  STL.64 [R1+0x338], R26 ;  /* 0x0003381a01007387 */ /* 0x0003e20000100a00 */
[----:B0-----:R-:W-:Y:S02]  /*33d90*/  IMAD.MOV.U32 R23, RZ, RZ, R4 ;  /* 0x000000ffff177224 */ /* 0x001fe400078e0004 */
[----:B------:R-:W-:Y:S01]  /*33da0*/  IMAD.MOV.U32 R22, RZ, RZ, R5 ;  /* 0x000000ffff167224 */ /* 0x000fe200078e0005 */
[----:B------:R-:W2:Y:S04]  /*33db0*/  LDL.LU R4, [R1+0xb0] ;  /* 0x0000b00001047983 */ /* 0x000ea80000300800 */
[----:B------:R-:W2:Y:S04]  /*33dc0*/  LDL.LU R5, [R1+0xb4] ;  /* 0x0000b40001057983 */ /* 0x000ea80000300800 */
[----:B------:R-:W3:Y:S04]  /*33dd0*/  LDL.LU R6, [R1+0xb8] ;  /* 0x0000b80001067983 */ /* 0x000ee80000300800 */
[----:B------:R-:W3:Y:S01]  /*33de0*/  LDL.LU R7, [R1+0xbc] ;  /* 0x0000bc0001077983 */ /* 0x000ee20000300800 */
[----:B-1----:R-:W-:-:S02]  /*33df0*/  IMAD.MOV.U32 R26, RZ, RZ, R17 ;  /* 0x000000ffff1a7224 */ /* 0x002fc400078e0011 */
[----:B------:R-:W-:Y:S01]  /*33e00*/  IMAD.MOV.U32 R27, RZ, RZ, R16 ;  /* 0x000000ffff1b7224 */ /* 0x000fe200078e0010 */
[----:B---3--:R-:W-:Y:S04]  /*33e10*/  STL.64 [R1+0x3710], R6 ;  /* 0x0037100601007387 */ /* 0x008fe80000100a00 */
[----:B--2---:R-:W-:Y:S04]  /*33e20*/  STL.64 [R1+0x3708], R4 ;  /* 0x0037080401007387 */ /* 0x004fe80000100a00 */
[----:B------:R0:W-:Y:S04]  /*33e30*/  STL.64 [R1+0x3718], R26 ;  /* 0x0037181a01007387 */ /* 0x0001e80000100a00 */
[----:B------:R-:W2:Y:S04]  /*33e40*/  LDL.LU R24, [R1+0x190] ;  /* 0x0001900001187983 */ /* 0x000ea80000300800 */
[----:B------:R-:W2:Y:S04]  /*33e50*/  LDL.LU R25, [R1+0x194] ;  /* 0x0001940001197983 */ /* 0x000ea80000300800 */
[----:B0-----:R-:W2:Y:S04]  /*33e60*/  LDL.LU R26, [R1+0x198] ;  /* 0x00019800011a7983 */ /* 0x001ea80000300800 */
[----:B------:R-:W2:Y:S04]  /*33e70*/  LDL.LU R27, [R1+0x19c] ;  /* 0x00019c00011b7983 */ /* 0x000ea80000300800 */
[----:B------:R-:W3:Y:S04]  /*33e80*/  LDL.LU R4, [R1+0x180] ;  /* 0x0001800001047983 */ /* 0x000ee80000300800 */
[----:B------:R-:W3:Y:S04]  /*33e90*/  LDL.LU R5, [R1+0x184] ;  /* 0x0001840001057983 */ /* 0x000ee80000300800 */
[----:B------:R-:W3:Y:S04]  /*33ea0*/  LDL.LU R6, [R1+0x188] ;  /* 0x0001880001067983 */ /* 0x000ee80000300800 */
[----:B------:R-:W3:Y:S04]  /*33eb0*/  LDL.LU R7, [R1+0x18c] ;  /* 0x00018c0001077983 */ /* 0x000ee80000300800 */
[----:B------:R-:W-:Y:S04]  /*33ec0*/  STL.64 [R1+0x36d8], R22 ;  /* 0x0036d81601007387 */ /* 0x000fe80000100a00 */
        /* <DEDUP_REMOVED lines=24> */
[----:B------:R-:W-:Y:S04]  /*34050*/  STL.64 [R1+0x4f0], R24 ;  /* 0x0004f01801007387 */ /* 0x000fe80000100a00 */
[----:B------:R0:W-:Y:S04]  /*34060*/  STL.64 [R1+0x4f8], R26 ;  /* 0x0004f81a01007387 */ /* 0x0001e80000100a00 */
[----:B0-----:R-:W3:Y:S01]  /*34070*/  LDL.LU.64 R26, [R1+0x3718] ;  /* 0x00371800011a7983 */ /* 0x001ee20000300a00 */
[----:B------:R-:W-:-:S03]  /*34080*/  IMAD.MOV.U32 R22, RZ, RZ, R12 ;  /* 0x000000ffff167224 */ /* 0x000fc600078e000c */
[----:B------:R0:W-:Y:S04]  /*34090*/  STL.64 [R1+0x3698], R14 ;  /* 0x0036980e01007387 */ /* 0x0001e80000100a00 */
[----:B------:R-:W2:Y:S04]  /*340a0*/  LDL.LU R12, [R1+0x170] ;  /* 0x00017000010c7983 */ /* 0x000ea80000300800 */
[----:B------:R-:W2:Y:S04]  /*340b0*/  LDL.LU R13, [R1+0x174] ;  /* 0x00017400010d7983 */ /* 0x000ea80000300800 */
[----:B0-----:R-:W2:Y:S04]  /*340c0*/  LDL.LU R14, [R1+0x178] ;  /* 0x00017800010e7983 */ /* 0x001ea80000300800 */
[----:B------:R-:W2:Y:S01]  /*340d0*/  LDL.LU R15, [R1+0x17c] ;  /* 0x00017c00010f7983 */ /* 0x000ea20000300800 */
[----:B---3--:R-:W-:Y:S03]  /*340e0*/  HMMA.16816.F32 R24, R8, R26, R4 ;  /* 0x0000001a0818723c */ /* 0x008fe60000001804 */
[----:B------:R-:W3:Y:S04]  /*340f0*/  LDL.LU.64 R6, [R1+0x3710] ;  /* 0x0037100001067983 */ /* 0x000ee80000300a00 */
[----:B------:R-:W3:-:S12]  /*34100*/  LDL.LU.64 R4, [R1+0x3708] ;  /* 0x0037080001047983 */ /* 0x000ed80000300a00 */
[----:B------:R-:W-:Y:S04]  /*34110*/  STL.64 [R1+0x570], R24 ;  /* 0x0005701801007387 */ /* 0x000fe80000100a00 */
[----:B------:R0:W-:Y:S04]  /*34120*/  STL.64 [R1+0x578], R26 ;  /* 0x0005781a01007387 */ /* 0x0001e80000100a00 */
[----:B0-----:R-:W3:Y:S02]  /*34130*/  LDL.LU.64 R26, [R1+0x3700] ;  /* 0x00370000011a7983 */ /* 0x001ee40000300a00 */
[----:B---3--:R-:W-:Y:S02]  /*34140*/  HMMA.16816.F32 R8, R8, R26, R4 ;  /* 0x0000001a0808723c */ /* 0x008fe40000001804 */
[----:B------:R-:W2:Y:S04]  /*34150*/  LDL.LU.64 R6, [R1+0x36f8] ;  /* 0x0036f80001067983 */ /* 0x000ea80000300a00 */
[----:B------:R-:W2:-:S13]  /*34160*/  LDL.LU.64 R4, [R1+0x36f0] ;  /* 0x0036f00001047983 */ /* 0x000e9a0000300a00 */
[----:B------:R0:W-:Y:S04]  /*34170*/  STL.64 [R1+0x520], R8 ;  /* 0x0005200801007387 */ /* 0x0001e80000100a00 */
[----:B------:R1:W-:Y:S04]  /*34180*/  STL.64 [R1+0x528], R10 ;  /* 0x0005280a01007387 */ /* 0x0003e80000100a00 */
[----:B0-----:R-:W3:Y:S04]  /*34190*/  LDL.LU R8, [R1+0x4e0] ;  /* 0x0004e00001087983 */ /* 0x001ee80000300800 */
[----:B------:R-:W3:Y:S04]  /*341a0*/  LDL.LU R9, [R1+0x4e4] ;  /* 0x0004e40001097983 */ /* 0x000ee80000300800 */
[----:B-1----:R-:W3:Y:S04]  /*341b0*/  LDL.LU R10, [R1+0x4e8] ;  /* 0x0004e800010a7983 */ /* 0x002ee80000300800 */
[----:B------:R-:W3:Y:S01]  /*341c0*/  LDL.LU R11, [R1+0x4ec] ;  /* 0x0004ec00010b7983 */ /* 0x000ee20000300800 */
[----:B------:R-:W-:-:S07]  /*341d0*/  IMAD.MOV.U32 R23, RZ, RZ, R3 ;  /* 0x000000ffff177224 */ /* 0x000fce00078e0003 */
[C---:B--2---:R-:W-:Y:S01]  /*341e0*/  HMMA.16816.F32 R20, R4.reuse, R22, R16 ;  /* 0x000000160414723c */ /* 0x044fe20000001810 */
        /* <DEDUP_REMOVED lines=9> */
[----:B------:R0:W-:Y:S04]  /*34280*/  STL.64 [R1+0xaa8], R22 ;  /* 0x000aa81601007387 */ /* 0x0001e80000100a00 */
[----:B0-----:R-:W3:Y:S02]  /*34290*/  LDL.LU.64 R22, [R1+0x36d8] ;  /* 0x0036d80001167983 */ /* 0x001ee40000300a00 */
[----:B---3--:R-:W-:Y:S02]  /*342a0*/  HMMA.16816.F32 R20, R4, R22, R16 ;  /* 0x000000160414723c */ /* 0x008fe40000001810 */
[----:B------:R-:W3:Y:S04]  /*342b0*/  LDL.LU.64 R18, [R1+0x36d0] ;  /* 0x0036d00001127983 */ /* 0x000ee80000300a00 */
[----:B------:R-:W3:-:S13]  /*342c0*/  LDL.LU.64 R16, [R1+0x36c8] ;  /* 0x0036c80001107983 */ /* 0x000eda0000300a00 */
[----:B------:R-:W-:Y:S04]  /*342d0*/  STL.64 [R1+0xa90], R20 ;  /* 0x000a901401007387 */ /* 0x000fe80000100a00 */
[----:B------:R0:W-:Y:S04]  /*342e0*/  STL.64 [R1+0xa98], R22 ;  /* 0x000a981601007387 */ /* 0x0001e80000100a00 */
[----:B0-----:R-:W3:Y:S02]  /*342f0*/  LDL.LU.64 R22, [R1+0x36c0] ;  /* 0x0036c00001167983 */ /* 0x001ee40000300a00 */
[----:B---3--:R-:W-:Y:S01]  /*34300*/  HMMA.16816.F32 R16, R4, R22, R16 ;  /* 0x000000160410723c */ /* 0x008fe20000001810 */
[----:B------:R-:W-:-:S02]  /*34310*/  IMAD.MOV.U32 R3, RZ, RZ, R22 ;  /* 0x000000ffff037224 */ /* 0x000fc400078e0016 */
        /* <DEDUP_REMOVED lines=11> */
[----:B------:R-:W-:Y:S01]  /*343d0*/  STL.64 [R1+0xa78], R22 ;  /* 0x000a781601007387 */ /* 0x000fe20000100a00 */
[----:B------:R-:W-:-:S05]  /*343e0*/  LOP3.LUT R24, R28, 0x40, RZ, 0x3c, !PT ;  /* 0x000000401c187812 */ /* 0x000fca00078e3cff */
[----:B------:R-:W-:Y:S01]  /*343f0*/  LDSM.16.MT88.4 R20, [R24+UR5+0x4000] ;  /* 0x004000051814783b */ /* 0x000fe20008004200 */
[----:B---3--:R-:W-:Y:S03]  /*34400*/  HMMA.16816.F32 R16, R4, R18, R12 ;  /* 0x000000120410723c */ /* 0x008fe6000000180c */
[----:B------:R-:W2:-:S15]  /*34410*/  LDL.LU.64 R14, [R1+0x3698] ;  /* 0x00369800010e7983 */ /* 0x000e9e0000300a00 */
[----:B------:R-:W-:Y:S01]  /*34420*/  NOP ;  /* 0x0000000000007918 */ /* 0x000fe20000000000 */
[----:B------:R-:W-:Y:S04]  /*34430*/  STL.64 [R1+0xa60], R16 ;  /* 0x000a601001007387 */ /* 0x000fe80000100a00 */
[----:B------:R-:W-:Y:S04]  /*34440*/  STL.64 [R1+0xa68], R18 ;  /* 0x000a681201007387 */ /* 0x000fe80000100a00 */
[----:B------:R-:W0:Y:S04]  /*34450*/  LDSM.16.MT88.4 R16, [R24+UR5+0x4080] ;  /* 0x004080051810783b */ /* 0x000e280008004200 */
[----:B0-----:R-:W-:Y:S04]  /*34460*/  STL.64 [R1+0x3630], R18 ;  /* 0x0036301201007387 */ /* 0x001fe80000100a00 */
[----:B------:R0:W-:Y:S04]  /*34470*/  STL.64 [R1+0x3628], R16 ;  /* 0x0036281001007387 */ /* 0x0001e80000100a00 */
[----:B0-----:R-:W3:Y:S04]  /*34480*/  LDL.LU R16, [R1+0x4d0] ;  /* 0x0004d00001107983 */ /* 0x001ee80000300800 */
[----:B------:R-:W3:Y:S04]  /*34490*/  LDL.LU R17, [R1+0x4d4] ;  /* 0x0004d40001117983 */ /* 0x000ee80000300800 */
[----:B------:R-:W3:Y:S04]  /*344a0*/  LDL.LU R18, [R1+0x4d8] ;  /* 0x0004d80001127983 */ /* 0x000ee80000300800 */
[----:B------:R-:W3:Y:S01]  /*344b0*/  LDL.LU R19, [R1+0x4dc] ;  /* 0x0004dc0001137983 */ /* 0x000ee20000300800 */
[----:B--2---:R-:W-:Y:S03]  /*344c0*/  HMMA.16816.F32 R12, R4, R14, R8 ;  /* 0x0000000e040c723c */ /* 0x004fe60000001808 */
[----:B------:R-:W2:Y:S04]  /*344d0*/  LDL.LU.64 R10, [R1+0x3690] ;  /* 0x00369000010a7983 */ /* 0x000ea80000300a00 */
[----:B------:R-:W2:-:S12]  /*344e0*/  LDL.LU.64 R8, [R1+0x3688] ;  /* 0x0036880001087983 */ /* 0x000e980000300a00 */
[----:B------:R-:W-:Y:S04]  /*344f0*/  STL.64 [R1+0xa50], R12 ;  /* 0x000a500c01007387 */ /* 0x000fe80000100a00 */
[----:B------:R-:W-:Y:S04]  /*34500*/  STL.64 [R1+0xa58], R14 ;  /* 0x000a580e01007387 */ /* 0x000fe80000100a00 */
[----:B------:R-:W0:Y:S04]  /*34510*/  LDSM.16.MT88.4 R12, [R24+UR5+0x4100] ;  /* 0x00410005180c783b */ /* 0x000e280008004200 */
[----:B0-----:R0:W-:Y:S04]  /*34520*/  STL.64 [R1+0x35b8], R14 ;  /* 0x0035b80e01007387 */ /* 0x0011e80000100a00 */
[----:B------:R-:W-:Y:S04]  /*34530*/  STL.64 [R1+0x35b0], R12 ;  /* 0x0035b00c01007387 */ /* 0x000fe80000100a00 */
[----:B0-----:R-:W2:Y:S02]  /*34540*/  LDL.64 R14, [R1+0x8] ;  /* 0x00000800010e7983 */ /* 0x001ea40000100a00 */
[----:B--2---:R-:W-:-:S15]  /*34550*/  HMMA.16816.F32 R8, R4, R14, R8 ;  /* 0x0000000e0408723c */ /* 0x004fde0000001808 */
[----:B------:R-:W-:-:S04]  /*34560*/  NOP ;  /* 0x0000000000007918 */ /* 0x000fc80000000000 */
[----:B------:R-:W-:Y:S04]  /*34570*/  STL.64 [R1+0xa40], R8 ;  /* 0x000a400801007387 */ /* 0x000fe80000100a00 */
[----:B------:R-:W-:Y:S04]  /*34580*/  STL.64 [R1+0xa48], R10 ;  /* 0x000a480a01007387 */ /* 0x000fe80000100a00 */
[----:B------:R-:W0:Y:S01]  /*34590*/  LDSM.16.MT88.4 R8, [R24+UR5+0x4180] ;  /* 0x004180051808783b */ /* 0x000e220008004200 */
[----:B---3--:R-:W-:Y:S03]  /*345a0*/  HMMA.16816.F32 R4, R4, R26, R16 ;  /* 0x0000001a0404723c */ /* 0x008fe60000001810 */
[----:B0-----:R0:W-:Y:S04]  /*345b0*/  STL.64 [R1+0x3528], R10 ;  /* 0x0035280a01007387 */ /* 0x0011e80000100a00 */
[----:B------:R-:W-:Y:S04]  /*345c0*/  STL.64 [R1+0x3520], R8 ;  /* 0x0035200801007387 */ /* 0x000fe80000100a00 */
[----:B0-----:R-:W2:Y:S04]  /*345d0*/  LDL.64 R10, [R1+0x68] ;  /* 0x00006800010a7983 */ /* 0x001ea80000100a00 */
[----:B------:R0:W-:Y:S04]  /*345e0*/  STL.64 [R1+0x3638], R26 ;  /* 0x0036381a01007387 */ /* 0x0001e80000100a00 */
[----:B------:R-:W-:Y:S04]  /*345f0*/  STL.64 [R1+0x4d0], R4 ;  /* 0x0004d00401007387 */ /* 0x000fe80000100a00 */
[----:B------:R-:W-:Y:S04]  /*34600*/  STL.64 [R1+0x4d8], R6 ;  /* 0x0004d80601007387 */ /* 0x000fe80000100a00 */
[----:B------:R-:W1:Y:S04]  /*34610*/  LDSM.16.MT88.4 R4, [R24+UR5+0x4200] ;  /* 0x004200051804783b */ /* 0x000e680008004200 */
[----:B0-----:R-:W3:Y:S04]  /*34620*/  LDL.64 R26, [R1+0x28] ;  /* 0x00002800011a7983 */ /* 0x001ee80000100a00 */
[----:B---3--:R0:W-:Y:S04]  /*34630*/  STL.64 [R1+0x3650], R26 ;  /* 0x0036501a01007387 */ /* 0x0081e80000100a00 */
[----:B------:R-:W3:Y:S04]  /*34640*/  LDL.LU R16, [R1+0x690] ;  /* 0x0006900001107983 */ /* 0x000ee80000300800 */
[----:B------:R-:W3:Y:S04]  /*34650*/  LDL.LU R17, [R1+0x694] ;  /* 0x0006940001117983 */ /* 0x000ee80000300800 */
[----:B------:R-:W2:Y:S04]  /*34660*/  LDL.LU R18, [R1+0x698] ;  /* 0x0006980001127983 */ /* 0x000ea80000300800 */
[----:B------:R-:W2:Y:S04]  /*34670*/  LDL.LU R19, [R1+0x69c] ;  /* 0x00069c0001137983 */ /* 0x000ea80000300800 */
[----:B0-----:R-:W2:Y:S04]  /*34680*/  LDL.64 R26, [R1+0x38] ;  /* 0x00003800011a7983 */ /* 0x001ea80000100a00 */
[----:B--2---:R0:W-:Y:S04]  /*34690*/  STL.64 [R1+0x3658], R26 ;  /* 0x0036581a01007387 */ /* 0x0041e80000100a00 */
[----:B------:R-:W2:Y:S04]  /*346a0*/  LDL.LU R24, [R1+0x6c0] ;  /* 0x0006c00001187983 */ /* 0x000ea80000300800 */
[----:B------:R-:W2:Y:S04]  /*346b0*/  LDL.LU R25, [R1+0x6c4] ;  /* 0x0006c40001197983 */ /* 0x000ea80000300800 */
[----:B0-----:R-:W2:Y:S04]  /*346c0*/  LDL.LU R26, [R1+0x6c8] ;  /* 0x0006c800011a7983 */ /* 0x001ea80000300800 */
[----:B------:R-:W2:Y:S04]  /*346d0*/  LDL.LU R27, [R1+0x6cc] ;  /* 0x0006cc00011b7983 */ /* 0x000ea80000300800 */
[----:B--2---:R0:W-:Y:S04]  /*346e0*/  STL.64 [R1+0x3668], R26 ;  /* 0x0036681a01007387 */ /* 0x0041e80000100a00 */
[----:B------:R-:W-:Y:S04]  /*346f0*/  STL.64 [R1+0x3660], R24 ;  /* 0x0036601801007387 */ /* 0x000fe80000100a00 */
[----:B0-----:R-:W2:Y:S04]  /*34700*/  LDL.64 R26, [R1+0x58] ;  /* 0x00005800011a7983 */ /* 0x001ea80000100a00 */
[----:B------:R-:W-:Y:S04]  /*34710*/  STL.64 [R1+0x3648], R18 ;  /* 0x0036481201007387 */ /* 0x000fe80000100a00 */
[----:B---3--:R0:W-:Y:S04]  /*34720*/  STL.64 [R1+0x3640], R16 ;  /* 0x0036401001007387 */ /* 0x0081e80000100a00 */
[----:B0-----:R-:W3:Y:S04]  /*34730*/  LDL.LU R16, [R1+0x6a0] ;  /* 0x0006a00001107983 */ /* 0x001ee80000300800 */
[----:B------:R-:W3:Y:S04]  /*34740*/  LDL.LU R17, [R1+0x6a4] ;  /* 0x0006a40001117983 */ /* 0x000ee80000300800 */
[----:B------:R-:W2:Y:S04]  /*34750*/  LDL.LU R18, [R1+0x6a8] ;  /* 0x0006a80001127983 */ /* 0x000ea80000300800 */
[----:B------:R-:W2:Y:S04]  /*34760*/  LDL.LU R19, [R1+0x6ac] ;  /* 0x0006ac0001137983 */ /* 0x000ea80000300800 */
[----:B--2---:R-:W-:Y:S04]  /*34770*/  STL.64 [R1+0x3678], R18 ;  /* 0x0036781201007387 */ /* 0x004fe80000100a00 */
[----:B---3--:R0:W-:Y:S04]  /*34780*/  STL.64 [R1+0x3670], R16 ;  /* 0x0036701001007387 */ /* 0x0081e80000100a00 */
[----:B0-----:R-:W2:Y:S04]  /*34790*/  LDL.LU R16, [R1+0x6d0] ;  /* 0x0006d00001107983 */ /* 0x001ea80000300800 */
[----:B------:R-:W2:Y:S04]  /*347a0*/  LDL.LU R17, [R1+0x6d4] ;  /* 0x0006d40001117983 */ /* 0x000ea80000300800 */
[----:B------:R-:W2:Y:S04]  /*347b0*/  LDL.LU R18, [R1+0x6d8] ;  /* 0x0006d80001127983 */ /* 0x000ea80000300800 */
[----:B------:R-:W2:Y:S04]  /*347c0*/  LDL.LU R19, [R1+0x6dc] ;  /* 0x0006dc0001137983 */ /* 0x000ea80000300800 */
[----:B-1----:R-:W-:Y:S04]  /*347d0*/  STL.64 [R1+0x34a0], R6 ;  /* 0x0034a00601007387 */ /* 0x002fe80000100a00 */
[----:B------:R0:W-:Y:S04]  /*347e0*/  STL.64 [R1+0x3498], R4 ;  /* 0x0034980401007387 */ /* 0x0001e80000100a00 */
[----:B0-----:R-:W3:Y:S04]  /*347f0*/  LDL.LU R4, [R1+0x6e0] ;  /* 0x0006e00001047983 */ /* 0x001ee80000300800 */
[----:B------:R-:W3:Y:S04]  /*34800*/  LDL.LU R5, [R1+0x6e4] ;  /* 0x0006e40001057983 */ /* 0x000ee80000300800 */
[----:B------:R-:W3:Y:S04]  /*34810*/  LDL.LU R6, [R1+0x6e8] ;  /* 0x0006e80001067983 */ /* 0x000ee80000300800 */
[----:B------:R-:W3:Y:S01]  /*34820*/  LDL.LU R7, [R1+0x6ec] ;  /* 0x0006ec0001077983 */ /* 0x000ee20000300800 */
[----:B------:R-:W-:-:S02]  /*34830*/  IMAD.MOV.U32 R13, RZ, RZ, R10 ;  /* 0x000000ffff0d7224 */ /* 0x000fc400078e000a */
[----:B------:R-:W-:Y:S01]  /*34840*/  IMAD.MOV.U32 R12, RZ, RZ, R11 ;  /* 0x000000ffff0c7224 */ /* 0x000fe200078e000b */
[----:B---3--:R-:W-:-:S15]  /*34850*/  HMMA.16816.F32 R4, R20, R10, R4 ;  /* 0x0000000a1404723c */ /* 0x008fde0000001804 */
[----:B------:R-:W-:-:S04]  /*34860*/  NOP ;  /* 0x0000000000007918 */ /* 0x000fc80000000000 */
[----:B------:R-:W-:Y:S04]  /*34870*/  STL.64 [R1+0xa30], R4 ;  /* 0x000a300401007387 */ /* 0x000fe80000100a00 */
[----:B------:R-:W-:Y:S04]  /*34880*/  STL.64 [R1+0xa38], R6 ;  /* 0x000a380601007387 */ /* 0x000fe80000100a00 */
[----:B------:R-:W3:Y:S04]  /*34890*/  LDL.LU R8, [R1+0x450] ;  /* 0x0004500001087983 */ /* 0x000ee80000300800 */
[----:B------:R-:W3:Y:S04]  /*348a0*/  LDL.LU R9, [R1+0x454] ;  /* 0x0004540001097983 */ /* 0x000ee80000300800 */
[----:B------:R-:W3:Y:S04]  /*348b0*/  LDL.LU R10, [R1+0x458] ;  /* 0x00045800010a7983 */ /* 0x000ee80000300800 */
[----:B------:R-:W3:Y:S01]  /*348c0*/  LDL.LU R11, [R1+0x45c] ;  /* 0x00045c00010b7983 */ /* 0x000ee20000300800 */
[----:B--2---:R-:W-:Y:S03]  /*348d0*/  HMMA.16816.F32 R16, R20, R26, R16 ;  /* 0x0000001a1410723c */ /* 0x004fe60000001810 */
[----:B---3--:R0:W-:Y:S04]  /*348e0*/  STL.64 [R1+0x35c8], R10 ;  /* 0x0035c80a01007387 */ /* 0x0081e80000100a00 */
[----:B------:R-:W-:Y:S04]  /*348f0*/  STL.64 [R1+0x35c0], R8 ;  /* 0x0035c00801007387 */ /* 0x000fe80000100a00 */
[----:B0-----:R-:W2:Y:S04]  /*34900*/  LDL.64 R10, [R1+0x18] ;  /* 0x00001800010a7983 */ /* 0x001ea80000100a00 */
[----:B------:R-:W3:Y:S04]  /*34910*/  LDL.LU R4, [R1+0x230] ;  /* 0x0002300001047983 */ /* 0x000ee80000300800 */
[----:B------:R-:W3:Y:S04]  /*34920*/  LDL.LU R5, [R1+0x234] ;  /* 0x0002340001057983 */ /* 0x000ee80000300800 */
[----:B------:R-:W2:Y:S04]  /*34930*/  LDL.LU R6, [R1+0x238] ;  /* 0x0002380001067983 */ /* 0x000ea80000300800 */
[----:B------:R-:W2:Y:S04]  /*34940*/  LDL.LU R7, [R1+0x23c] ;  /* 0x00023c0001077983 */ /* 0x000ea80000300800 */
[----:B--2---:R0:W-:Y:S04]  /*34950*/  STL.64 [R1+0x34e0], R6 ;  /* 0x0034e00601007387 */ /* 0x0041e80000100a00 */
[----:B---3--:R1:W-:Y:S01]  /*34960*/  STL.64 [R1+0x34d8], R4 ;  /* 0x0034d80401007387 */ /* 0x0083e20000100a00 */
[----:B0-----:R-:W-:-:S03]  /*34970*/  IMAD.MOV.U32 R6, RZ, RZ, R3 ;  /* 0x000000ffff067224 */ /* 0x001fc600078e0003 */
[----:B------:R-:W2:Y:S04]  /*34980*/  LDL.LU R3, [R1+0x3680] ;  /* 0x0036800001037983 */ /* 0x000ea80000300800 */
[----:B------:R-:W-:Y:S04]  /*34990*/  STL.64 [R1+0xa20], R16 ;  /* 0x000a201001007387 */ /* 0x000fe80000100a00 */
[----:B------:R0:W-:Y:S01]  /*349a0*/  STL.64 [R1+0xa28], R18 ;  /* 0x000a281201007387 */ /* 0x0001e20000100a00 */
[----:B-1----:R-:W-:Y:S02]  /*349b0*/  IMAD.MOV.U32 R5, RZ, RZ, R26 ;  /* 0x000000ffff057224 */ /* 0x002fe400078e001a */
[----:B------:R-:W-:Y:S01]  /*349c0*/  IMAD.MOV.U32 R4, RZ, RZ, R27 ;  /* 0x000000ffff047224 */ /* 0x000fe200078e001b */
[----:B0-----:R-:W3:Y:S04]  /*349d0*/  LDL.LU.64 R18, [R1+0x3678] ;  /* 0x0036780001127983 */ /* 0x001ee80000300a00 */
[----:B------:R-:W3:Y:S04]  /*349e0*/  LDL.LU.64 R16, [R1+0x3670] ;  /* 0x0036700001107983 */ /* 0x000ee80000300a00 */
[----:B------:R-:W2:Y:S04]  /*349f0*/  LDL.LU.64 R26, [R1+0x3668] ;  /* 0x00366800011a7983 */ /* 0x000ea80000300a00 */
[----:B------:R-:W2:Y:S01]  /*34a00*/  LDL.LU.64 R24, [R1+0x3660] ;  /* 0x0036600001187983 */ /* 0x000ea20000300a00 */
[----:B------:R-:W-:-:S07]  /*34a10*/  IMAD.MOV.U32 R7, RZ, RZ, R29 ;  /* 0x000000ffff077224 */ /* 0x000fce00078e001d */
[----:B--2---:R-:W-:-:S15]  /*34a20*/  HMMA.16816.F32 R24, R20, R6, R24 ;  /* 0x000000061418723c */ /* 0x004fde0000001818 */
[----:B------:R-:W-:-:S04]  /*34a30*/  NOP ;  /* 0x0000000000007918 */ /* 0x000fc80000000000 */
[----:B------:R-:W-:Y:S04]  /*34a40*/  STL.64 [R1+0xa10], R24 ;  /* 0x000a101801007387 */ /* 0x000fe80000100a00 */
[----:B------:R0:W-:Y:S04]  /*34a50*/  STL.64 [R1+0xa18], R26 ;  /* 0x000a181a01007387 */ /* 0x0001e80000100a00 */
[----:B0-----:R-:W2:Y:S04]  /*34a60*/  LDL.LU.64 R26, [R1+0x3658] ;  /* 0x00365800011a7983 */ /* 0x001ea80000300a00 */
[----:B------:R0:W-:Y:S02]  /*34a70*/  STL.64 [R1+0x35f8], R6 ;  /* 0x0035f80601007387 */ /* 0x0001e40000100a00 */
[----:B0-----:R-:W-:-:S02]  /*34a80*/  IMAD.MOV.U32 R6, RZ, RZ, R5 ;  /* 0x000000ffff067224 */ /* 0x001fc400078e0005 */
[----:B------:R-:W-:-:S05]  /*34a90*/  IMAD.MOV.U32 R7, RZ, RZ, R4 ;  /* 0x000000ffff077224 */ /* 0x000fca00078e0004 */
[----:B------:R0:W-:Y:S04]  /*34aa0*/  STL.64 [R1+0x3610], R6 ;  /* 0x0036100601007387 */ /* 0x0001e80000100a00 */
[----:B------:R-:W2:Y:S04]  /*34ab0*/  LDL.LU R4, [R1+0x6b0] ;  /* 0x0006b00001047983 */ /* 0x000ea80000300800 */
[----:B------:R-:W2:Y:S04]  /*34ac0*/  LDL.LU R5, [R1+0x6b4] ;  /* 0x0006b40001057983 */ /* 0x000ea80000300800 */
[----:B0-----:R-:W2:Y:S04]  /*34ad0*/  LDL.LU R6, [R1+0x6b8] ;  /* 0x0006b80001067983 */ /* 0x001ea80000300800 */
[----:B------:R-:W2:Y:S02]  /*34ae0*/  LDL.LU R7, [R1+0x6bc] ;  /* 0x0006bc0001077983 */ /* 0x000ea40000300800 */
[----:B--2---:R-:W-:-:S15]  /*34af0*/  HMMA.16816.F32 R4, R20, R26, R4 ;  /* 0x0000001a1404723c */ /* 0x004fde0000001804 */
[----:B------:R-:W-:-:S04]  /*34b00*/  NOP ;  /* 0x0000000000007918 */ /* 0x000fc80000000000 */
[----:B------:R0:W-:Y:S04]  /*34b10*/  STL.64 [R1+0xa00], R4 ;  /* 0x000a000401007387 */ /* 0x0001e80000100a00 */
[----:B------:R-:W-:Y:S01]  /*34b20*/  STL.64 [R1+0xa08], R6 ;  /* 0x000a080601007387 */ /* 0x000fe20000100a00 */
[----:B0-----:R-:W-:Y:S02]  /*34b30*/  IMAD.MOV.U32 R5, RZ, RZ, R26 ;  /* 0x000000ffff057224 */ /* 0x001fe400078e001a */
[----:B------:R-:W-:Y:S02]  /*34b40*/  IMAD.MOV.U32 R4, RZ, RZ, R27 ;  /* 0x000000ffff047224 */ /* 0x000fe400078e001b */
[----:B------:R-:W3:Y:S02]  /*34b50*/  LDL.LU.64 R26, [R1+0x3650] ;  /* 0x00365000011a7983 */ /* 0x000ee40000300a00 */
[----:B---3--:R-:W-:-:S15]  /*34b60*/  HMMA.16816.F32 R16, R20, R26, R16 ;  /* 0x0000001a1410723c */ /* 0x008fde0000001810 */
[----:B------:R-:W-:-:S04]  /*34b70*/  NOP ;  /* 0x0000000000007918 */ /* 0x000fc80000000000 */
[----:B------:R-:W-:Y:S04]  /*34b80*/  STL.64 [R1+0x4e0], R16 ;  /* 0x0004e01001007387 */ /* 0x000fe80000100a00 */
[----:B------:R0:W-:Y:S04]  /*34b90*/  STL.64 [R1+0x4e8], R18 ;  /* 0x0004e81201007387 */ /* 0x0001e80000100a00 */
[----:B0-----:R-:W2:Y:S04]  /*34ba0*/  LDL.LU.64 R18, [R1+0x3648] ;  /* 0x0036480001127983 */ /* 0x001ea80000300a00 */
[----:B------:R-:W2:Y:S04]  /*34bb0*/  LDL.LU.64 R16, [R1+0x3640] ;  /* 0x0036400001107983 */ /* 0x000ea80000300a00 */
[----:B------:R-:W3:Y:S01]  /*34bc0*/  LDL.LU R24, [R1+0x680] ;  /* 0x0006800001187983 */ /* 0x000ee20000300800 */
[----:B------:R-:W-:-:S02]  /*34bd0*/  IMAD.MOV.U32 R9, RZ, RZ, R26 ;  /* 0x000000ffff097224 */ /* 0x000fc400078e001a */
[----:B------:R-:W-:Y:S01]  /*34be0*/  IMAD.MOV.U32 R8, RZ, RZ, R27 ;  /* 0x000000ffff087224 */ /* 0x000fe200078e001b */
[----:B--2---:R-:W-:-:S15]  /*34bf0*/  HMMA.16816.F32 R16, R20, R10, R16 ;  /* 0x0000000a1410723c */ /* 0x004fde0000001810 */
[----:B------:R-:W-:-:S04]  /*34c00*/  NOP ;  /* 0x0000000000007918 */ /* 0x000fc80000000000 */
[----:B------:R0:W-:Y:S04]  /*34c10*/  STL.64 [R1+0x9f0], R16 ;  /* 0x0009f01001007387 */ /* 0x0001e80000100a00 */
[----:B------:R1:W-:Y:S04]  /*34c20*/  STL.64 [R1+0x9f8], R18 ;  /* 0x0009f81201007387 */ /* 0x0003e80000100a00 */
[----:B------:R-:W3:Y:S04]  /*34c30*/  LDL.LU R25, [R1+0x684] ;  /* 0x0006840001197983 */ /* 0x000ee80000300800 */
[----:B------:R-:W3:Y:S04]  /*34c40*/  LDL.LU R26, [R1+0x688] ;  /* 0x00068800011a7983 */ /* 0x000ee80000300800 */
[----:B------:R-:W3:Y:S04]  /*34c50*/  LDL.LU R27, [R1+0x68c] ;  /* 0x00068c00011b7983 */ /* 0x000ee80000300800 */
[----:B0-----:R-:W2:Y:S04]  /*34c60*/  LDL.LU R16, [R1+0x600] ;  /* 0x0006000001107983 */ /* 0x001ea80000300800 */
[----:B------:R-:W2:Y:S04]  /*34c70*/  LDL.LU R17, [R1+0x604] ;  /* 0x0006040001117983 */ /* 0x000ea80000300800 */
[----:B-1----:R-:W2:Y:S04]  /*34c80*/  LDL.LU R18, [R1+0x608] ;  /* 0x0006080001127983 */ /* 0x002ea80000300800 */
[----:B------:R-:W2:Y:S04]  /*34c90*/  LDL.LU R19, [R1+0x60c] ;  /* 0x00060c0001137983 */ /* 0x000ea80000300800 */
[----:B------:R0:W-:Y:S02]  /*34ca0*/  STL.64 [R1+0x35d0], R10 ;  /* 0x0035d00a01007387 */ /* 0x0001e40000100a00 */
[----:B0-----:R-:W-:-:S02]  /*34cb0*/  IMAD.MOV.U32 R10, RZ, RZ, R9 ;  /* 0x000000ffff0a7224 */ /* 0x001fc400078e0009 */
[----:B------:R-:W-:-:S05]  /*34cc0*/  IMAD.MOV.U32 R11, RZ, RZ, R8 ;  /* 0x000000ffff0b7224 */ /* 0x000fca00078e0008 */
        /* <DEDUP_REMOVED lines=11> */
[----:B---3--:R-:W-:Y:S03]  /*34d80*/  HMMA.16816.F32 R24, R20, R14, R24 ;  /* 0x0000000e1418723c */ /* 0x008fe60000001818 */
[----:B--2---:R-:W-:Y:S04]  /*34d90*/  STL.64 [R1+0x3608], R10 ;  /* 0x0036080a01007387 */ /* 0x004fe80000100a00 */
[----:B------:R0:W-:Y:S04]  /*34da0*/  STL.64 [R1+0x3600], R8 ;  /* 0x0036000801007387 */ /* 0x0001e80000100a00 */
[----:B0-----:R-:W2:Y:S04]  /*34db0*/  LDL.LU R8, [R1+0x5e0] ;  /* 0x0005e00001087983 */ /* 0x001ea80000300800 */
[----:B------:R-:W2:Y:S04]  /*34dc0*/  LDL.LU R9, [R1+0x5e4] ;  /* 0x0005e40001097983 */ /* 0x000ea80000300800 */
[----:B------:R-:W3:Y:S04]  /*34dd0*/  LDL.LU R10, [R1+0x5e8] ;  /* 0x0005e800010a7983 */ /* 0x000ee80000300800 */
[----:B------:R-:W3:Y:S04]  /*34de0*/  LDL.LU R11, [R1+0x5ec] ;  /* 0x0005ec00010b7983 */ /* 0x000ee80000300800 */
[----:B---3--:R-:W-:Y:S04]  /*34df0*/  STL.64 [R1+0x3620], R10 ;  /* 0x0036200a01007387 */ /* 0x008fe80000100a00 */
[----:B--2---:R0:W-:Y:S04]  /*34e00*/  STL.64 [R1+0x3618], R8 ;  /* 0x0036180801007387 */ /* 0x0041e80000100a00 */
        /* <DEDUP_REMOVED lines=8> */
[----:B------:R0:W-:Y:S01]  /*34e90*/  STL.64 [R1+0x35d8], R14 ;  /* 0x0035d80e01007387 */ /* 0x0001e20000100a00 */
[----:B------:R-:W-:-:S03]  /*34ea0*/  IMAD.MOV.U32 R6, RZ, RZ, R13 ;  /* 0x000000ffff067224 */ /* 0x000fc600078e000d */
[----:B------:R-:W2:Y:S04]  /*34eb0*/  LDL.LU R12, [R1+0x5b0] ;  /* 0x0005b000010c7983 */ /* 0x000ea80000300800 */
[----:B------:R-:W2:Y:S04]  /*34ec0*/  LDL.LU R13, [R1+0x5b4] ;  /* 0x0005b400010d7983 */ /* 0x000ea80000300800 */
[----:B0-----:R-:W2:Y:S04]  /*34ed0*/  LDL.LU R14, [R1+0x5b8] ;  /* 0x0005b800010e7983 */ /* 0x001ea80000300800 */
[----:B------:R-:W2:Y:S01]  /*34ee0*/  LDL.LU R15, [R1+0x5bc] ;  /* 0x0005bc00010f7983 */ /* 0x000ea20000300800 */
[----:B---3--:R-:W-:Y:S03]  /*34ef0*/  HMMA.16816.F32 R20, R20, R26, R16 ;  /* 0x0000001a1414723c */ /* 0x008fe60000001810 */
[----:B------:R-:W2:Y:S04]  /*34f00*/  LDL.LU.64 R18, [R1+0x3630] ;  /* 0x0036300001127983 */ /* 0x000ea80000300a00 */
[----:B------:R-:W2:-:S12]  /*34f10*/  LDL.LU.64 R16, [R1+0x3628] ;  /* 0x0036280001107983 */ /* 0x000e980000300a00 */
[----:B------:R-:W-:Y:S04]  /*34f20*/  STL.64 [R1+0x660], R20 ;  /* 0x0006601401007387 */ /* 0x000fe80000100a00 */
[----:B------:R0:W-:Y:S02]  /*34f30*/  STL.64 [R1+0x668], R22 ;  /* 0x0006681601007387 */ /* 0x0001e40000100a00 */
[----:B0-----:R-:W-:Y:S02]  /*34f40*/  IMAD.MOV.U32 R22, RZ, RZ, R5 ;  /* 0x000000ffff167224 */ /* 0x001fe400078e0005 */
[----:B------:R-:W-:Y:S02]  /*34f50*/  IMAD.MOV.U32 R23, RZ, RZ, R4 ;  /* 0x000000ffff177224 */ /* 0x000fe400078e0004 */
[----:B--2---:R-:W-:Y:S01]  /*34f60*/  HMMA.16816.F32 R4, R16, R6, R8 ;  /* 0x000000061004723c */ /* 0x004fe20000001808 */
[----:B------:R-:W2:Y:S04]  /*34f70*/  LDL.LU.64 R10, [R1+0x3620] ;  /* 0x00362000010a7983 */ /* 0x000ea80000300a00 */
[----:B------:R-:W2:-:S14]  /*34f80*/  LDL.LU.64 R8, [R1+0x3618] ;  /* 0x0036180001087983 */ /* 0x000e9c0000300a00 */
[----:B------:R-:W-:Y:S04]  /*34f90*/  STL.64 [R1+0x650], R4 ;  /* 0x0006500401007387 */ /* 0x000fe80000100a00 */
[----:B------:R0:W-:Y:S04]  /*34fa0*/  STL.64 [R1+0x658], R6 ;  /* 0x0006580601007387 */ /* 0x0001e80000100a00 */
[----:B0-----:R-:W2:Y:S02]  /*34fb0*/  LDL.LU.64 R6, [R1+0x3610] ;  /* 0x0036100001067983 */ /* 0x001ea40000300a00 */
        /* <DEDUP_REMOVED lines=13> */
[----:B------:R-:W3:Y:S04]  /*35090*/  LDL.LU R4, [R1+0x590] ;  /* 0x0005900001047983 */ /* 0x000ee80000300800 */
[----:B------:R-:W3:Y:S04]  /*350a0*/  LDL.LU R5, [R1+0x594] ;  /* 0x0005940001057983 */ /* 0x000ee80000300800 */
[----:B0-----:R-:W3:Y:S04]  /*350b0*/  LDL.LU R6, [R1+0x598] ;  /* 0x0005980001067983 */ /* 0x001ee80000300800 */
[----:B------:R-:W3:Y:S01]  /*350c0*/  LDL.LU R7, [R1+0x59c] ;  /* 0x00059c0001077983 */ /* 0x000ee20000300800 */
[----:B--2---:R-:W-:-:S15]  /*350d0*/  HMMA.16816.F32 R8, R16, R22, R8 ;  /* 0x000000161008723c */ /* 0x004fde0000001808 */
[----:B------:R-:W-:-:S04]  /*350e0*/  NOP ;  /* 0x0000000000007918 */ /* 0x000fc80000000000 */
[----:B------:R-:W-:Y:S04]  /*350f0*/  STL.64 [R1+0x620], R8 ;  /* 0x0006200801007387 */ /* 0x000fe80000100a00 */
[----:B------:R0:W-:Y:S04]  /*35100*/  STL.64 [R1+0x628], R10 ;  /* 0x0006280a01007387 */ /* 0x0001e80000100a00 */
[----:B0-----:R-:W2:Y:S04]  /*35110*/  LDL.LU.64 R10, [R1+0x35e0] ;  /* 0x0035e000010a7983 */ /* 0x001ea80000300a00 */
[----:B------:R0:W-:Y:S04]  /*35120*/  STL.64 [R1+0x3578], R22 ;  /* 0x0035781601007387 */ /* 0x0001e80000100a00 */
[----:B------:R-:W3:Y:S04]  /*35130*/  LDL.LU R20, [R1+0x5a0] ;  /* 0x0005a00001147983 */ /* 0x000ee80000300800 */
[----:B------:R-:W3:Y:S04]  /*35140*/  LDL.LU R21, [R1+0x5a4] ;  /* 0x0005a40001157983 */ /* 0x000ee80000300800 */
[----:B0-----:R-:W3:Y:S04]  /*35150*/  LDL.LU R22, [R1+0x5a8] ;  /* 0x0005a80001167983 */ /* 0x001ee80000300800 */
[----:B------:R-:W3:Y:S01]  /*35160*/  LDL.LU R23, [R1+0x5ac] ;  /* 0x0005ac0001177983 */ /* 0x000ee20000300800 */
[----:B--2---:R-:W-:Y:S03]  /*35170*/  HMMA.16816.F32 R8, R16, R10, R12 ;  /* 0x0000000a1008723c */ /* 0x004fe6000000180c */
[----:B------:R-:W2:-:S15]  /*35180*/  LDL.LU.64 R14, [R1+0x35d8] ;  /* 0x0035d800010e7983 */ /* 0x000e9e0000300a00 */
[----:B------:R-:W-:Y:S01]  /*35190*/  NOP ;  /* 0x0000000000007918 */ /* 0x000fe20000000000 */
        /* <DEDUP_REMOVED lines=9> */
[----:B------:R-:W3:Y:S04]  /*35230*/  LDL.LU.64 R10, [R1+0x35c8] ;  /* 0x0035c800010a7983 */ /* 0x000ee80000300a00 */
[----:B------:R-:W3:Y:S01]  /*35240*/  LDL.LU.64 R8, [R1+0x35c0] ;  /* 0x0035c00001087983 */ /* 0x000ee20000300a00 */
[----:B--2---:R-:W-:Y:S01]  /*35250*/  HMMA.16816.F32 R20, R16, R14, R4 ;  /* 0x0000000e1014723c */ /* 0x004fe20000001804 */
[----:B------:R-:W-:-:S02]  /*35260*/  IMAD.MOV.U32 R5, RZ, RZ, R14 ;  /* 0x000000ffff057224 */ /* 0x000fc400078e000e */
[----:B------:R-:W-:-:S15]  /*35270*/  IMAD.MOV.U32 R4, RZ, RZ, R15 ;  /* 0x000000ffff047224 */ /* 0x000fde00078e000f */
[----:B------:R-:W-:Y:S01]  /*35280*/  NOP ;  /* 0x0000000000007918 */ /* 0x000fe20000000000 */
[----:B------:R0:W-:Y:S04]  /*35290*/  STL.64 [R1+0x600], R20 ;  /* 0x0006001401007387 */ /* 0x0001e80000100a00 */
[----:B------:R1:W-:Y:S04]  /*352a0*/  STL.64 [R1+0x608], R22 ;  /* 0x0006081601007387 */ /* 0x0003e80000100a00 */
[----:B------:R-:W2:Y:S04]  /*352b0*/  LDL.LU.64 R14, [R1+0x35b8] ;  /* 0x0035b800010e7983 */ /* 0x000ea80000300a00 */
[----:B------:R-:W2:Y:S04]  /*352c0*/  LDL.LU.64 R12, [R1+0x35b0] ;  /* 0x0035b000010c7983 */ /* 0x000ea80000300a00 */
[----:B------:R0:W-:Y:S01]  /*352d0*/  STL.64 [R1+0x3530], R26 ;  /* 0x0035301a01007387 */ /* 0x0001e20000100a00 */
[----:B---3--:R-:W-:Y:S03]  /*352e0*/  HMMA.16816.F32 R16, R16, R26, R8 ;  /* 0x0000001a1010723c */ /* 0x008fe60000001808 */
[----:B------:R-:W3:-:S15]  /*352f0*/  LDL.LU R8, [R1+0x280] ;  /* 0x0002800001087983 */ /* 0x000ede0000300800 */
[----:B------:R-:W-:Y:S01]  /*35300*/  NOP ;  /* 0x0000000000007918 */ /* 0x000fe20000000000 */
[----:B------:R-:W-:Y:S04]  /*35310*/  STL.64 [R1+0x190], R16 ;  /* 0x0001901001007387 */ /* 0x000fe80000100a00 */
[----:B------:R-:W-:Y:S04]  /*35320*/  STL.64 [R1+0x198], R18 ;  /* 0x0001981201007387 */ /* 0x000fe80000100a00 */
[----:B------:R-:W3:Y:S04]  /*35330*/  LDL.LU R9, [R1+0x284] ;  /* 0x0002840001097983 */ /* 0x000ee80000300800 */
[----:B------:R-:W2:Y:S04]  /*35340*/  LDL.LU R10, [R1+0x288] ;  /* 0x00028800010a7983 */ /* 0x000ea80000300800 */
[----:B------:R-:W2:Y:S04]  /*35350*/  LDL.LU R11, [R1+0x28c] ;  /* 0x00028c00010b7983 */ /* 0x000ea80000300800 */
[----:B--2---:R-:W-:Y:S04]  /*35360*/  STL.64 [R1+0x3540], R10 ;  /* 0x0035400a01007387 */ /* 0x004fe80000100a00 */
[----:B---3--:R-:W-:Y:S04]  /*35370*/  STL.64 [R1+0x3538], R8 ;  /* 0x0035380801007387 */ /* 0x008fe80000100a00 */
[----:B0-----:R-:W2:Y:S04]  /*35380*/  LDL.LU R20, [R1+0x410] ;  /* 0x0004100001147983 */ /* 0x001ea80000300800 */
[----:B------:R-:W2:Y:S04]  /*35390*/  LDL.LU R21, [R1+0x414] ;  /* 0x0004140001157983 */ /* 0x000ea80000300800 */
[----:B-1----:R-:W3:Y:S04]  /*353a0*/  LDL.LU R22, [R1+0x418] ;  /* 0x0004180001167983 */ /* 0x002ee80000300800 */
[----:B------:R-:W3:Y:S01]  /*353b0*/  LDL.LU R23, [R1+0x41c] ;  /* 0x00041c0001177983 */ /* 0x000ee20000300800 */
[----:B------:R-:W-:-:S02]  /*353c0*/  IMAD.MOV.U32 R27, RZ, RZ, R4 ;  /* 0x000000ffff1b7224 */ /* 0x000fc400078e0004 */
[----:B------:R-:W-:Y:S01]  /*353d0*/  IMAD.MOV.U32 R26, RZ, RZ, R5 ;  /* 0x000000ffff1a7224 */ /* 0x000fe200078e0005 */
[----:B------:R-:W2:Y:S04]  /*353e0*/  LDL.LU R4, [R1+0x430] ;  /* 0x0004300001047983 */ /* 0x000ea80000300800 */
[----:B------:R-:W4:Y:S04]  /*353f0*/  LDL.LU R5, [R1+0x434] ;  /* 0x0004340001057983 */ /* 0x000f280000300800 */
[----:B------:R-:W4:Y:S04]  /*35400*/  LDL.LU R6, [R1+0x438] ;  /* 0x0004380001067983 */ /* 0x000f280000300800 */
[----:B------:R-:W4:Y:S04]  /*35410*/  LDL.LU R7, [R1+0x43c] ;  /* 0x00043c0001077983 */ /* 0x000f280000300800 */
[----:B---3--:R0:W-:Y:S04]  /*35420*/  STL.64 [R1+0x3588], R22 ;  /* 0x0035881601007387 */ /* 0x0081e80000100a00 */
[----:B--2---:R-:W-:Y:S04]  /*35430*/  STL.64 [R1+0x3580], R20 ;  /* 0x0035801401007387 */ /* 0x004fe80000100a00 */
[----:B0-----:R-:W2:Y:S04]  /*35440*/  LDL.64 R22, [R1+0x58] ;  /* 0x0000580001167983 */ /* 0x001ea80000100a00 */
[----:B--2---:R0:W-:Y:S04]  /*35450*/  STL.64 [R1+0x35a0], R22 ;  /* 0x0035a01601007387 */ /* 0x0041e80000100a00 */
[----:B0-----:R-:W4:Y:S04]  /*35460*/  LDL.64 R22, [R1+0x68] ;  /* 0x0000680001167983 */ /* 0x001f280000100a00 */
[----:B------:R0:W-:Y:S02]  /*35470*/  STL.64 [R1+0x3548], R26 ;  /* 0x0035481a01007387 */ /* 0x0001e40000100a00 */
[----:B0-----:R-:W-:-:S02]  /*35480*/  IMAD.MOV.U32 R26, RZ, RZ, R25 ;  /* 0x000000ffff1a7224 */ /* 0x001fc400078e0019 */
[----:B------:R-:W-:-:S05]  /*35490*/  IMAD.MOV.U32 R27, RZ, RZ, R24 ;  /* 0x000000ffff1b7224 */ /* 0x000fca00078e0018 */
[----:B------:R0:W-:Y:S04]  /*354a0*/  STL.64 [R1+0x3560], R26 ;  /* 0x0035601a01007387 */ /* 0x0001e80000100a00 */
[----:B------:R-:W2:Y:S04]  /*354b0*/  LDL.LU R8, [R1+0x3d0] ;  /* 0x0003d00001087983 */ /* 0x000ea80000300800 */
[----:B------:R-:W2:Y:S04]  /*354c0*/  LDL.LU R9, [R1+0x3d4] ;  /* 0x0003d40001097983 */ /* 0x000ea80000300800 */
[----:B------:R-:W3:Y:S04]  /*354d0*/  LDL.LU R10, [R1+0x3d8] ;  /* 0x0003d800010a7983 */ /* 0x000ee80000300800 */
[----:B------:R-:W3:Y:S04]  /*354e0*/  LDL.LU R11, [R1+0x3dc] ;  /* 0x0003dc00010b7983 */ /* 0x000ee80000300800 */
        /* <DEDUP_REMOVED lines=10> */
[----:B----4-:R-:W-:Y:S03]  /*35590*/  HMMA.16816.F32 R4, R12, R22, R4 ;  /* 0x000000160c04723c */ /* 0x010fe60000001804 */
[----:B--2---:R-:W-:Y:S04]  /*355a0*/  STL.64 [R1+0x3598], R26 ;  /* 0x0035981a01007387 */ /* 0x004fe80000100a00 */
[----:B------:R0:W-:Y:S04]  /*355b0*/  STL.64 [R1+0x3590], R24 ;  /* 0x0035901801007387 */ /* 0x0001e80000100a00 */
[----:B0-----:R-:W2:Y:S04]  /*355c0*/  LDL.LU R24, [R1+0x420] ;  /* 0x0004200001187983 */ /* 0x001ea80000300800 */
[----:B------:R-:W2:Y:S04]  /*355d0*/  LDL.LU R25, [R1+0x424] ;  /* 0x0004240001197983 */ /* 0x000ea80000300800 */
[----:B------:R-:W2:Y:S04]  /*355e0*/  LDL.LU R26, [R1+0x428] ;  /* 0x00042800011a7983 */ /* 0x000ea80000300800 */
[----:B------:R-:W2:Y:S04]  /*355f0*/  LDL.LU R27, [R1+0x42c] ;  /* 0x00042c00011b7983 */ /* 0x000ea80000300800 */
[----:B---3--:R-:W-:Y:S04]  /*35600*/  STL.64 [R1+0x3558], R10 ;  /* 0x0035580a01007387 */ /* 0x008fe80000100a00 */
[----:B------:R0:W-:Y:S04]  /*35610*/  STL.64 [R1+0x3550], R8 ;  /* 0x0035500801007387 */ /* 0x0001e80000100a00 */
[----:B0-----:R-:W3:Y:S04]  /*35620*/  LDL.LU R8, [R1+0x3e0] ;  /* 0x0003e00001087983 */ /* 0x001ee80000300800 */
[----:B------:R-:W3:Y:S04]  /*35630*/  LDL.LU R9, [R1+0x3e4] ;  /* 0x0003e40001097983 */ /* 0x000ee80000300800 */
[----:B------:R-:W3:Y:S04]  /*35640*/  LDL.LU R10, [R1+0x3e8] ;  /* 0x0003e800010a7983 */ /* 0x000ee80000300800 */
[----:B------:R-:W3:Y:S04]  /*35650*/  LDL.LU R11, [R1+0x3ec] ;  /* 0x0003ec00010b7983 */ /* 0x000ee80000300800 */
[----:B------:R-:W4:Y:S04]  /*35660*/  LDL.64 R18, [R1+0x28] ;  /* 0x0000280001127983 */ /* 0x000f280000100a00 */
[----:B------:R0:W-:Y:S04]  /*35670*/  STL.64 [R1+0x180], R4 ;  /* 0x0001800401007387 */ /* 0x0001e80000100a00 */
[----:B------:R1:W-:Y:S01]  /*35680*/  STL.64 [R1+0x188], R6 ;  /* 0x0001880601007387 */ /* 0x0003e20000100a00 */
[----:B0-----:R-:W-:-:S03]  /*35690*/  IMAD.MOV.U32 R5, RZ, RZ, R22 ;  /* 0x000000ffff057224 */ /* 0x001fc600078e0016 */
[----:B-1----:R-:W2:Y:S01]  /*356a0*/  LDL.LU.64 R6, [R1+0x35a8] ;  /* 0x0035a80001067983 */ /* 0x002ea20000300a00 */
[----:B------:R-:W-:-:S03]  /*356b0*/  IMAD.MOV.U32 R4, RZ, RZ, R23 ;  /* 0x000000ffff047224 */ /* 0x000fc600078e0017 */
        /* <DEDUP_REMOVED lines=9> */
[----:B------:R-:W2:Y:S04]  /*35750*/  LDL.LU.64 R22, [R1+0x3588] ;  /* 0x0035880001167983 */ /* 0x000ea80000300a00 */
[----:B------:R-:W2:Y:S02]  /*35760*/  LDL.LU.64 R20, [R1+0x3580] ;  /* 0x0035800001147983 */ /* 0x000ea40000300a00 */
        /* <DEDUP_REMOVED lines=8> */
[----:B------:R-:W-:Y:S01]  /*357f0*/  STL.64 [R1+0x3508], R6 ;  /* 0x0035080601007387 */ /* 0x000fe20000100a00 */
[----:B--2---:R-:W-:-:S15]  /*35800*/  HMMA.16816.F32 R24, R12, R22, R24 ;  /* 0x000000160c18723c */ /* 0x004fde0000001818 */
[----:B------:R-:W-:-:S04]  /*35810*/  NOP ;  /* 0x0000000000007918 */ /* 0x000fc80000000000 */
[----:B------:R-:W-:Y:S04]  /*35820*/  STL.64 [R1+0x4a0], R24 ;  /* 0x0004a01801007387 */ /* 0x000fe80000100a00 */
[----:B------:R0:W-:Y:S04]  /*35830*/  STL.64 [R1+0x4a8], R26 ;  /* 0x0004a81a01007387 */ /* 0x0001e80000100a00 */
[----:B0-----:R-:W4:Y:S04]  /*35840*/  LDL.LU.64 R26, [R1+0x3570] ;  /* 0x00357000011a7983 */ /* 0x001f280000300a00 */
[----:B------:R-:W4:Y:S04]  /*35850*/  LDL.LU.64 R24, [R1+0x3568] ;  /* 0x0035680001187983 */ /* 0x000f280000300a00 */
        /* <DEDUP_REMOVED lines=11> */
[C---:B----4-:R-:W-:Y:S03]  /*35910*/  HMMA.16816.F32 R24, R12.reuse, R18, R24 ;  /* 0x000000120c18723c */ /* 0x050fe60000001818 */
        /* <DEDUP_REMOVED lines=20> */
[----:B0-----:R-:W3:Y:S01]  /*35a60*/  LDL.LU.64 R26, [R1+0x3530] ;  /* 0x00353000011a7983 */ /* 0x001ee20000300a00 */
[----:B------:R-:W-:Y:S02]  /*35a70*/  IMAD.MOV.U32 R6, RZ, RZ, R5 ;  /* 0x000000ffff067224 */ /* 0x000fe400078e0005 */
[----:B------:R-:W-:Y:S01]  /*35a80*/  IMAD.MOV.U32 R7, RZ, RZ, R4 ;  /* 0x000000ffff077224 */ /* 0x000fe200078e0004 */
[----:B---3--:R-:W-:Y:S01]  /*35a90*/  HMMA.16816.F32 R12, R12, R26, R8 ;  /* 0x0000001a0c0c723c */ /* 0x008fe20000001808 */
[----:B------:R-:W2:Y:S04]  /*35aa0*/  LDL.LU.64 R10, [R1+0x3528] ;  /* 0x00352800010a7983 */ /* 0x000ea80000300a00 */
[----:B------:R-:W2:Y:S04]  /*35ab0*/  LDL.LU.64 R8, [R1+0x3520] ;  /* 0x0035200001087983 */ /* 0x000ea80000300a00 */
[----:B------:R0:W-:Y:S04]  /*35ac0*/  STL.64 [R1+0x34a8], R26 ;  /* 0x0034a81a01007387 */ /* 0x0001e80000100a00 */
[----:B------:R-:W3:Y:S06]  /*35ad0*/  LDL.LU R24, [R1+0x240] ;  /* 0x0002400001187983 */ /* 0x000eec0000300800 */
[----:B------:R-:W-:Y:S04]  /*35ae0*/  STL.64 [R1+0x3e0], R12 ;  /* 0x0003e00c01007387 */ /* 0x000fe80000100a00 */
[----:B------:R1:W-:Y:S04]  /*35af0*/  STL.64 [R1+0x3e8], R14 ;  /* 0x0003e80e01007387 */ /* 0x0003e80000100a00 */
[----:B------:R-:W3:Y:S04]  /*35b00*/  LDL.LU R25, [R1+0x244] ;  /* 0x0002440001197983 */ /* 0x000ee80000300800 */
[----:B0-----:R-:W3:Y:S04]  /*35b10*/  LDL.LU R26, [R1+0x248] ;  /* 0x00024800011a7983 */ /* 0x001ee80000300800 */
[----:B------:R-:W3:Y:S04]  /*35b20*/  LDL.LU R27, [R1+0x24c] ;  /* 0x00024c00011b7983 */ /* 0x000ee80000300800 */
[----:B-1----:R-:W4:Y:S01]  /*35b30*/  LDL.64 R14, [R1+0x18] ;  /* 0x00001800010e7983 */ /* 0x002f220000100a00 */
[----:B--2---:R-:W-:Y:S03]  /*35b40*/  HMMA.16816.F32 R4, R8, R6, R20 ;  /* 0x000000060804723c */ /* 0x004fe60000001814 */
[----:B------:R-:W2:Y:S04]  /*35b50*/  LDL.LU.64 R22, [R1+0x3518] ;  /* 0x0035180001167983 */ /* 0x000ea80000300a00 */
[----:B------:R-:W2:-:S12]  /*35b60*/  LDL.LU.64 R20, [R1+0x3510] ;  /* 0x0035100001147983 */ /* 0x000e980000300a00 */
        /* <DEDUP_REMOVED lines=9> */
[----:B--2---:R-:W-:Y:S02]  /*35c00*/  HMMA.16816.F32 R4, R8, R6, R20 ;  /* 0x000000060804723c */ /* 0x004fe40000001814 */
[----:B------:R-:W3:-:S15]  /*35c10*/  LDL.LU.64 R22, [R1+0x34e8] ;  /* 0x0034e80001167983 */ /* 0x000ede0000300a00 */
[----:B------:R-:W-:Y:S02]  /*35c20*/  NOP ;  /* 0x0000000000007918 */ /* 0x000fe40000000000 */
[----:B------:R-:W-:Y:S04]  /*35c30*/  STL.64 [R1+0x250], R4 ;  /* 0x0002500401007387 */ /* 0x000fe80000100a00 */
[----:B------:R0:W-:Y:S04]  /*35c40*/  STL.64 [R1+0x258], R6 ;  /* 0x0002580601007387 */ /* 0x0001e80000100a00 */
[----:B0-----:R-:W2:Y:S04]  /*35c50*/  LDL.LU.64 R6, [R1+0x34e0] ;  /* 0x0034e00001067983 */ /* 0x001ea80000300a00 */
[----:B------:R-:W2:Y:S01]  /*35c60*/  LDL.LU.64 R4, [R1+0x34d8] ;  /* 0x0034d80001047983 */ /* 0x000ea20000300a00 */
[C---:B---3--:R-:W-:Y:S08]  /*35c70*/  HMMA.16816.F32 R24, R8.reuse, R22, R24 ;  /* 0x000000160818723c */ /* 0x048ff00000001818 */
[C---:B--2---:R-:W-:Y:S01]  /*35c80*/  HMMA.16816.F32 R20, R8.reuse, R18, R4 ;  /* 0x000000120814723c */ /* 0x044fe20000001804 */
[----:B------:R-:W2:Y:S10]  /*35c90*/  LDL.LU R4, [R1+0x110] ;  /* 0x0001100001047983 */ /* 0x000eb40000300800 */
[----:B------:R-:W-:Y:S04]  /*35ca0*/  STL.64 [R1+0x240], R24 ;  /* 0x0002401801007387 */ /* 0x000fe80000100a00 */
[----:B------:R-:W-:Y:S04]  /*35cb0*/  STL.64 [R1+0x248], R26 ;  /* 0x0002481a01007387 */ /* 0x000fe80000100a00 */
[----:B------:R-:W-:Y:S04]  /*35cc0*/  STL.64 [R1+0x230], R20 ;  /* 0x0002301401007387 */ /* 0x000fe80000100a00 */
[----:B------:R-:W-:Y:S04]  /*35cd0*/  STL.64 [R1+0x238], R22 ;  /* 0x0002381601007387 */ /* 0x000fe80000100a00 */
[----:B------:R-:W2:Y:S04]  /*35ce0*/  LDL.LU R5, [R1+0x114] ;  /* 0x0001140001057983 */ /* 0x000ea80000300800 */
[----:B------:R-:W3:Y:S04]  /*35cf0*/  LDL.LU R6, [R1+0x118] ;  /* 0x0001180001067983 */ /* 0x000ee80000300800 */
[----:B------:R-:W3:Y:S04]  /*35d00*/  LDL.LU R7, [R1+0x11c] ;  /* 0x00011c0001077983 */ /* 0x000ee80000300800 */
[----:B---3--:R-:W-:Y:S04]  /*35d10*/  STL.64 [R1+0x34b8], R6 ;  /* 0x0034b80601007387 */ /* 0x008fe80000100a00 */
[----:B--2---:R0:W-:Y:S04]  /*35d20*/  STL.64 [R1+0x34b0], R4 ;  /* 0x0034b00401007387 */ /* 0x0041e80000100a00 */
[----:B0-----:R-:W2:Y:S04]  /*35d30*/  LDL.LU R4, [R1+0x210] ;  /* 0x0002100001047983 */ /* 0x001ea80000300800 */
[----:B------:R-:W2:Y:S04]  /*35d40*/  LDL.LU R5, [R1+0x214] ;  /* 0x0002140001057983 */ /* 0x000ea80000300800 */
[----:B------:R-:W3:Y:S04]  /*35d50*/  LDL.LU R6, [R1+0x218] ;  /* 0x0002180001067983 */ /* 0x000ee80000300800 */
[----:B------:R-:W3:Y:S04]  /*35d60*/  LDL.LU R7, [R1+0x21c] ;  /* 0x00021c0001077983 */ /* 0x000ee80000300800 */
[----:B---3--:R-:W-:Y:S04]  /*35d70*/  STL.64 [R1+0x34d0], R6 ;  /* 0x0034d00601007387 */ /* 0x008fe80000100a00 */
[----:B--2---:R0:W-:Y:S04]  /*35d80*/  STL.64 [R1+0x34c8], R4 ;  /* 0x0034c80401007387 */ /* 0x0041e80000100a00 */
[----:B0-----:R-:W4:Y:S04]  /*35d90*/  LDL.LU R4, [R1+0x220] ;  /* 0x0002200001047983 */ /* 0x001f280000300800 */
[----:B------:R-:W4:Y:S04]  /*35da0*/  LDL.LU R5, [R1+0x224] ;  /* 0x0002240001057983 */ /* 0x000f280000300800 */
[----:B------:R-:W4:Y:S04]  /*35db0*/  LDL.LU R6, [R1+0x228] ;  /* 0x0002280001067983 */ /* 0x000f280000300800 */
[----:B------:R-:W4:Y:S04]  /*35dc0*/  LDL.LU R7, [R1+0x22c] ;  /* 0x00022c0001077983 */ /* 0x000f280000300800 */
[----:B------:R-:W2:Y:S04]  /*35dd0*/  LDL.64 R26, [R1+0x8] ;  /* 0x00000800011a7983 */ /* 0x000ea80000100a00 */
[----:B------:R-:W3:Y:S04]  /*35de0*/  LDL.LU R20, [R1+0x100] ;  /* 0x0001000001147983 */ /* 0x000ee80000300800 */
[----:B------:R-:W3:Y:S04]  /*35df0*/  LDL.LU R21, [R1+0x104] ;  /* 0x0001040001157983 */ /* 0x000ee80000300800 */
[----:B------:R-:W3:Y:S04]  /*35e00*/  LDL.LU R22, [R1+0x108] ;  /* 0x0001080001167983 */ /* 0x000ee80000300800 */
[----:B------:R-:W3:Y:S04]  /*35e10*/  LDL.LU R23, [R1+0x10c] ;  /* 0x00010c0001177983 */ /* 0x000ee80000300800 */
[----:B------:R0:W-:Y:S04]  /*35e20*/  STL.64 [R1+0x3458], R18 ;  /* 0x0034581201007387 */ /* 0x0001e80000100a00 */
[----:B0-----:R-:W2:Y:S04]  /*35e30*/  LDL.64 R18, [R1+0x38] ;  /* 0x0000380001127983 */ /* 0x001ea80000100a00 */
[----:B--2---:R0:W-:Y:S04]  /*35e40*/  STL.64 [R1+0x3470], R18 ;  /* 0x0034701201007387 */ /* 0x0041e80000100a00 */
[----:B0-----:R-:W2:Y:S01]  /*35e50*/  LDL.64 R18, [R1+0x48] ;  /* 0x0000480001127983 */ /* 0x001ea20000100a00 */
[----:B----4-:R-:W-:Y:S03]  /*35e60*/  HMMA.16816.F32 R4, R8, R14, R4 ;  /* 0x0000000e0804723c */ /* 0x010fe60000001804 */
[----:B--2---:R0:W-:Y:S04]  /*35e70*/  STL.64 [R1+0x3478], R18 ;  /* 0x0034781201007387 */ /* 0x0041e80000100a00 */
[----:B0-----:R-:W2:Y:S04]  /*35e80*/  LDL.64 R18, [R1+0x58] ;  /* 0x0000580001127983 */ /* 0x001ea80000100a00 */
[----:B--2---:R0:W-:Y:S04]  /*35e90*/  STL.64 [R1+0x3490], R18 ;  /* 0x0034901201007387 */ /* 0x0041e80000100a00 */
[----:B0-----:R-:W3:Y:S04]  /*35ea0*/  LDL.LU.64 R18, [R1+0x68] ;  /* 0x0000680001127983 */ /* 0x001ee80000300a00 */
[----:B------:R-:W-:Y:S04]  /*35eb0*/  STL.64 [R1+0x5f0], R4 ;  /* 0x0005f00401007387 */ /* 0x000fe80000100a00 */
[----:B------:R0:W-:Y:S04]  /*35ec0*/  STL.64 [R1+0x5f8], R6 ;  /* 0x0005f80601007387 */ /* 0x0001e80000100a00 */
[----:B0-----:R-:W2:Y:S04]  /*35ed0*/  LDL.LU.64 R6, [R1+0x34d0] ;  /* 0x0034d00001067983 */ /* 0x001ea80000300a00 */
[----:B------:R-:W2:Y:S04]  /*35ee0*/  LDL.LU.64 R4, [R1+0x34c8] ;  /* 0x0034c80001047983 */ /* 0x000ea80000300a00 */
[----:B------:R0:W-:Y:S04]  /*35ef0*/  STL.64 [R1+0x3450], R14 ;  /* 0x0034500e01007387 */ /* 0x0001e80000100a00 */
[----:B------:R-:W4:Y:S04]  /*35f00*/  LDL.LU R12, [R1+0xc0] ;  /* 0x0000c000010c7983 */ /* 0x000f280000300800 */
[----:B------:R-:W4:Y:S04]  /*35f10*/  LDL.LU R13, [R1+0xc4] ;  /* 0x0000c400010d7983 */ /* 0x000f280000300800 */
[----:B0-----:R-:W2:Y:S01]  /*35f20*/  LDL.LU R14, [R1+0xc8] ;  /* 0x0000c800010e7983 */ /* 0x001ea20000300800 */
[----:B------:R-:W-:-:S03]  /*35f30*/  IMAD.MOV.U32 R15, RZ, RZ, R3 ;  /* 0x000000ffff0f7224 */ /* 0x000fc600078e0003 */
[----:B------:R-:W3:Y:S04]  /*35f40*/  LDL.LU R3, [R1+0x34c0] ;  /* 0x0034c00001037983 */ /* 0x000ee80000300800 */
[----:B--2---:R-:W-:Y:S04]  /*35f50*/  STL.64 [R1+0x3468], R14 ;  /* 0x0034680e01007387 */ /* 0x004fe80000100a00 */
[----:B----4-:R0:W-:Y:S04]  /*35f60*/  STL.64 [R1+0x3460], R12 ;  /* 0x0034600c01007387 */ /* 0x0101e80000100a00 */
[----:B0-----:R-:W2:Y:S04]  /*35f70*/  LDL.LU R12, [R1+0xd0] ;  /* 0x0000d000010c7983 */ /* 0x001ea80000300800 */
[----:B------:R-:W2:Y:S04]  /*35f80*/  LDL.LU R13, [R1+0xd4] ;  /* 0x0000d400010d7983 */ /* 0x000ea80000300800 */
[----:B------:R-:W4:Y:S04]  /*35f90*/  LDL.LU R14, [R1+0xd8] ;  /* 0x0000d800010e7983 */ /* 0x000f280000300800 */
[----:B------:R-:W4:Y:S01]  /*35fa0*/  LDL.LU R15, [R1+0xdc] ;  /* 0x0000dc00010f7983 */ /* 0x000f220000300800 */
[----:B------:R-:W-:Y:S01]  /*35fb0*/  HMMA.16816.F32 R4, R8, R26, R4 ;  /* 0x0000001a0804723c */ /* 0x000fe20000001804 */
[----:B------:R-:W-:-:S02]  /*35fc0*/  IMAD.MOV.U32 R17, RZ, RZ, R26 ;  /* 0x000000ffff117224 */ /* 0x000fc400078e001a */
[----:B------:R-:W-:Y:S01]  /*35fd0*/  IMAD.MOV.U32 R16, RZ, RZ, R27 ;  /* 0x000000ffff107224 */ /* 0x000fe200078e001b */
        /* <DEDUP_REMOVED lines=8> */
[----:B0-----:R-:W4:Y:S04]  /*36060*/  LDL.LU.64 R6, [R1+0x34b8] ;  /* 0x0034b80001067983 */ /* 0x001f280000300a00 */
[----:B------:R-:W4:Y:S04]  /*36070*/  LDL.LU.64 R4, [R1+0x34b0] ;  /* 0x0034b00001047983 */ /* 0x000f280000300a00 */
[----:B------:R-:W4:Y:S02]  /*36080*/  LDL.LU.64 R26, [R1+0x34a8] ;  /* 0x0034a800011a7983 */ /* 0x000f240000300a00 */
[----:B----4-:R-:W-:Y:S02]  /*36090*/  HMMA.16816.F32 R8, R8, R26, R4 ;  /* 0x0000001a0808723c */ /* 0x010fe40000001804 */
[----:B------:R-:W3:Y:S04]  /*360a0*/  LDL.LU.64 R6, [R1+0x34a0] ;  /* 0x0034a00001067983 */ /* 0x000ee80000300a00 */
[----:B------:R-:W3:-:S13]  /*360b0*/  LDL.LU.64 R4, [R1+0x3498] ;  /* 0x0034980001047983 */ /* 0x000eda0000300a00 */
[----:B------:R-:W-:Y:S04]  /*360c0*/  STL.64 [R1+0x950], R8 ;  /* 0x0009500801007387 */ /* 0x000fe80000100a00 */
[----:B------:R-:W-:Y:S01]  /*360d0*/  STL.64 [R1+0x958], R10 ;  /* 0x0009580a01007387 */ /* 0x000fe20000100a00 */
[----:B---3--:R-:W-:-:S15]  /*360e0*/  HMMA.16816.F32 R20, R4, R18, R20 ;  /* 0x000000120414723c */ /* 0x008fde0000001814 */
[----:B------:R-:W-:-:S04]  /*360f0*/  NOP ;  /* 0x0000000000007918 */ /* 0x000fc80000000000 */
[----:B------:R0:W-:Y:S04]  /*36100*/  STL.64 [R1+0xb10], R20 ;  /* 0x000b101401007387 */ /* 0x0001e80000100a00 */
[----:B------:R1:W-:Y:S01]  /*36110*/  STL.64 [R1+0xb18], R22 ;  /* 0x000b181601007387 */ /* 0x0003e20000100a00 */
[----:B0-----:R-:W-:Y:S02]  /*36120*/  IMAD.MOV.U32 R21, RZ, RZ, R19 ;  /* 0x000000ffff157224 */ /* 0x001fe400078e0013 */
[----:B-1----:R-:W-:Y:S02]  /*36130*/  IMAD.MOV.U32 R22, RZ, RZ, R18 ;  /* 0x000000ffff167224 */ /* 0x002fe400078e0012 */
[----:B------:R-:W2:Y:S04]  /*36140*/  LDL.LU.64 R18, [R1+0x3490] ;  /* 0x0034900001127983 */ /* 0x000ea80000300a00 */
[----:B------:R0:W-:Y:S04]  /*36150*/  STL [R1+0x343c], R21 ;  /* 0x00343c1501007387 */ /* 0x0001e80000100800 */
[----:B------:R1:W-:Y:S04]  /*36160*/  STL [R1+0x3438], R22 ;  /* 0x0034381601007387 */ /* 0x0003e80000100800 */
[----:B------:R-:W3:Y:S04]  /*36170*/  LDL.LU R20, [R1+0xe0] ;  /* 0x0000e00001147983 */ /* 0x000ee80000300800 */
[----:B0-----:R-:W3:Y:S04]  /*36180*/  LDL.LU R21, [R1+0xe4] ;  /* 0x0000e40001157983 */ /* 0x001ee80000300800 */
[----:B-1----:R-:W3:Y:S01]  /*36190*/  LDL.LU R22, [R1+0xe8] ;  /* 0x0000e80001167983 */ /* 0x002ee20000300800 */
[----:B--2---:R-:W-:Y:S01]  /*361a0*/  HMMA.16816.F32 R12, R4, R18, R12 ;  /* 0x00000012040c723c */ /* 0x004fe2000000180c */
[----:B------:R-:W-:-:S15]  /*361b0*/  IMAD.MOV.U32 R29, RZ, RZ, R19 ;  /* 0x000000ffff1d7224 */ /* 0x000fde00078e0013 */
[----:B------:R-:W-:-:S03]  /*361c0*/  NOP ;  /* 0x0000000000007918 */ /* 0x000fc60000000000 */
[----:B------:R-:W-:Y:S04]  /*361d0*/  STL.64 [R1+0xb00], R12 ;  /* 0x000b000c01007387 */ /* 0x000fe80000100a00 */
[----:B------:R0:W-:Y:S04]  /*361e0*/  STL.64 [R1+0xb08], R14 ;  /* 0x000b080e01007387 */ /* 0x0001e80000100a00 */
[----:B0-----:R-:W2:Y:S04]  /*361f0*/  LDL.LU.64 R14, [R1+0x3488] ;  /* 0x00348800010e7983 */ /* 0x001ea80000300a00 */
[----:B------:R-:W2:Y:S04]  /*36200*/  LDL.LU.64 R12, [R1+0x3480] ;  /* 0x00348000010c7983 */ /* 0x000ea80000300a00 */
[----:B------:R-:W3:Y:S01]  /*36210*/  LDL.LU.64 R18, [R1+0x3478] ;  /* 0x0034780001127983 */ /* 0x000ee20000300a00 */
[----:B------:R-:W-:-:S07]  /*36220*/  IMAD.MOV.U32 R23, RZ, RZ, R3 ;  /* 0x000000ffff177224 */ /* 0x000fce00078e0003 */
[----:B---3--:R-:W-:Y:S01]  /*36230*/  HMMA.16816.F32 R20, R4, R18, R20 ;  /* 0x000000120414723c */ /* 0x008fe20000001814 */
[----:B------:R-:W-:-:S15]  /*36240*/  IMAD.MOV.U32 R3, RZ, RZ, R19 ;  /* 0x000000ffff037224 */ /* 0x000fde00078e0013 */
[----:B------:R-:W-:-:S03]  /*36250*/  NOP ;  /* 0x0000000000007918 */ /* 0x000fc60000000000 */
[----:B------:R-:W-:Y:S04]  /*36260*/  STL.64 [R1+0xaf0], R20 ;  /* 0x000af01401007387 */ /* 0x000fe80000100a00 */
[----:B------:R0:W-:Y:S02]  /*36270*/  STL.64 [R1+0xaf8], R22 ;  /* 0x000af81601007387 */ /* 0x0001e40000100a00 */
[----:B0-----:R-:W-:Y:S02]  /*36280*/  IMAD.MOV.U32 R23, RZ, RZ, R18 ;  /* 0x000000ffff177224 */ /* 0x001fe400078e0012 */
        /* <DEDUP_REMOVED lines=10> */
[----:B------:R-:W-:Y:S01]  /*36330*/  LOP3.LUT R20, R28, 0x40, RZ, 0x3c, !PT ;  /* 0x000000401c147812 */ /* 0x000fe200078e3cff */
[----:B------:R-:W-:-:S02]  /*36340*/  IMAD.MOV.U32 R10, RZ, RZ, R17 ;  /* 0x000000ffff0a7224 */ /* 0x000fc400078e0011 */
[----:B------:R-:W-:Y:S01]  /*36350*/  IMAD.MOV.U32 R11, RZ, RZ, R16 ;  /* 0x000000ffff0b7224 */ /* 0x000fe200078e0010 */
[----:B------:R-:W-:Y:S04]  /*36360*/  STL.64 [R1+0x3448], R26 ;  /* 0x0034481a01007387 */ /* 0x000fe80000100a00 */
[----:B------:R0:W-:Y:S04]  /*36370*/  STL.64 [R1+0x3440], R24 ;  /* 0x0034401801007387 */ /* 0x0001e80000100a00 */
[----:B0-----:R-:W3:Y:S04]  /*36380*/  LDL.LU R24, [R1+0x3b0] ;  /* 0x0003b00001187983 */ /* 0x001ee80000300800 */
[----:B------:R-:W3:Y:S04]  /*36390*/  LDL.LU R25, [R1+0x3b4] ;  /* 0x0003b40001197983 */ /* 0x000ee80000300800 */
[----:B------:R-:W3:Y:S04]  /*363a0*/  LDL.LU R26, [R1+0x3b8] ;  /* 0x0003b800011a7983 */ /* 0x000ee80000300800 */
[----:B------:R-:W3:Y:S01]  /*363b0*/  LDL.LU R27, [R1+0x3bc] ;  /* 0x0003bc00011b7983 */ /* 0x000ee20000300800 */
[----:B--2---:R-:W-:Y:S01]  /*363c0*/  HMMA.16816.F32 R12, R4, R18, R12 ;  /* 0x00000012040c723c */ /* 0x004fe2000000180c */
        /* <DEDUP_REMOVED lines=8> */
[----:B0-----:R-:W2:Y:S04]  /*36450*/  LDL.LU R16, [R1+0x200] ;  /* 0x0002000001107983 */ /* 0x001ea80000300800 */
[----:B------:R-:W2:Y:S04]  /*36460*/  LDL.LU R17, [R1+0x204] ;  /* 0x0002040001117983 */ /* 0x000ea80000300800 */
[----:B------:R-:W2:Y:S01]  /*36470*/  LDL.LU R18, [R1+0x208] ;  /* 0x0002080001127983 */ /* 0x000ea20000300800 */
[----:B------:R-:W-:Y:S01]  /*36480*/  IMAD.MOV.U32 R19, RZ, RZ, R0 ;  /* 0x000000ffff137224 */ /* 0x000fe200078e0000 */
[C---:B---3--:R-:W-:Y:S08]  /*36490*/  HMMA.16816.F32 R8, R4.reuse, R10, R24 ;  /* 0x0000000a0408723c */ /* 0x048ff00000001818 */
[----:B--2---:R-:W-:-:S15]  /*364a0*/  HMMA.16816.F32 R16, R4, R14, R16 ;  /* 0x0000000e0410723c */ /* 0x004fde0000001810 */
[----:B------:R-:W-:-:S04]  /*364b0*/  NOP ;  /* 0x0000000000007918 */ /* 0x000fc80000000000 */
[----:B------:R0:W-:Y:S02]  /*364c0*/  STL.64 [R1+0xac0], R16 ;  /* 0x000ac01001007387 */ /* 0x0001e40000100a00 */
[----:B0-----:R-:W-:Y:S02]  /*364d0*/  IMAD.MOV.U32 R17, RZ, RZ, R14 ;  /* 0x000000ffff117224 */ /* 0x001fe400078e000e */
[----:B------:R-:W-:Y:S02]  /*364e0*/  IMAD.MOV.U32 R16, RZ, RZ, R15 ;  /* 0x000000ffff107224 */ /* 0x000fe400078e000f */
[----:B------:R-:W0:Y:S04]  /*364f0*/  LDSM.16.MT88.4 R12, [R20+UR5+0x4300] ;  /* 0x00430005140c783b */ /* 0x000e280008004200 */
[----:B------:R-:W-:Y:S04]  /*36500*/  STL.64 [R1+0xac8], R18 ;  /* 0x000ac81201007387 */ /* 0x000fe80000100a00 */
[----:B0-----:R-:W-:Y:S04]  /*36510*/  STL.64 [R1+0x33a8], R14 ;  /* 0x0033a80e01007387 */ /* 0x001fe80000100a00 */
[----:B------:R0:W-:Y:S04]  /*36520*/  STL.64 [R1+0x33a0], R12 ;  /* 0x0033a00c01007387 */ /* 0x0001e80000100a00 */
[----:B0-----:R-:W2:Y:S04]  /*36530*/  LDL.LU R12, [R1+0x3a0] ;  /* 0x0003a000010c7983 */ /* 0x001ea80000300800 */
[----:B------:R-:W2:Y:S04]  /*36540*/  LDL.LU R13, [R1+0x3a4] ;  /* 0x0003a400010d7983 */ /* 0x000ea80000300800 */
[----:B------:R-:W2:Y:S04]  /*36550*/  LDL.LU R15, [R1+0x3ac] ;  /* 0x0003ac00010f7983 */ /* 0x000ea80000300800 */
[----:B------:R-:W2:Y:S01]  /*36560*/  LDL.LU.64 R26, [R1+0x3448] ;  /* 0x00344800011a7983 */ /* 0x000ea20000300a00 */
[----:B------:R-:W0:Y:S01]  /*36570*/  S2R R0, SR_TID.X ;  /* 0x0000000000007919 */ /* 0x000e220000002100 */
[----:B------:R-:W-:-:S02]  /*36580*/  IMAD.MOV.U32 R14, RZ, RZ, R2 ;  /* 0x000000ffff0e7224 */ /* 0x000fc400078e0002 */
[----:B------:R-:W3:Y:S01]  /*36590*/  LDL.LU.64 R24, [R1+0x3440] ;  /* 0x0034400001187983 */ /* 0x000ee20000300a00 */
[----:B------:R-:W1:Y:S03]  /*365a0*/  S2R R2, SR_TID.X ;  /* 0x0000000000027919 */ /* 0x000e660000002100 */
[----:B------:R-:W-:Y:S04]  /*365b0*/  STL.64 [R1+0xab0], R8 ;  /* 0x000ab00801007387 */ /* 0x000fe80000100a00 */
[----:B------:R-:W-:Y:S04]  /*365c0*/  STL.64 [R1+0xab8], R10 ;  /* 0x000ab80a01007387 */ /* 0x000fe80000100a00 */
[----:B------:R4:W4:Y:S01]  /*365d0*/  LDSM.16.MT88.4 R8, [R20+UR5+0x4380] ;  /* 0x004380051408783b */ /* 0x0009220008004200 */
[----:B0-----:R-:W-:Y:S01]  /*365e0*/  LOP3.LUT R0, R0, 0x7, RZ, 0xc0, !PT ;  /* 0x0000000700007812 */ /* 0x001fe200078ec0ff */
[----:B-1----:R-:W-:-:S04]  /*365f0*/  IMAD.SHL.U32 R2, R2, 0x2, RZ ;  /* 0x0000000202027824 */ /* 0x002fc800078e00ff */
[----:B------:R-:W-:-:S05]  /*36600*/  IMAD R0, R0, 0x90, RZ ;  /* 0x0000009000007824 */ /* 0x000fca00078e02ff */
[----:B----4-:R-:W-:-:S04]  /*36610*/  LOP3.LUT R20, R0, 0x30, R2, 0x78, !PT ;  /* 0x0000003000147812 */ /* 0x010fc800078e7802 */
[----:B------:R-:W-:Y:S01]  /*36620*/  LOP3.LUT R20, R20, 0x40, RZ, 0x3c, !PT ;  /* 0x0000004014147812 */ /* 0x000fe200078e3cff */
[----:B------:R-:W-:Y:S01]  /*36630*/  STL [R1+0x330c], R11 ;  /* 0x00330c0b01007387 */ /* 0x000fe20000100800 */
[----:B--2---:R-:W-:Y:S03]  /*36640*/  HMMA.16816.F32 R4, R4, R26, R12 ;  /* 0x0000001a0404723c */ /* 0x004fe6000000180c */
[----:B------:R-:W-:-:S15]  /*36650*/  LDSM.16.M88.4 R12, [R20+UR5+0x10000] ;  /* 0x01000005140c783b */ /* 0x000fde0008000200 */
[----:B------:R-:W-:Y:S01]  /*36660*/  NOP ;  /* 0x0000000000007918 */ /* 0x000fe20000000000 */
[----:B------:R-:W-:Y:S04]  /*36670*/  STL.64 [R1+0x940], R4 ;  /* 0x0009400401007387 */ /* 0x000fe80000100a00 */
[----:B------:R-:W-:Y:S04]  /*36680*/  STL.64 [R1+0x948], R6 ;  /* 0x0009480601007387 */ /* 0x000fe80000100a00 */
[----:B------:R-:W0:Y:S04]  /*36690*/  LDSM.16.MT88.4 R4, [R28+UR5+0x8000] ;  /* 0x008000051c04783b */ /* 0x000e280008004200 */
[----:B------:R-:W-:Y:S04]  /*366a0*/  STL.64 [R1+0x33b0], R26 ;  /* 0x0033b01a01007387 */ /* 0x000fe80000100a00 */
[----:B0-----:R-:W-:Y:S04]  /*366b0*/  STL [R1+0x3258], R7 ;  /* 0x0032580701007387 */ /* 0x001fe80000100800 */
[----:B------:R-:W-:Y:S04]  /*366c0*/  STL.64 [R1+0xe0], R12 ;  /* 0x0000e00c01007387 */ /* 0x000fe80000100a00 */
[----:B------:R-:W-:Y:S04]  /*366d0*/  STL.64 [R1+0xe8], R14 ;  /* 0x0000e80e01007387 */ /* 0x000fe80000100a00 */
[----:B------:R-:W0:Y:S04]  /*366e0*/  LDSM.16.M88.4 R12, [R20+UR5+0x10400] ;  /* 0x01040005140c783b */ /* 0x000e280008000200 */
[----:B0-----:R-:W-:Y:S04]  /*366f0*/  STL.64 [R1+0xd0], R12 ;  /* 0x0000d00c01007387 */ /* 0x001fe80000100a00 */
        /* <DEDUP_REMOVED lines=8> */
[----:B0-----:R0:W-:Y:S01]  /*36780*/  STL.64 [R1+0xa0], R12 ;  /* 0x0000a00c01007387 */ /* 0x0011e20000100a00 */
[----:B------:R-:W-:-:S03]  /*36790*/  IMAD.MOV.U32 R11, RZ, RZ, R12 ;  /* 0x000000ffff0b7224 */ /* 0x000fc600078e000c */
[----:B------:R1:W-:Y:S01]  /*367a0*/  STL.64 [R1+0xa8], R14 ;  /* 0x0000a80e01007387 */ /* 0x0003e20000100a00 */
[----:B------:R-:W-:Y:S02]  /*367b0*/  IMAD.MOV.U32 R2, RZ, RZ, R14 ;  /* 0x000000ffff027224 */ /* 0x000fe400078e000e */
[----:B------:R-:W-:Y:S01]  /*367c0*/  IMAD.MOV.U32 R0, RZ, RZ, R15 ;  /* 0x000000ffff007224 */ /* 0x000fe200078e000f */
[----:B0-----:R-:W2:Y:S04]  /*367d0*/  LDL.LU R12, [R1+0x7c0] ;  /* 0x0007c000010c7983 */ /* 0x001ea80000300800 */
[----:B------:R-:W2:Y:S04]  /*367e0*/  LDL.LU R13, [R1+0x7c4] ;  /* 0x0007c400010d7983 */ /* 0x000ea80000300800 */
[----:B-1----:R-:W4:Y:S04]  /*367f0*/  LDL.LU R14, [R1+0x7c8] ;  /* 0x0007c800010e7983 */ /* 0x002f280000300800 */
[----:B------:R-:W4:Y:S01]  /*36800*/  LDL.LU R15, [R1+0x7cc] ;  /* 0x0007cc00010f7983 */ /* 0x000f220000300800 */
[----:B------:R-:W-:-:S02]  /*36810*/  IMAD.MOV.U32 R26, RZ, RZ, R17 ;  /* 0x000000ffff1a7224 */ /* 0x000fc400078e0011 */
[----:B------:R-:W-:Y:S02]  /*36820*/  IMAD.MOV.U32 R27, RZ, RZ, R16 ;  /* 0x000000ffff1b7224 */ /* 0x000fe400078e0010 */
[----:B------:R-:W0:Y:S04]  /*36830*/  LDSM.16.M88.4 R16, [R20+UR5+0x11400] ;  /* 0x011400051410783b */ /* 0x000e280008000200 */
[----:B----4-:R-:W-:Y:S04]  /*36840*/  STL.64 [R1+0x33c0], R14 ;  /* 0x0033c00e01007387 */ /* 0x010fe80000100a00 */
[----:B--2---:R1:W-:Y:S04]  /*36850*/  STL.64 [R1+0x33b8], R12 ;  /* 0x0033b80c01007387 */ /* 0x0043e80000100a00 */
[----:B------:R2:W-:Y:S04]  /*36860*/  STL.64 [R1+0x33c8], R26 ;  /* 0x0033c81a01007387 */ /* 0x0005e80000100a00 */
[----:B-1----:R-:W4:Y:S04]  /*36870*/  LDL.LU R12, [R1+0x7d0] ;  /* 0x0007d000010c7983 */ /* 0x002f280000300800 */
[----:B------:R-:W4:Y:S04]  /*36880*/  LDL.LU R13, [R1+0x7d4] ;  /* 0x0007d400010d7983 */ /* 0x000f280000300800 */
[----:B------:R-:W3:Y:S04]  /*36890*/  LDL.LU R14, [R1+0x7d8] ;  /* 0x0007d800010e7983 */ /* 0x000ee80000300800 */
[----:B------:R-:W3:Y:S01]  /*368a0*/  LDL.LU R15, [R1+0x7dc] ;  /* 0x0007dc00010f7983 */ /* 0x000ee20000300800 */
[----:B--2---:R-:W-:-:S02]  /*368b0*/  IMAD.MOV.U32 R26, RZ, RZ, R21 ;  /* 0x000000ffff1a7224 */ /* 0x004fc400078e0015 */
[----:B------:R-:W-:Y:S01]  /*368c0*/  IMAD.MOV.U32 R27, RZ, RZ, R22 ;  /* 0x000000ffff1b7224 */ /* 0x000fe200078e0016 */
[----:B---3--:R-:W-:Y:S04]  /*368d0*/  STL.64 [R1+0x33d8], R14 ;  /* 0x0033d80e01007387 */ /* 0x008fe80000100a00 */
[----:B----4-:R1:W-:Y:S04]  /*368e0*/  STL.64 [R1+0x33d0], R12 ;  /* 0x0033d00c01007387 */ /* 0x0103e80000100a00 */
[----:B------:R-:W2:Y:S04]  /*368f0*/  LDL.LU R21, [R1+0x343c] ;  /* 0x00343c0001157983 */ /* 0x000ea80000300800 */
[----:B------:R-:W3:Y:S04]  /*36900*/  LDL.LU R22, [R1+0x3438] ;  /* 0x0034380001167983 */ /* 0x000ee80000300800 */
[----:B------:R4:W-:Y:S04]  /*36910*/  STL.64 [R1+0x33e0], R26 ;  /* 0x0033e01a01007387 */ /* 0x0009e80000100a00 */
[----:B-1----:R-:W2:Y:S04]  /*36920*/  LDL.LU R12, [R1+0x7e0] ;  /* 0x0007e000010c7983 */ /* 0x002ea80000300800 */
[----:B------:R-:W2:Y:S04]  /*36930*/  LDL.LU R13, [R1+0x7e4] ;  /* 0x0007e400010d7983 */ /* 0x000ea80000300800 */
[----:B------:R-:W2:Y:S04]  /*36940*/  LDL.LU R14, [R1+0x7e8] ;  /* 0x0007e800010e7983 */ /* 0x000ea80000300800 */
[----:B------:R-:W2:Y:S01]  /*36950*/  LDL.LU R15, [R1+0x7ec] ;  /* 0x0007ec00010f7983 */ /* 0x000ea20000300800 */
[----:B----4-:R-:W-:-:S02]  /*36960*/  IMAD.MOV.U32 R26, RZ, RZ, R25 ;  /* 0x000000ffff1a7224 */ /* 0x010fc400078e0019 */
[----:B------:R-:W-:Y:S01]  /*36970*/  IMAD.MOV.U32 R27, RZ, RZ, R24 ;  /* 0x000000ffff1b7224 */ /* 0x000fe200078e0018 */
[----:B--2---:R-:W-:Y:S04]  /*36980*/  STL.64 [R1+0x33f0], R14 ;  /* 0x0033f00e01007387 */ /* 0x004fe80000100a00 */
[----:B------:R-:W-:Y:S04]  /*36990*/  STL.64 [R1+0x33e8], R12 ;  /* 0x0033e80c01007387 */ /* 0x000fe80000100a00 */
[----:B------:R1:W-:Y:S04]  /*369a0*/  STL.64 [R1+0x33f8], R26 ;  /* 0x0033f81a01007387 */ /* 0x0003e80000100a00 */
[----:B------:R-:W2:Y:S04]  /*369b0*/  LDL.LU R24, [R1+0x800] ;  /* 0x0008000001187983 */ /* 0x000ea80000300800 */
[----:B------:R-:W2:Y:S04]  /*369c0*/  LDL.LU R25, [R1+0x804] ;  /* 0x0008040001197983 */ /* 0x000ea80000300800 */
[----:B-1----:R-:W4:Y:S04]  /*369d0*/  LDL.LU R26, [R1+0x808] ;  /* 0x00080800011a7983 */ /* 0x002f280000300800 */
[----:B------:R-:W4:Y:S04]  /*369e0*/  LDL.LU R27, [R1+0x80c] ;  /* 0x00080c00011b7983 */ /* 0x000f280000300800 */
[----:B----4-:R1:W-:Y:S04]  /*369f0*/  STL.64 [R1+0x3408], R26 ;  /* 0x0034081a01007387 */ /* 0x0103e80000100a00 */
[----:B--2---:R2:W-:Y:S04]  /*36a00*/  STL.64 [R1+0x3400], R24 ;  /* 0x0034001801007387 */ /* 0x0045e80000100a00 */
[----:B-1----:R-:W4:Y:S01]  /*36a10*/  LDL R26, [R1+0x58] ;  /* 0x00005800011a7983 */ /* 0x002f220000100800 */
[----:B------:R-:W-:-:S05]  /*36a20*/  IMAD.MOV.U32 R27, RZ, RZ, R29 ;  /* 0x000000ffff1b7224 */ /* 0x000fca00078e001d */
[----:B----4-:R1:W-:Y:S04]  /*36a30*/  STL.64 [R1+0x3420], R26 ;  /* 0x0034201a01007387 */ /* 0x0103e80000100a00 */
[----:B--2---:R-:W2:Y:S04]  /*36a40*/  LDL.LU R24, [R1+0x820] ;  /* 0x0008200001187983 */ /* 0x004ea80000300800 */
[----:B------:R-:W2:Y:S04]  /*36a50*/  LDL.LU R25, [R1+0x824] ;  /* 0x0008240001197983 */ /* 0x000ea80000300800 */
[----:B-1----:R-:W2:Y:S04]  /*36a60*/  LDL.LU R26, [R1+0x828] ;  /* 0x00082800011a7983 */ /* 0x002ea80000300800 */
[----:B------:R-:W2:Y:S04]  /*36a70*/  LDL.LU R27, [R1+0x82c] ;  /* 0x00082c00011b7983 */ /* 0x000ea80000300800 */
[----:B------:R-:W4:Y:S04]  /*36a80*/  LDL.LU R12, [R1+0x7f0] ;  /* 0x0007f000010c7983 */ /* 0x000f280000300800 */
[----:B------:R-:W4:Y:S04]  /*36a90*/  LDL.LU R13, [R1+0x7f4] ;  /* 0x0007f400010d7983 */ /* 0x000f280000300800 */
[----:B------:R-:W2:Y:S04]  /*36aa0*/  LDL.LU R14, [R1+0x7f8] ;  /* 0x0007f800010e7983 */ /* 0x000ea80000300800 */
[----:B------:R-:W2:Y:S04]  /*36ab0*/  LDL.LU R15, [R1+0x7fc] ;  /* 0x0007fc00010f7983 */ /* 0x000ea80000300800 */
[----:B--2---:R-:W-:Y:S04]  /*36ac0*/  STL.64 [R1+0x3418], R14 ;  /* 0x0034180e01007387 */ /* 0x004fe80000100a00 */
[----:B----4-:R1:W-:Y:S04]  /*36ad0*/  STL.64 [R1+0x3410], R12 ;  /* 0x0034100c01007387 */ /* 0x0103e80000100a00 */
[----:B-1----:R-:W2:Y:S04]  /*36ae0*/  LDL.LU R12, [R1+0x810] ;  /* 0x00081000010c7983 */ /* 0x002ea80000300800 */
[----:B------:R-:W2:Y:S04]  /*36af0*/  LDL.LU R13, [R1+0x814] ;  /* 0x00081400010d7983 */ /* 0x000ea80000300800 */
[----:B------:R-:W2:Y:S04]  /*36b00*/  LDL.LU R14, [R1+0x818] ;  /* 0x00081800010e7983 */ /* 0x000ea80000300800 */
[----:B------:R-:W2:Y:S04]  /*36b10*/  LDL.LU R15, [R1+0x81c] ;  /* 0x00081c00010f7983 */ /* 0x000ea80000300800 */
[----:B------:R1:W-:Y:S04]  /*36b20*/  STL.64 [R1+0x3318], R10 ;  /* 0x0033180a01007387 */ /* 0x0003e80000100a00 */
[----:B------:R-:W-:Y:S04]  /*36b30*/  STL.64 [R1+0x3310], R8 ;  /* 0x0033100801007387 */ /* 0x000fe80000100a00 */
[----:B------:R-:W-:Y:S04]  /*36b40*/  STL [R1+0x2bfc], R0 ;  /* 0x002bfc0001007387 */ /* 0x000fe80000100800 */
[----:B------:R-:W-:Y:S04]  /*36b50*/  STL [R1+0x2bf8], R2 ;  /* 0x002bf80201007387 */ /* 0x000fe80000100800 */
[----:B0-----:R-:W-:Y:S04]  /*36b60*/  STL.64 [R1+0x90], R16 ;  /* 0x0000901001007387 */ /* 0x001fe80000100a00 */
[----:B------:R-:W-:Y:S01]  /*36b70*/  STL.64 [R1+0x98], R18 ;  /* 0x0000981201007387 */ /* 0x000fe20000100a00 */
[----:B-1----:R-:W-:-:S02]  /*36b80*/  IMAD.MOV.U32 R11, RZ, RZ, R3 ;  /* 0x000000ffff0b7224 */ /* 0x002fc400078e0003 */
[----:B------:R-:W-:Y:S02]  /*36b90*/  IMAD.MOV.U32 R3, RZ, RZ, R19 ;  /* 0x000000ffff037224 */ /* 0x000fe400078e0013 */
[----:B------:R-:W0:Y:S04]  /*36ba0*/  LDSM.16.M88.4 R16, [R20+UR5+0x11800] ;  /* 0x011800051410783b */ /* 0x000e280008000200 */
[----:B------:R-:W-:Y:S04]  /*36bb0*/  STL [R1+0x2b70], R3 ;  /* 0x002b700301007387 */ /* 0x000fe80000100800 */
[----:B0-----:R-:W-:Y:S04]  /*36bc0*/  STL [R1+0x84], R17 ;  /* 0x0000841101007387 */ /* 0x001fe80000100800 */
[----:B------:R0:W-:Y:S01]  /*36bd0*/  STL.64 [R1+0x88], R18 ;  /* 0x0000881201007387 */ /* 0x0001e20000100a00 */
[----:B------:R-:W-:-:S03]  /*36be0*/  IMAD.MOV.U32 R7, RZ, RZ, R16 ;  /* 0x000000ffff077224 */ /* 0x000fc600078e0010 */
[----:B0-----:R-:W4:Y:S04]  /*36bf0*/  LDL.LU.64 R18, [R1+0x3430] ;  /* 0x0034300001127983 */ /* 0x001f280000300a00 */
[----:B------:R-:W4:Y:S04]  /*36c00*/  LDL.LU.64 R16, [R1+0x3428] ;  /* 0x0034280001107983 */ /* 0x000f280000300a00 */
[----:B------:R3:W-:Y:S01]  /*36c10*/  STL.64 [R1+0x3268], R6 ;  /* 0x0032680601007387 */ /* 0x0007e20000100a00 */
[----:B------:R-:W-:Y:S02]  /*36c20*/  IMAD.MOV.U32 R10, RZ, RZ, R23 ;  /* 0x000000ffff0a7224 */ /* 0x000fe400078e0017 */
[----:B---3--:R-:W-:-:S02]  /*36c30*/  IMAD.MOV.U32 R6, RZ, RZ, R22 ;  /* 0x000000ffff067224 */ /* 0x008fc400078e0016 */
[----:B------:R-:W-:Y:S02]  /*36c40*/  IMAD.MOV.U32 R7, RZ, RZ, R21 ;  /* 0x000000ffff077224 */ /* 0x000fe400078e0015 */
[----:B------:R-:W0:Y:S04]  /*36c50*/  LDSM.16.M88.4 R20, [R20+UR5+0x11c00] ;  /* 0x011c00051414783b */ /* 0x000e280008000200 */
[----:B------:R-:W-:Y:S04]  /*36c60*/  STL.64 [R1+0x3260], R4 ;  /* 0x0032600401007387 */ /* 0x000fe80000100a00 */
[----:B0-----:R-:W-:Y:S04]  /*36c70*/  STL.64 [R1+0x70], R20 ;  /* 0x0000701401007387 */ /* 0x001fe80000100a00 */
        /* <DEDUP_REMOVED lines=8> */
[----:B----4-:R-:W-:-:S15]  /*36d00*/  HMMA.16816.F32 R24, R16, R6, R24 ;  /* 0x000000061018723c */ /* 0x010fde0000001818 */
[----:B------:R-:W-:-:S04]  /*36d10*/  NOP ;  /* 0x0000000000007918 */ /* 0x000fc80000000000 */
        /* <DEDUP_REMOVED lines=8> */
[----:B0-----:R-:W4:Y:S04]  /*36da0*/  LDL.LU.64 R26, [R1+0x3408] ;  /* 0x00340800011a7983 */ /* 0x001f280000300a00 */
[----:B------:R-:W4:Y:S02]  /*36db0*/  LDL.LU.64 R24, [R1+0x3400] ;  /* 0x0034000001187983 */ /* 0x000f240000300a00 */
[----:B----4-:R-:W-:Y:S02]  /*36dc0*/  HMMA.16816.F32 R8, R16, R10, R24 ;  /* 0x0000000a1008723c */ /* 0x010fe40000001818 */
[----:B------:R-:W2:-:S15]  /*36dd0*/  LDL.LU.64 R26, [R1+0x33f8] ;  /* 0x0033f800011a7983 */ /* 0x000e9e0000300a00 */
[----:B------:R-:W-:Y:S02]  /*36de0*/  NOP ;  /* 0x0000000000007918 */ /* 0x000fe40000000000 */
[----:B------:R0:W-:Y:S04]  /*36df0*/  STL.64 [R1+0x910], R8 ;  /* 0x0009100801007387 */ /* 0x0001e80000100a00 */
[----:B------:R1:W-:Y:S04]  /*36e00*/  STL.64 [R1+0x918], R10 ;  /* 0x0009180a01007387 */ /* 0x0003e80000100a00 */
[----:B0-----:R-:W4:Y:S04]  /*36e10*/  LDL.LU R8, [R1+0x710] ;  /* 0x0007100001087983 */ /* 0x001f280000300800 */
[----:B------:R-:W4:Y:S04]  /*36e20*/  LDL.LU R9, [R1+0x714] ;  /* 0x0007140001097983 */ /* 0x000f280000300800 */
[----:B-1----:R-:W3:Y:S04]  /*36e30*/  LDL.LU R10, [R1+0x718] ;  /* 0x00071800010a7983 */ /* 0x002ee80000300800 */
[----:B------:R-:W3:Y:S01]  /*36e40*/  LDL.LU R11, [R1+0x71c] ;  /* 0x00071c00010b7983 */ /* 0x000ee20000300800 */
[C---:B--2---:R-:W-:Y:S03]  /*36e50*/  HMMA.16816.F32 R24, R16.reuse, R26, R12 ;  /* 0x0000001a1018723c */ /* 0x044fe6000000180c */
[----:B---3--:R0:W-:Y:S04]  /*36e60*/  STL.64 [R1+0x3328], R10 ;  /* 0x0033280a01007387 */ /* 0x0081e80000100a00 */
[----:B----4-:R-:W-:Y:S04]  /*36e70*/  STL.64 [R1+0x3320], R8 ;  /* 0x0033200801007387 */ /* 0x010fe80000100a00 */
[----:B0-----:R-:W2:Y:S04]  /*36e80*/  LDL.LU.64 R10, [R1+0x8] ;  /* 0x00000800010a7983 */ /* 0x001ea80000300a00 */
        /* <DEDUP_REMOVED lines=12> */
[----:B------:R-:W2:Y:S04]  /*36f50*/  LDL.LU.64 R14, [R1+0x33c0] ;  /* 0x0033c000010e7983 */ /* 0x000ea80000300a00 */
[----:B------:R-:W2:-:S13]  /*36f60*/  LDL.LU.64 R12, [R1+0x33b8] ;  /* 0x0033b800010c7983 */ /* 0x000e9a0000300a00 */
[----:B------:R-:W-:Y:S04]  /*36f70*/  STL.64 [R1+0x3b0], R24 ;  /* 0x0003b01801007387 */ /* 0x000fe80000100a00 */
[----:B------:R0:W-:Y:S04]  /*36f80*/  STL.64 [R1+0x3b8], R26 ;  /* 0x0003b81a01007387 */ /* 0x0001e80000100a00 */
[----:B0-----:R-:W3:Y:S01]  /*36f90*/  LDL.LU.64 R26, [R1+0x33b0] ;  /* 0x0033b000011a7983 */ /* 0x001ee20000300a00 */
[----:B--2---:R-:W-:-:S15]  /*36fa0*/  HMMA.16816.F32 R12, R16, R10, R12 ;  /* 0x0000000a100c723c */ /* 0x004fde000000180c */
[----:B------:R-:W-:-:S04]  /*36fb0*/  NOP ;  /* 0x0000000000007918 */ /* 0x000fc80000000000 */
[----:B------:R-:W-:Y:S04]  /*36fc0*/  STL.64 [R1+0x3a0], R12 ;  /* 0x0003a00c01007387 */ /* 0x000fe80000100a00 */
[----:B------:R0:W-:Y:S04]  /*36fd0*/  STL.64 [R1+0x3a8], R14 ;  /* 0x0003a80e01007387 */ /* 0x0001e80000100a00 */
[----:B0-----:R-:W2:Y:S04]  /*36fe0*/  LDL.LU.64 R14, [R1+0x33a8] ;  /* 0x0033a800010e7983 */ /* 0x001ea80000300a00 */
[----:B------:R-:W2:Y:S04]  /*36ff0*/  LDL.LU.64 R12, [R1+0x33a0] ;  /* 0x0033a000010c7983 */ /* 0x000ea80000300a00 */
[----:B------:R0:W-:Y:S04]  /*37000*/  STL.64 [R1+0x3338], R10 ;  /* 0x0033380a01007387 */ /* 0x0001e80000100a00 */
[----:B0-----:R-:W4:Y:S04]  /*37010*/  LDL.LU.64 R10, [R1+0x18] ;  /* 0x00001800010a7983 */ /* 0x001f280000300a00 */
[----:B----4-:R0:W-:Y:S04]  /*37020*/  STL.64 [R1+0x3350], R10 ;  /* 0x0033500a01007387 */ /* 0x0101e80000100a00 */
[----:B0-----:R-:W4:Y:S04]  /*37030*/  LDL.LU.64 R10, [R1+0x28] ;  /* 0x00002800010a7983 */ /* 0x001f280000300a00 */
[----:B----4-:R3:W-:Y:S02]  /*37040*/  STL.64 [R1+0x3368], R10 ;  /* 0x0033680a01007387 */ /* 0x0107e40000100a00 */
[----:B---3--:R-:W-:Y:S02]  /*37050*/  HMMA.16816.F32 R8, R16, R26, R20 ;  /* 0x0000001a1008723c */ /* 0x008fe40000001814 */
[----:B------:R-:W3:-:S15]  /*37060*/  LDL.LU R20, [R1+0x760] ;  /* 0x0007600001147983 */ /* 0x000ede0000300800 */
[----:B------:R-:W-:Y:S02]  /*37070*/  NOP ;  /* 0x0000000000007918 */ /* 0x000fe40000000000 */
[----:B------:R-:W-:Y:S04]  /*37080*/  STL.64 [R1+0x8d0], R8 ;  /* 0x0008d00801007387 */ /* 0x000fe80000100a00 */
[----:B------:R-:W-:Y:S04]  /*37090*/  STL.64 [R1+0x8d8], R10 ;  /* 0x0008d80a01007387 */ /* 0x000fe80000100a00 */
[----:B------:R-:W3:Y:S04]  /*370a0*/  LDL.LU R21, [R1+0x764] ;  /* 0x0007640001157983 */ /* 0x000ee80000300800 */
[----:B------:R-:W4:Y:S04]  /*370b0*/  LDL.LU R22, [R1+0x768] ;  /* 0x0007680001167983 */ /* 0x000f280000300800 */
[----:B------:R-:W4:Y:S04]  /*370c0*/  LDL.LU R23, [R1+0x76c] ;  /* 0x00076c0001177983 */ /* 0x000f280000300800 */
[----:B------:R-:W2:Y:S04]  /*370d0*/  LDL.LU R16, [R1+0x780] ;  /* 0x0007800001107983 */ /* 0x000ea80000300800 */
[----:B------:R-:W2:Y:S04]  /*370e0*/  LDL.LU R17, [R1+0x784] ;  /* 0x0007840001117983 */ /* 0x000ea80000300800 */
[----:B------:R-:W2:Y:S04]  /*370f0*/  LDL.LU R18, [R1+0x788] ;  /* 0x0007880001127983 */ /* 0x000ea80000300800 */
[----:B------:R-:W2:Y:S04]  /*37100*/  LDL.LU R19, [R1+0x78c] ;  /* 0x00078c0001137983 */ /* 0x000ea80000300800 */
[----:B----4-:R0:W-:Y:S04]  /*37110*/  STL.64 [R1+0x3378], R22 ;  /* 0x0033781601007387 */ /* 0x0101e80000100a00 */
[----:B---3--:R1:W-:Y:S04]  /*37120*/  STL.64 [R1+0x3370], R20 ;  /* 0x0033701401007387 */ /* 0x0083e80000100a00 */
[----:B0-----:R-:W3:Y:S04]  /*37130*/  LDL.LU.64 R22, [R1+0x48] ;  /* 0x0000480001167983 */ /* 0x001ee80000300a00 */
[----:B---3--:R0:W-:Y:S04]  /*37140*/  STL.64 [R1+0x3388], R22 ;  /* 0x0033881601007387 */ /* 0x0081e80000100a00 */
[----:B-1----:R-:W2:Y:S04]  /*37150*/  LDL.LU R20, [R1+0x790] ;  /* 0x0007900001147983 */ /* 0x002ea80000300800 */
[----:B------:R-:W2:Y:S04]  /*37160*/  LDL.LU R21, [R1+0x794] ;  /* 0x0007940001157983 */ /* 0x000ea80000300800 */
[----:B0-----:R-:W2:Y:S04]  /*37170*/  LDL.LU R22, [R1+0x798] ;  /* 0x0007980001167983 */ /* 0x001ea80000300800 */
[----:B------:R-:W2:Y:S04]  /*37180*/  LDL.LU R23, [R1+0x79c] ;  /* 0x00079c0001177983 */ /* 0x000ea80000300800 */
[----:B------:R-:W3:Y:S04]  /*37190*/  LDL.LU.64 R10, [R1+0x38] ;  /* 0x00003800010a7983 */ /* 0x000ee80000300a00 */
[----:B---3--:R0:W-:Y:S04]  /*371a0*/  STL.64 [R1+0x3380], R10 ;  /* 0x0033800a01007387 */ /* 0x0081e80000100a00 */
[----:B------:R-:W3:Y:S04]  /*371b0*/  LDL.LU R8, [R1+0x770] ;  /* 0x0007700001087983 */ /* 0x000ee80000300800 */
[----:B------:R-:W3:Y:S04]  /*371c0*/  LDL.LU R9, [R1+0x774] ;  /* 0x0007740001097983 */ /* 0x000ee80000300800 */
[----:B0-----:R-:W4:Y:S04]  /*371d0*/  LDL.LU R10, [R1+0x778] ;  /* 0x00077800010a7983 */ /* 0x001f280000300800 */
[----:B------:R-:W4:Y:S04]  /*371e0*/  LDL.LU R11, [R1+0x77c] ;  /* 0x00077c00010b7983 */ /* 0x000f280000300800 */
[----:B----4-:R0:W-:Y:S04]  /*371f0*/  STL.64 [R1+0x3398], R10 ;  /* 0x0033980a01007387 */ /* 0x0101e80000100a00 */
[----:B---3--:R-:W-:Y:S04]  /*37200*/  STL.64 [R1+0x3390], R8 ;  /* 0x0033900801007387 */ /* 0x008fe80000100a00 */
[----:B0-----:R-:W3:Y:S04]  /*37210*/  LDL.LU.64 R10, [R1+0x58] ;  /* 0x00005800010a7983 */ /* 0x001ee80000300a00 */
[----:B------:R0:W-:Y:S04]  /*37220*/  STL.64 [R1+0x3330], R26 ;  /* 0x0033301a01007387 */ /* 0x0001e80000100a00 */
[----:B------:R-:W4:Y:S04]  /*37230*/  LDL.LU R24, [R1+0x730] ;  /* 0x0007300001187983 */ /* 0x000f280000300800 */
[----:B------:R-:W4:Y:S04]  /*37240*/  LDL.LU R25, [R1+0x734] ;  /* 0x0007340001197983 */ /* 0x000f280000300800 */
[----:B0-----:R-:W3:Y:S04]  /*37250*/  LDL.LU R26, [R1+0x738] ;  /* 0x00073800011a7983 */ /* 0x001ee80000300800 */
[----:B------:R-:W3:Y:S01]  /*37260*/  LDL.LU R27, [R1+0x73c] ;  /* 0x00073c00011b7983 */ /* 0x000ee20000300800 */
[----:B--2---:R-:W-:Y:S03]  /*37270*/  HMMA.16816.F32 R20, R12, R6, R20 ;  /* 0x000000060c14723c */ /* 0x004fe60000001814 */
[----:B---3--:R-:W-:Y:S04]  /*37280*/  STL.64 [R1+0x3348], R26 ;  /* 0x0033481a01007387 */ /* 0x008fe80000100a00 */
[----:B----4-:R0:W-:Y:S04]  /*37290*/  STL.64 [R1+0x3340], R24 ;  /* 0x0033401801007387 */ /* 0x0101e80000100a00 */
        /* <DEDUP_REMOVED lines=11> */
[----:B------:R-:W-:Y:S04]  /*37350*/  STL.64 [R1+0x8c0], R20 ;  /* 0x0008c01401007387 */ /* 0x000fe80000100a00 */
[----:B------:R0:W-:Y:S02]  /*37360*/  STL.64 [R1+0x8c8], R22 ;  /* 0x0008c81601007387 */ /* 0x0001e40000100a00 */
[----:B0-----:R-:W-:Y:S01]  /*37370*/  HMMA.16816.F32 R20, R12, R10, R16 ;  /* 0x0000000a0c14723c */ /* 0x001fe20000001810 */
[----:B------:R-:W-:-:S02]  /*37380*/  IMAD.MOV.U32 R18, RZ, RZ, R10 ;  /* 0x000000ffff127224 */ /* 0x000fc400078e000a */
[----:B------:R-:W3:Y:S04]  /*37390*/  LDL.LU.64 R10, [R1+0x3398] ;  /* 0x00339800010a7983 */ /* 0x000ee80000300a00 */
[----:B------:R-:W3:-:S12]  /*373a0*/  LDL.LU.64 R8, [R1+0x3390] ;  /* 0x0033900001087983 */ /* 0x000ed80000300a00 */
[----:B------:R-:W-:Y:S01]  /*373b0*/  IMAD.MOV.U32 R0, RZ, RZ, R22 ;  /* 0x000000ffff007224 */ /* 0x000fe200078e0016 */
[----:B------:R-:W-:Y:S01]  /*373c0*/  STL.64 [R1+0x8b0], R20 ;  /* 0x0008b01401007387 */ /* 0x000fe20000100a00 */
[----:B------:R-:W-:-:S03]  /*373d0*/  IMAD.MOV.U32 R2, RZ, RZ, R23 ;  /* 0x000000ffff027224 */ /* 0x000fc600078e0017 */
[----:B------:R-:W3:Y:S04]  /*373e0*/  LDL.LU.64 R22, [R1+0x3388] ;  /* 0x0033880001167983 */ /* 0x000ee80000300a00 */
[----:B------:R-:W4:Y:S01]  /*373f0*/  LDL.64 R16, [R1+0xb0] ;  /* 0x0000b00001107983 */ /* 0x000f220000100a00 */
[----:B---3--:R-:W-:Y:S03]  /*37400*/  HMMA.16816.F32 R8, R12, R22, R8 ;  /* 0x000000160c08723c */ /* 0x008fe60000001808 */
[----:B----4-:R-:W-:Y:S04]  /*37410*/  STL.64 [R1+0x3218], R16 ;  /* 0x0032181001007387 */ /* 0x010fe80000100a00 */
[----:B------:R0:W-:Y:S04]  /*37420*/  STL [R1+0x2f6c], R2 ;  /* 0x002f6c0201007387 */ /* 0x0001e80000100800 */
[----:B------:R1:W-:Y:S01]  /*37430*/  STL [R1+0x2f68], R0 ;  /* 0x002f680001007387 */ /* 0x0003e20000100800 */
[----:B0-----:R-:W-:-:S02]  /*37440*/  IMAD.MOV.U32 R2, RZ, RZ, R22 ;  /* 0x000000ffff027224 */ /* 0x001fc400078e0016 */
[----:B-1----:R-:W-:-:S05]  /*37450*/  IMAD.MOV.U32 R0, RZ, RZ, R23 ;  /* 0x000000ffff007224 */ /* 0x002fca00078e0017 */
[----:B------:R-:W-:Y:S04]  /*37460*/  STL.64 [R1+0x220], R8 ;  /* 0x0002200801007387 */ /* 0x000fe80000100a00 */
[----:B------:R0:W-:Y:S04]  /*37470*/  STL.64 [R1+0x228], R10 ;  /* 0x0002280a01007387 */ /* 0x0001e80000100a00 */
[----:B0-----:R-:W3:Y:S04]  /*37480*/  LDL.LU.64 R10, [R1+0x3380] ;  /* 0x00338000010a7983 */ /* 0x001ee80000300a00 */
[----:B------:R-:W3:Y:S04]  /*37490*/  LDL.LU.64 R22, [R1+0x3378] ;  /* 0x0033780001167983 */ /* 0x000ee80000300a00 */
[----:B------:R-:W3:Y:S02]  /*374a0*/  LDL.LU.64 R20, [R1+0x3370] ;  /* 0x0033700001147983 */ /* 0x000ee40000300a00 */
[----:B---3--:R-:W-:Y:S01]  /*374b0*/  HMMA.16816.F32 R20, R12, R10, R20 ;  /* 0x0000000a0c14723c */ /* 0x008fe20000001814 */
[----:B------:R-:W-:-:S15]  /*374c0*/  IMAD.MOV.U32 R19, RZ, RZ, R11 ;  /* 0x000000ffff137224 */ /* 0x000fde00078e000b */
[----:B------:R-:W-:-:S03]  /*374d0*/  NOP ;  /* 0x0000000000007918 */ /* 0x000fc60000000000 */
[----:B------:R0:W-:Y:S04]  /*374e0*/  STL.64 [R1+0x210], R20 ;  /* 0x0002101401007387 */ /* 0x0001e80000100a00 */
[----:B------:R1:W-:Y:S01]  /*374f0*/  STL.64 [R1+0x218], R22 ;  /* 0x0002181601007387 */ /* 0x0003e20000100a00 */
[----:B0-----:R-:W-:-:S03]  /*37500*/  IMAD.MOV.U32 R20, RZ, RZ, R10 ;  /* 0x000000ffff147224 */ /* 0x001fc600078e000a */
[----:B------:R-:W2:Y:S02]  /*37510*/  LDL.LU.64 R10, [R1+0x3368] ;  /* 0x00336800010a7983 */ /* 0x000ea40000300a00 */
[----:B--2---:R-:W-:Y:S01]  /*37520*/  HMMA.16816.F32 R24, R12, R10, R24 ;  /* 0x0000000a0c18723c */ /* 0x004fe20000001818 */
[----:B-1----:R-:W-:Y:S02]  /*37530*/  IMAD.MOV.U32 R22, RZ, RZ, R10 ;  /* 0x000000ffff167224 */ /* 0x002fe400078e000a */
        /* <DEDUP_REMOVED lines=19> */
[----:B------:R1:W-:Y:S01]  /*37670*/  STL.64 [R1+0x898], R26 ;  /* 0x0008981a01007387 */ /* 0x0003e20000100a00 */
[----:B0-----:R-:W-:-:S03]  /*37680*/  IMAD.MOV.U32 R24, RZ, RZ, R10 ;  /* 0x000000ffff187224 */ /* 0x001fc600078e000a */
[----:B-1----:R-:W2:Y:S01]  /*37690*/  LDL.LU.64 R26, [R1+0x3330] ;  /* 0x00333000011a7983 */ /* 0x002ea20000300a00 */
[----:B------:R-:W-:-:S03]  /*376a0*/  IMAD.MOV.U32 R25, RZ, RZ, R11 ;  /* 0x000000ffff197224 */ /* 0x000fc600078e000b */
[----:B------:R-:W2:Y:S04]  /*376b0*/  LDL.LU.64 R10, [R1+0x3328] ;  /* 0x00332800010a7983 */ /* 0x000ea80000300a00 */
[----:B------:R-:W2:Y:S02]  /*376c0*/  LDL.LU.64 R8, [R1+0x3320] ;  /* 0x0033200001087983 */ /* 0x000ea40000300a00 */
[----:B--2---:R-:W-:Y:S02]  /*376d0*/  HMMA.16816.F32 R12, R12, R26, R8 ;  /* 0x0000001a0c0c723c */ /* 0x004fe40000001808 */
[----:B------:R-:W2:Y:S04]  /*376e0*/  LDL.LU.64 R10, [R1+0x3318] ;  /* 0x00331800010a7983 */ /* 0x000ea80000300a00 */
[----:B------:R-:W3:Y:S04]  /*376f0*/  LDL.LU.64 R8, [R1+0x3310] ;  /* 0x0033100001087983 */ /* 0x000ee80000300a00 */
[----:B------:R-:W-:Y:S09]  /*37700*/  STL.64 [R1+0x3270], R26 ;  /* 0x0032701a01007387 */ /* 0x000ff20000100a00 */
[----:B------:R2:W-:Y:S04]  /*37710*/  STL.64 [R1+0xf0], R12 ;  /* 0x0000f00c01007387 */ /* 0x0005e80000100a00 */
[----:B------:R-:W-:Y:S01]  /*37720*/  STL.64 [R1+0xf8], R14 ;  /* 0x0000f80e01007387 */ /* 0x000fe20000100a00 */
[----:B--2---:R-:W-:-:S03]  /*37730*/  IMAD.MOV.U32 R12, RZ, RZ, R11 ;  /* 0x000000ffff0c7224 */ /* 0x004fc600078e000b */
[----:B------:R-:W3:Y:S04]  /*37740*/  LDL.LU R11, [R1+0x330c] ;  /* 0x00330c00010b7983 */ /* 0x000ee80000300800 */
[----:B------:R-:W2:Y:S04]  /*37750*/  LDL R13, [R1+0xa4] ;  /* 0x0000a400010d7983 */ /* 0x000ea80000100800 */
[----:B--2---:R0:W-:Y:S04]  /*37760*/  STL.64 [R1+0x3220], R12 ;  /* 0x0032200c01007387 */ /* 0x0041e80000100a00 */
[----:B0-----:R-:W3:Y:S04]  /*37770*/  LDL.LU R12, [R1+0x700] ;  /* 0x00070000010c7983 */ /* 0x001ee80000300800 */
[----:B------:R-:W3:Y:S04]  /*37780*/  LDL.LU R13, [R1+0x704] ;  /* 0x00070400010d7983 */ /* 0x000ee80000300800 */
[----:B------:R-:W3:Y:S04]  /*37790*/  LDL.LU R14, [R1+0x708] ;  /* 0x00070800010e7983 */ /* 0x000ee80000300800 */
[----:B------:R-:W3:Y:S04]  /*377a0*/  LDL.LU R15, [R1+0x70c] ;  /* 0x00070c00010f7983 */ /* 0x000ee80000300800 */
[----:B------:R-:W2:Y:S01]  /*377b0*/  LDL R16, [R1+0xc0] ;  /* 0x0000c00001107983 */ /* 0x000ea20000100800 */
[----:B---3--:R-:W-:-:S15]  /*377c0*/  HMMA.16816.F32 R4, R8, R6, R12 ;  /* 0x000000060804723c */ /* 0x008fde000000180c */
[----:B------:R-:W-:-:S04]  /*377d0*/  NOP ;  /* 0x0000000000007918 */ /* 0x000fc80000000000 */
[----:B------:R0:W-:Y:S04]  /*377e0*/  STL.64 [R1+0x60], R4 ;  /* 0x0000600401007387 */ /* 0x0001e80000100a00 */
[----:B------:R1:W-:Y:S04]  /*377f0*/  STL.64 [R1+0x68], R6 ;  /* 0x0000680601007387 */ /* 0x0003e80000100a00 */
[----:B------:R-:W2:Y:S04]  /*37800*/  LDL R17, [R1+0xc4] ;  /* 0x0000c40001117983 */ /* 0x000ea80000100800 */
[----:B0-----:R-:W3:Y:S04]  /*37810*/  LDL.LU R4, [R1+0x870] ;  /* 0x0008700001047983 */ /* 0x001ee80000300800 */
[----:B------:R-:W3:Y:S04]  /*37820*/  LDL.LU R5, [R1+0x874] ;  /* 0x0008740001057983 */ /* 0x000ee80000300800 */
[----:B-1----:R-:W4:Y:S04]  /*37830*/  LDL.LU R6, [R1+0x878] ;  /* 0x0008780001067983 */ /* 0x002f280000300800 */
[----:B------:R-:W4:Y:S01]  /*37840*/  LDL.LU R7, [R1+0x87c] ;  /* 0x00087c0001077983 */ /* 0x000f220000300800 */
[----:B------:R-:W-:-:S02]  /*37850*/  IMAD.MOV.U32 R26, RZ, RZ, R24 ;  /* 0x000000ffff1a7224 */ /* 0x000fc400078e0018 */
[----:B------:R-:W-:Y:S01]  /*37860*/  IMAD.MOV.U32 R27, RZ, RZ, R25 ;  /* 0x000000ffff1b7224 */ /* 0x000fe200078e0019 */
[----:B----4-:R-:W-:Y:S04]  /*37870*/  STL.64 [R1+0x3280], R6 ;  /* 0x0032800601007387 */ /* 0x010fe80000100a00 */
[----:B---3--:R0:W-:Y:S04]  /*37880*/  STL.64 [R1+0x3278], R4 ;  /* 0x0032780401007387 */ /* 0x0081e80000100a00 */
[----:B------:R-:W3:Y:S04]  /*37890*/  LDL.LU R24, [R1+0x3308] ;  /* 0x0033080001187983 */ /* 0x000ee80000300800 */
[----:B------:R-:W4:Y:S04]  /*378a0*/  LDL.LU R25, [R1+0x3304] ;  /* 0x0033040001197983 */ /* 0x000f280000300800 */
[----:B------:R1:W-:Y:S04]  /*378b0*/  STL.64 [R1+0x3288], R26 ;  /* 0x0032881a01007387 */ /* 0x0003e80000100a00 */
[----:B0-----:R-:W2:Y:S04]  /*378c0*/  LDL.LU R4, [R1+0x880] ;  /* 0x0008800001047983 */ /* 0x001ea80000300800 */
[----:B------:R-:W2:Y:S04]  /*378d0*/  LDL.LU R5, [R1+0x884] ;  /* 0x0008840001057983 */ /* 0x000ea80000300800 */
[----:B------:R-:W2:Y:S04]  /*378e0*/  LDL.LU R6, [R1+0x888] ;  /* 0x0008880001067983 */ /* 0x000ea80000300800 */
[----:B------:R-:W2:Y:S01]  /*378f0*/  LDL.LU R7, [R1+0x88c] ;  /* 0x00088c0001077983 */ /* 0x000ea20000300800 */
[----:B-1----:R-:W-:-:S02]  /*37900*/  IMAD.MOV.U32 R26, RZ, RZ, R29 ;  /* 0x000000ffff1a7224 */ /* 0x002fc400078e001d */
[----:B------:R-:W-:Y:S01]  /*37910*/  IMAD.MOV.U32 R27, RZ, RZ, R23 ;  /* 0x000000ffff1b7224 */ /* 0x000fe200078e0017 */
[----:B--2---:R-:W-:Y:S04]  /*37920*/  STL.64 [R1+0x3298], R6 ;  /* 0x0032980601007387 */ /* 0x004fe80000100a00 */
[----:B------:R-:W-:Y:S04]  /*37930*/  STL.64 [R1+0x3290], R4 ;  /* 0x0032900401007387 */ /* 0x000fe80000100a00 */
[----:B------:R-:W2:Y:S04]  /*37940*/  LDL.LU R29, [R1+0x3300] ;  /* 0x00330000011d7983 */ /* 0x000ea80000300800 */
[----:B------:R0:W-:Y:S02]  /*37950*/  STL.64 [R1+0x32a0], R26 ;  /* 0x0032a01a01007387 */ /* 0x0001e40000100a00 */
[----:B0-----:R-:W-:-:S02]  /*37960*/  IMAD.MOV.U32 R26, RZ, RZ, R22 ;  /* 0x000000ffff1a7224 */ /* 0x001fc400078e0016 */
[----:B------:R-:W-:-:S05]  /*37970*/  IMAD.MOV.U32 R27, RZ, RZ, R21 ;  /* 0x000000ffff1b7224 */ /* 0x000fca00078e0015 */
[----:B------:R0:W-:Y:S04]  /*37980*/  STL.64 [R1+0x32b8], R26 ;  /* 0x0032b81a01007387 */ /* 0x0001e80000100a00 */
[----:B------:R-:W2:Y:S04]  /*37990*/  LDL.LU R4, [R1+0x840] ;  /* 0x0008400001047983 */ /* 0x000ea80000300800 */
[----:B------:R-:W2:Y:S04]  /*379a0*/  LDL.LU R5, [R1+0x844] ;  /* 0x0008440001057983 */ /* 0x000ea80000300800 */
[----:B------:R-:W2:Y:S04]  /*379b0*/  LDL.LU R6, [R1+0x848] ;  /* 0x0008480001067983 */ /* 0x000ea80000300800 */
[----:B------:R-:W2:Y:S01]  /*379c0*/  LDL.LU R7, [R1+0x84c] ;  /* 0x00084c0001077983 */ /* 0x000ea20000300800 */
[----:B0-----:R-:W-:-:S02]  /*379d0*/  IMAD.MOV.U32 R26, RZ, RZ, R20 ;  /* 0x000000ffff1a7224 */ /* 0x001fc400078e0014 */
[----:B------:R-:W-:-:S05]  /*379e0*/  IMAD.MOV.U32 R27, RZ, RZ, R19 ;  /* 0x000000ffff1b7224 */ /* 0x000fca00078e0013 */
[----:B------:R-:W-:Y:S04]  /*379f0*/  STL.64 [R1+0x32d0], R26 ;  /* 0x0032d01a01007387 */ /* 0x000fe80000100a00 */
[----:B--2---:R-:W-:Y:S04]  /*37a00*/  STL.64 [R1+0x32b0], R6 ;  /* 0x0032b00601007387 */ /* 0x004fe80000100a00 */
[----:B------:R0:W-:Y:S04]  /*37a10*/  STL.64 [R1+0x32a8], R4 ;  /* 0x0032a80401007387 */ /* 0x0001e80000100a00 */
[----:B0-----:R-:W2:Y:S04]  /*37a20*/  LDL.LU R4, [R1+0x830] ;  /* 0x0008300001047983 */ /* 0x001ea80000300800 */
[----:B------:R-:W2:Y:S04]  /*37a30*/  LDL.LU R5, [R1+0x834] ;  /* 0x0008340001057983 */ /* 0x000ea80000300800 */
[----:B------:R-:W2:Y:S04]  /*37a40*/  LDL.LU R6, [R1+0x838] ;  /* 0x0008380001067983 */ /* 0x000ea80000300800 */
[----:B------:R-:W2:Y:S01]  /*37a50*/  LDL.LU R7, [R1+0x83c] ;  /* 0x00083c0001077983 */ /* 0x000ea20000300800 */
[----:B------:R-:W-:-:S02]  /*37a60*/  IMAD.MOV.U32 R26, RZ, RZ, R2 ;  /* 0x000000ffff1a7224 */ /* 0x000fc400078e0002 */
[----:B------:R-:W-:-:S05]  /*37a70*/  IMAD.MOV.U32 R27, RZ, RZ, R0 ;  /* 0x000000ffff1b7224 */ /* 0x000fca00078e0000 */
[----:B------:R-:W-:Y:S04]  /*37a80*/  STL.64 [R1+0x32e8], R26 ;  /* 0x0032e81a01007387 */ /* 0x000fe80000100a00 */
        /* <DEDUP_REMOVED lines=12> */
[----:B------:R-:W-:-:S03]  /*37b50*/  IMAD.MOV.U32 R26, RZ, RZ, R18 ;  /* 0x000000ffff1a7224 */ /* 0x000fc600078e0012 */
[----:B--2---:R-:W-:Y:S04]  /*37b60*/  STL.64 [R1+0x32f8], R6 ;  /* 0x0032f80601007387 */ /* 0x004fe80000100a00 */
[----:B------:R0:W-:Y:S04]  /*37b70*/  STL.64 [R1+0x32f0], R4 ;  /* 0x0032f00401007387 */ /* 0x0001e80000100a00 */
[----:B0-----:R-:W2:Y:S04]  /*37b80*/  LDL.LU R4, [R1+0x6f0] ;  /* 0x0006f00001047983 */ /* 0x001ea80000300800 */
[----:B------:R-:W2:Y:S04]  /*37b90*/  LDL.LU R5, [R1+0x6f4] ;  /* 0x0006f40001057983 */ /* 0x000ea80000300800 */
[----:B------:R-:W2:Y:S04]  /*37ba0*/  LDL.LU R6, [R1+0x6f8] ;  /* 0x0006f80001067983 */ /* 0x000ea80000300800 */
[----:B------:R-:W2:Y:S04]  /*37bb0*/  LDL.LU R7, [R1+0x6fc] ;  /* 0x0006fc0001077983 */ /* 0x000ea80000300800 */
[----:B------:R0:W-:Y:S04]  /*37bc0*/  STL.64 [R1+0x3228], R16 ;  /* 0x0032281001007387 */ /* 0x0001e80000100a00 */
[----:B0-----:R-:W2:Y:S04]  /*37bd0*/  LDL.LU R16, [R1+0x850] ;  /* 0x0008500001107983 */ /* 0x001ea80000300800 */
[----:B------:R-:W2:Y:S04]  /*37be0*/  LDL.LU R17, [R1+0x854] ;  /* 0x0008540001117983 */ /* 0x000ea80000300800 */
[----:B------:R-:W2:Y:S04]  /*37bf0*/  LDL.LU R18, [R1+0x858] ;  /* 0x0008580001127983 */ /* 0x000ea80000300800 */
[----:B------:R-:W2:Y:S04]  /*37c00*/  LDL.LU R19, [R1+0x85c] ;  /* 0x00085c0001137983 */ /* 0x000ea80000300800 */
[----:B--2---:R-:W-:Y:S04]  /*37c10*/  STL.64 [R1+0x3248], R18 ;  /* 0x0032481201007387 */ /* 0x004fe80000100a00 */
[----:B------:R0:W-:Y:S04]  /*37c20*/  STL.64 [R1+0x3240], R16 ;  /* 0x0032401001007387 */ /* 0x0001e80000100a00 */
[----:B0-----:R-:W2:Y:S04]  /*37c30*/  LDL.64 R16, [R1+0xe0] ;  /* 0x0000e00001107983 */ /* 0x001ea80000100a00 */
[----:B------:R-:W2:Y:S04]  /*37c40*/  LDL.LU R12, [R1+0x4c0] ;  /* 0x0004c000010c7983 */ /* 0x000ea80000300800 */
[----:B------:R-:W2:Y:S04]  /*37c50*/  LDL.LU R13, [R1+0x4c4] ;  /* 0x0004c400010d7983 */ /* 0x000ea80000300800 */
[----:B------:R-:W2:Y:S04]  /*37c60*/  LDL.LU R14, [R1+0x4c8] ;  /* 0x0004c800010e7983 */ /* 0x000ea80000300800 */
[----:B------:R-:W2:Y:S01]  /*37c70*/  LDL.LU R15, [R1+0x4cc] ;  /* 0x0004cc00010f7983 */ /* 0x000ea20000300800 */
[----:B------:R-:W-:-:S02]  /*37c80*/  IMAD.MOV.U32 R27, RZ, RZ, R3 ;  /* 0x000000ffff1b7224 */ /* 0x000fc400078e0003 */
[----:B----4-:R-:W-:Y:S02]  /*37c90*/  IMAD.MOV.U32 R22, RZ, RZ, R25 ;  /* 0x000000ffff167224 */ /* 0x010fe400078e0019 */
[----:B---3--:R-:W-:-:S03]  /*37ca0*/  IMAD.MOV.U32 R23, RZ, RZ, R24 ;  /* 0x000000ffff177224 */ /* 0x008fc600078e0018 */
[C---:B------:R-:W-:Y:S01]  /*37cb0*/  HMMA.16816.F32 R24, R8.reuse, R26, R4 ;  /* 0x0000001a0818723c */ /* 0x040fe20000001804 */
[----:B--2---:R-:W-:Y:S04]  /*37cc0*/  STL.64 [R1+0x3238], R14 ;  /* 0x0032380e01007387 */ /* 0x004fe80000100a00 */
[----:B------:R0:W-:Y:S04]  /*37cd0*/  STL.64 [R1+0x3230], R12 ;  /* 0x0032300c01007387 */ /* 0x0001e80000100a00 */
[----:B0-----:R-:W2:Y:S04]  /*37ce0*/  LDL.64 R12, [R1+0xd0] ;  /* 0x0000d000010c7983 */ /* 0x001ea80000100a00 */
[----:B--2---:R0:W-:Y:S04]  /*37cf0*/  STL.64 [R1+0x3250], R12 ;  /* 0x0032500c01007387 */ /* 0x0041e80000100a00 */
[----:B0-----:R-:W2:Y:S04]  /*37d00*/  LDL.LU R12, [R1+0x860] ;  /* 0x00086000010c7983 */ /* 0x001ea80000300800 */
[----:B------:R-:W2:Y:S04]  /*37d10*/  LDL.LU R13, [R1+0x864] ;  /* 0x00086400010d7983 */ /* 0x000ea80000300800 */
[----:B------:R-:W2:Y:S04]  /*37d20*/  LDL.LU R14, [R1+0x868] ;  /* 0x00086800010e7983 */ /* 0x000ea80000300800 */
[----:B------:R-:W2:Y:S04]  /*37d30*/  LDL.LU R15, [R1+0x86c] ;  /* 0x00086c00010f7983 */ /* 0x000ea80000300800 */
[----:B------:R-:W3:Y:S04]  /*37d40*/  LDL.LU R20, [R1+0x490] ;  /* 0x0004900001147983 */ /* 0x000ee80000300800 */
[----:B------:R-:W3:Y:S04]  /*37d50*/  LDL.LU R21, [R1+0x494] ;  /* 0x0004940001157983 */ /* 0x000ee80000300800 */
[----:B------:R-:W4:Y:S04]  /*37d60*/  LDL.LU.64 R6, [R1+0x32f8] ;  /* 0x0032f80001067983 */ /* 0x000f280000300a00 */
[----:B------:R-:W4:Y:S04]  /*37d70*/  LDL.LU.64 R4, [R1+0x32f0] ;  /* 0x0032f00001047983 */ /* 0x000f280000300a00 */
[----:B------:R-:W-:Y:S04]  /*37d80*/  STL.64 [R1+0x50], R24 ;  /* 0x0000501801007387 */ /* 0x000fe80000100a00 */
[----:B------:R0:W-:Y:S04]  /*37d90*/  STL.64 [R1+0x58], R26 ;  /* 0x0000581a01007387 */ /* 0x0001e80000100a00 */
[----:B0-----:R-:W4:Y:S02]  /*37da0*/  LDL.LU.64 R26, [R1+0x32e8] ;  /* 0x0032e800011a7983 */ /* 0x001f240000300a00 */
[----:B----4-:R-:W-:Y:S02]  /*37db0*/  HMMA.16816.F32 R24, R8, R26, R4 ;  /* 0x0000001a0818723c */ /* 0x010fe40000001804 */
[----:B------:R-:W4:Y:S04]  /*37dc0*/  LDL.LU.64 R6, [R1+0x32e0] ;  /* 0x0032e00001067983 */ /* 0x000f280000300a00 */
[----:B------:R-:W4:-:S13]  /*37dd0*/  LDL.LU.64 R4, [R1+0x32d8] ;  /* 0x0032d80001047983 */ /* 0x000f1a0000300a00 */
[----:B------:R-:W-:Y:S04]  /*37de0*/  STL.64 [R1+0x40], R24 ;  /* 0x0000401801007387 */ /* 0x000fe80000100a00 */
[----:B------:R0:W-:Y:S04]  /*37df0*/  STL.64 [R1+0x48], R26 ;  /* 0x0000481a01007387 */ /* 0x0001e80000100a00 */
[----:B0-----:R-:W4:Y:S02]  /*37e00*/  LDL.LU.64 R26, [R1+0x32d0] ;  /* 0x0032d000011a7983 */ /* 0x001f240000300a00 */
[----:B----4-:R-:W-:Y:S02]  /*37e10*/  HMMA.16816.F32 R24, R8, R26, R4 ;  /* 0x0000001a0818723c */ /* 0x010fe40000001804 */
[----:B------:R-:W4:Y:S04]  /*37e20*/  LDL.LU.64 R6, [R1+0x32c8] ;  /* 0x0032c80001067983 */ /* 0x000f280000300a00 */
[----:B------:R-:W4:-:S13]  /*37e30*/  LDL.LU.64 R4, [R1+0x32c0] ;  /* 0x0032c00001047983 */ /* 0x000f1a0000300a00 */
[----:B------:R-:W-:Y:S04]  /*37e40*/  STL.64 [R1+0x30], R24 ;  /* 0x0000301801007387 */ /* 0x000fe80000100a00 */
[----:B------:R0:W-:Y:S01]  /*37e50*/  STL [R1+0x38], R26 ;  /* 0x0000381a01007387 */ /* 0x0001e20000100800 */
[----:B------:R-:W-:-:S03]  /*37e60*/  IMAD.MOV.U32 R3, RZ, RZ, R27 ;  /* 0x000000ffff037224 */ /* 0x000fc600078e001b */
[----:B0-----:R-:W4:Y:S04]  /*37e70*/  LDL.LU.64 R26, [R1+0x32b8] ;  /* 0x0032b800011a7983 */ /* 0x001f280000300a00 */
[----:B------:R-:W-:Y:S01]  /*37e80*/  STL [R1+0x3140], R3 ;  /* 0x0031400301007387 */ /* 0x000fe20000100800 */
[----:B----4-:R-:W-:Y:S03]  /*37e90*/  HMMA.16816.F32 R24, R8, R26, R4 ;  /* 0x0000001a0818723c */ /* 0x010fe60000001804 */
[----:B------:R-:W4:Y:S04]  /*37ea0*/  LDL.LU.64 R6, [R1+0x32b0] ;  /* 0x0032b00001067983 */ /* 0x000f280000300a00 */
[----:B------:R-:W4:-:S12]  /*37eb0*/  LDL.LU.64 R4, [R1+0x32a8] ;  /* 0x0032a80001047983 */ /* 0x000f180000300a00 */
        /* <DEDUP_REMOVED lines=12> */
[----:B------:R-:W-:Y:S04]  /*37f80*/  STL.64 [R1], R24 ;  /* 0x0000001801007387 */ /* 0x000fe80000100a00 */
[----:B------:R0:W-:Y:S04]  /*37f90*/  STL.64 [R1+0x8], R26 ;  /* 0x0000081a01007387 */ /* 0x0001e80000100a00 */
[----:B0-----:R-:W4:Y:S02]  /*37fa0*/  LDL.LU.64 R26, [R1+0x3270] ;  /* 0x00327000011a7983 */ /* 0x001f240000300a00 */
[----:B----4-:R-:W-:Y:S02]  /*37fb0*/  HMMA.16816.F32 R24, R8, R26, R4 ;  /* 0x0000001a0818723c */ /* 0x010fe40000001804 */
[----:B------:R-:W4:Y:S04]  /*37fc0*/  LDL.LU.64 R6, [R1+0x3268] ;  /* 0x0032680001067983 */ /* 0x000f280000300a00 */
[----:B------:R-:W2:Y:S04]  /*37fd0*/  LDL.LU.64 R4, [R1+0x3260] ;  /* 0x0032600001047983 */ /* 0x000ea80000300a00 */
[----:B------:R-:W2:Y:S09]  /*37fe0*/  LDL.64 R8, [R1+0x90] ;  /* 0x0000900001087983 */ /* 0x000eb20000100a00 */
[----:B------:R-:W-:Y:S04]  /*37ff0*/  STL.64 [R1+0x2af0], R26 ;  /* 0x002af01a01007387 */ /* 0x000fe80000100a00 */
[----:B------:R4:W-:Y:S02]  /*38000*/  STL.64 [R1+0x2ae8], R24 ;  /* 0x002ae81801007387 */ /* 0x0009e40000100a00 */
[----:B----4-:R-:W-:-:S02]  /*38010*/  IMAD.MOV.U32 R24, RZ, RZ, R7 ;  /* 0x000000ffff187224 */ /* 0x010fc400078e0007 */
[----:B------:R-:W2:Y:S04]  /*38020*/  LDL.LU R7, [R1+0x3258] ;  /* 0x0032580001077983 */ /* 0x000ea80000300800 */
[----:B------:R-:W4:Y:S01]  /*38030*/  LDL.LU R25, [R1+0x84] ;  /* 0x0000840001197983 */ /* 0x000f220000300800 */
[----:B------:R-:W-:Y:S02]  /*38040*/  IMAD.MOV.U32 R2, RZ, RZ, R16 ;  /* 0x000000ffff027224 */ /* 0x000fe400078e0010 */
[----:B------:R-:W-:Y:S01]  /*38050*/  IMAD.MOV.U32 R0, RZ, RZ, R17 ;  /* 0x000000ffff007224 */ /* 0x000fe200078e0011 */
[C---:B--2---:R-:W-:Y:S01]  /*38060*/  HMMA.16816.F32 R12, R4.reuse, R16, R12 ;  /* 0x00000010040c723c */ /* 0x044fe2000000180c */
[----:B----4-:R0:W-:Y:S04]  /*38070*/  STL.64 [R1+0x3210], R24 ;  /* 0x0032101801007387 */ /* 0x0101e80000100a00 */
[----:B0-----:R-:W2:Y:S04]  /*38080*/  LDL.LU R24, [R1+0x4b0] ;  /* 0x0004b00001187983 */ /* 0x001ea80000300800 */
[----:B------:R-:W2:Y:S04]  /*38090*/  LDL.LU R25, [R1+0x4b4] ;  /* 0x0004b40001197983 */ /* 0x000ea80000300800 */
[----:B------:R-:W2:Y:S06]  /*380a0*/  LDL.LU R26, [R1+0x4b8] ;  /* 0x0004b800011a7983 */ /* 0x000eac0000300800 */
[----:B------:R0:W-:Y:S04]  /*380b0*/  STL.64 [R1+0x1d0], R12 ;  /* 0x0001d00c01007387 */ /* 0x0001e80000100a00 */
[----:B------:R1:W-:Y:S04]  /*380c0*/  STL.64 [R1+0x1d8], R14 ;  /* 0x0001d80e01007387 */ /* 0x0003e80000100a00 */
[----:B0-----:R-:W4:Y:S04]  /*380d0*/  LDL.LU.64 R12, [R1+0x3250] ;  /* 0x00325000010c7983 */ /* 0x001f280000300a00 */
[----:B------:R-:W4:Y:S04]  /*380e0*/  LDL.LU.64 R18, [R1+0x3248] ;  /* 0x0032480001127983 */ /* 0x000f280000300a00 */
[----:B------:R-:W4:Y:S04]  /*380f0*/  LDL.LU.64 R16, [R1+0x3240] ;  /* 0x0032400001107983 */ /* 0x000f280000300a00 */
[----:B-1----:R-:W2:Y:S01]  /*38100*/  LDL.LU.64 R14, [R1+0x3238] ;  /* 0x00323800010e7983 */ /* 0x002ea20000300a00 */
[----:B----4-:R-:W-:Y:S01]  /*38110*/  HMMA.16816.F32 R16, R4, R12, R16 ;  /* 0x0000000c0410723c */ /* 0x010fe20000001810 */
[----:B------:R-:W-:-:S02]  /*38120*/  IMAD.MOV.U32 R10, RZ, RZ, R12 ;  /* 0x000000ffff0a7224 */ /* 0x000fc400078e000c */
[----:B------:R-:W-:Y:S02]  /*38130*/  IMAD.MOV.U32 R3, RZ, RZ, R13 ;  /* 0x000000ffff037224 */ /* 0x000fe400078e000d */
[----:B------:R-:W2:-:S14]  /*38140*/  LDL.LU.64 R12, [R1+0x3230] ;  /* 0x00323000010c7983 */ /* 0x000e9c0000300a00 */
[----:B------:R0:W-:Y:S04]  /*38150*/  STL.64 [R1+0x1c0], R16 ;  /* 0x0001c01001007387 */ /* 0x0001e80000100a00 */
[----:B------:R2:W-:Y:S04]  /*38160*/  STL [R1+0x1c8], R18 ;  /* 0x0001c81201007387 */ /* 0x0005e80000100800 */
[----:B0-----:R-:W2:Y:S01]  /*38170*/  LDL.LU.64 R16, [R1+0x3228] ;  /* 0x0032280001107983 */ /* 0x001ea20000300a00 */
[----:B------:R-:W-:Y:S02]  /*38180*/  IMAD.MOV.U32 R27, RZ, RZ, R29 ;  /* 0x000000ffff1b7224 */ /* 0x000fe400078e001d */
[----:B------:R-:W-:-:S05]  /*38190*/  IMAD.MOV.U32 R29, RZ, RZ, R19 ;  /* 0x000000ffff1d7224 */ /* 0x000fca00078e0013 */
[----:B------:R-:W-:Y:S01]  /*381a0*/  STL [R1+0x2b08], R29 ;  /* 0x002b081d01007387 */ /* 0x000fe20000100800 */
[----:B--2---:R-:W-:Y:S03]  /*381b0*/  HMMA.16816.F32 R16, R4, R16, R12 ;  /* 0x000000100410723c */ /* 0x004fe6000000180c */
[----:B------:R-:W3:-:S15]  /*381c0*/  LDL.LU.64 R12, [R1+0x3220] ;  /* 0x00322000010c7983 */ /* 0x000ede0000300a00 */
[----:B------:R-:W-:Y:S01]  /*381d0*/  NOP ;  /* 0x0000000000007918 */ /* 0x000fe20000000000 */
[----:B------:R0:W-:Y:S04]  /*381e0*/  STL.64 [R1+0x1b0], R16 ;  /* 0x0001b01001007387 */ /* 0x0001e80000100a00 */
[----:B------:R-:W-:Y:S04]  /*381f0*/  STL.64 [R1+0x1b8], R18 ;  /* 0x0001b81201007387 */ /* 0x000fe80000100a00 */
[----:B0-----:R-:W2:Y:S02]  /*38200*/  LDL.LU.64 R16, [R1+0x3218] ;  /* 0x0032180001107983 */ /* 0x001ea40000300a00 */
[----:B--2---:R-:W-:-:S15]  /*38210*/  HMMA.16816.F32 R24, R4, R16, R24 ;  /* 0x000000100418723c */ /* 0x004fde0000001818 */
[----:B------:R-:W-:-:S04]  /*38220*/  NOP ;  /* 0x0000000000007918 */ /* 0x000fc80000000000 */
[----:B------:R-:W-:Y:S04]  /*38230*/  STL.64 [R1+0x1a0], R24 ;  /* 0x0001a01801007387 */ /* 0x000fe80000100a00 */
[----:B------:R-:W-:Y:S04]  /*38240*/  STL [R1+0x1ac], R27 ;  /* 0x0001ac1b01007387 */ /* 0x000fe80000100800 */
[----:B------:R0:W-:Y:S04]  /*38250*/  STL.64 [R1+0x31a8], R16 ;  /* 0x0031a81001007387 */ /* 0x0001e80000100a00 */
[----:B0-----:R-:W2:Y:S01]  /*38260*/  LDL.64 R16, [R1+0xc0] ;  /* 0x0000c00001107983 */ /* 0x001ea20000100a00 */
[----:B---3--:R-:W-:Y:S01]  /*38270*/  HMMA.16816.F32 R20, R4, R12, R20 ;  /* 0x0000000c0414723c */ /* 0x008fe20000001814 */
[----:B------:R-:W-:-:S02]  /*38280*/  IMAD.MOV.U32 R29, RZ, RZ, R26 ;  /* 0x000000ffff1d7224 */ /* 0x000fc400078e001a */
[----:B--2---:R-:W-:Y:S04]  /*38290*/  STL.64 [R1+0x31c0], R16 ;  /* 0x0031c01001007387 */ /* 0x004fe80000100a00 */
[----:B------:R-:W-:-:S12]  /*382a0*/  STL [R1+0x2b58], R29 ;  /* 0x002b581d01007387 */ /* 0x000fd80000100800 */
[----:B------:R0:W-:Y:S04]  /*382b0*/  STL.64 [R1+0x380], R20 ;  /* 0x0003801401007387 */ /* 0x0001e80000100a00 */
[----:B------:R-:W-:Y:S04]  /*382c0*/  STL.64 [R1+0x388], R22 ;  /* 0x0003881601007387 */ /* 0x000fe80000100a00 */
[----:B0-----:R-:W2:Y:S04]  /*382d0*/  LDL R20, [R1+0x70] ;  /* 0x0000700001147983 */ /* 0x001ea80000100800 */
[----:B------:R-:W2:Y:S01]  /*382e0*/  LDL R21, [R1+0x74] ;  /* 0x0000740001157983 */ /* 0x000ea20000100800 */
[----:B------:R-:W-:-:S02]  /*382f0*/  IMAD.MOV.U32 R16, RZ, RZ, R10 ;  /* 0x000000ffff107224 */ /* 0x000fc400078e000a */
[----:B------:R-:W-:Y:S01]  /*38300*/  IMAD.MOV.U32 R17, RZ, RZ, R3 ;  /* 0x000000ffff117224 */ /* 0x000fe200078e0003 */
[----:B------:R-:W3:Y:S04]  /*38310*/  LDL.LU R24, [R1+0x480] ;  /* 0x0004800001187983 */ /* 0x000ee80000300800 */
[----:B------:R-:W3:Y:S04]  /*38320*/  LDL.LU R25, [R1+0x484] ;  /* 0x0004840001197983 */ /* 0x000ee80000300800 */
[----:B------:R-:W3:Y:S04]  /*38330*/  LDL.LU R26, [R1+0x488] ;  /* 0x00048800011a7983 */ /* 0x000ee80000300800 */
[----:B------:R-:W3:Y:S04]  /*38340*/  LDL.LU R27, [R1+0x48c] ;  /* 0x00048c00011b7983 */ /* 0x000ee80000300800 */
[----:B--2---:R-:W-:Y:S04]  /*38350*/  STL.64 [R1+0x3208], R20 ;  /* 0x0032081401007387 */ /* 0x004fe80000100a00 */
[----:B------:R-:W-:Y:S04]  /*38360*/  STL.64 [R1+0x31d8], R16 ;  /* 0x0031d81001007387 */ /* 0x000fe80000100a00 */
[----:B------:R0:W-:Y:S04]  /*38370*/  STL.64 [R1+0x31a0], R12 ;  /* 0x0031a00c01007387 */ /* 0x0001e80000100a00 */
[----:B0-----:R-:W2:Y:S04]  /*38380*/  LDL.LU R12, [R1+0x2d0] ;  /* 0x0002d000010c7983 */ /* 0x001ea80000300800 */
[----:B------:R-:W2:Y:S04]  /*38390*/  LDL.LU R13, [R1+0x2d4] ;  /* 0x0002d400010d7983 */ /* 0x000ea80000300800 */
[----:B------:R-:W4:Y:S04]  /*383a0*/  LDL.LU R14, [R1+0x2d8] ;  /* 0x0002d800010e7983 */ /* 0x000f280000300800 */
[----:B------:R-:W4:Y:S01]  /*383b0*/  LDL.LU R15, [R1+0x2dc] ;  /* 0x0002dc00010f7983 */ /* 0x000f220000300800 */
[----:B------:R-:W-:-:S02]  /*383c0*/  IMAD.MOV.U32 R16, RZ, RZ, R2 ;  /* 0x000000ffff107224 */ /* 0x000fc400078e0002 */
[----:B------:R-:W-:Y:S01]  /*383d0*/  IMAD.MOV.U32 R17, RZ, RZ, R0 ;  /* 0x000000ffff117224 */ /* 0x000fe200078e0000 */
[----:B------:R-:W2:Y:S04]  /*383e0*/  LDL.LU R20, [R1+0x470] ;  /* 0x0004700001147983 */ /* 0x000ea80000300800 */
[----:B------:R-:W3:Y:S04]  /*383f0*/  LDL.LU R21, [R1+0x474] ;  /* 0x0004740001157983 */ /* 0x000ee80000300800 */
[----:B------:R-:W3:Y:S04]  /*38400*/  LDL.LU R22, [R1+0x478] ;  /* 0x0004780001167983 */ /* 0x000ee80000300800 */
[----:B------:R-:W3:Y:S04]  /*38410*/  LDL.LU R23, [R1+0x47c] ;  /* 0x00047c0001177983 */ /* 0x000ee80000300800 */
[----:B------:R0:W-:Y:S04]  /*38420*/  STL.64 [R1+0x3200], R16 ;  /* 0x0032001001007387 */ /* 0x0001e80000100a00 */
[----:B0-----:R-:W3:Y:S04]  /*38430*/  LDL.LU R16, [R1+0x460] ;  /* 0x0004600001107983 */ /* 0x001ee80000300800 */
[----:B------:R-:W3:Y:S04]  /*38440*/  LDL.LU R17, [R1+0x464] ;  /* 0x0004640001117983 */ /* 0x000ee80000300800 */
[----:B------:R-:W3:Y:S04]  /*38450*/  LDL.LU R18, [R1+0x468] ;  /* 0x0004680001127983 */ /* 0x000ee80000300800 */
[----:B------:R-:W3:Y:S04]  /*38460*/  LDL.LU R19, [R1+0x46c] ;  /* 0x00046c0001137983 */ /* 0x000ee80000300800 */
[----:B----4-:R-:W-:Y:S04]  /*38470*/  STL.64 [R1+0x31b8], R14 ;  /* 0x0031b80e01007387 */ /* 0x010fe80000100a00 */
[----:B--2---:R0:W-:Y:S04]  /*38480*/  STL.64 [R1+0x31b0], R12 ;  /* 0x0031b00c01007387 */ /* 0x0041e80000100a00 */
[----:B0-----:R-:W2:Y:S04]  /*38490*/  LDL.LU R12, [R1+0x2e0] ;  /* 0x0002e000010c7983 */ /* 0x001ea80000300800 */
[----:B------:R-:W2:Y:S04]  /*384a0*/  LDL.LU R13, [R1+0x2e4] ;  /* 0x0002e400010d7983 */ /* 0x000ea80000300800 */
[----:B------:R-:W4:Y:S04]  /*384b0*/  LDL.LU R14, [R1+0x2e8] ;  /* 0x0002e800010e7983 */ /* 0x000f280000300800 */
[----:B------:R-:W4:Y:S01]  /*384c0*/  LDL.LU R15, [R1+0x2ec] ;  /* 0x0002ec00010f7983 */ /* 0x000f220000300800 */
[C---:B---3--:R-:W-:Y:S03]  /*384d0*/  HMMA.16816.F32 R24, R4.reuse, R8, R24 ;  /* 0x000000080418723c */ /* 0x048fe60000001818 */
[----:B----4-:R-:W-:Y:S04]  /*384e0*/  STL.64 [R1+0x31d0], R14 ;  /* 0x0031d00e01007387 */ /* 0x010fe80000100a00 */
[----:B--2---:R0:W-:Y:S04]  /*384f0*/  STL.64 [R1+0x31c8], R12 ;  /* 0x0031c80c01007387 */ /* 0x0041e80000100a00 */
        /* <DEDUP_REMOVED lines=10> */
[----:B------:R0:W-:Y:S04]  /*385a0*/  STL.64 [R1+0x530], R24 ;  /* 0x0005301801007387 */ /* 0x0001e80000100a00 */
[----:B------:R-:W-:Y:S04]  /*385b0*/  STL.64 [R1+0x538], R26 ;  /* 0x0005381a01007387 */ /* 0x000fe80000100a00 */
[----:B0-----:R-:W3:Y:S04]  /*385c0*/  LDL.LU.64 R24, [R1+0x3210] ;  /* 0x0032100001187983 */ /* 0x001ee80000300a00 */
[----:B------:R0:W-:Y:S04]  /*385d0*/  STL.64 [R1+0x3198], R8 ;  /* 0x0031980801007387 */ /* 0x0001e80000100a00 */
[----:B0-----:R-:W4:Y:S04]  /*385e0*/  LDL.LU R8, [R1+0x2c0] ;  /* 0x0002c00001087983 */ /* 0x001f280000300800 */
[----:B------:R-:W4:Y:S04]  /*385f0*/  LDL.LU R9, [R1+0x2c4] ;  /* 0x0002c40001097983 */ /* 0x000f280000300800 */
[----:B------:R-:W4:Y:S04]  /*38600*/  LDL.LU R10, [R1+0x2c8] ;  /* 0x0002c800010a7983 */ /* 0x000f280000300800 */
[----:B------:R-:W4:Y:S01]  /*38610*/  LDL.LU R11, [R1+0x2cc] ;  /* 0x0002cc00010b7983 */ /* 0x000f220000300800 */
[----:B---3--:R-:W-:-:S15]  /*38620*/  HMMA.16816.F32 R20, R4, R24, R20 ;  /* 0x000000180414723c */ /* 0x008fde0000001814 */
[----:B------:R-:W-:-:S04]  /*38630*/  NOP ;  /* 0x0000000000007918 */ /* 0x000fc80000000000 */
[----:B------:R0:W-:Y:S04]  /*38640*/  STL.64 [R1+0x710], R20 ;  /* 0x0007101401007387 */ /* 0x0001e80000100a00 */
[----:B------:R1:W-:Y:S04]  /*38650*/  STL.64 [R1+0x718], R22 ;  /* 0x0007181601007387 */ /* 0x0003e80000100a00 */
[----:B0-----:R-:W3:Y:S02]  /*38660*/  LDL.LU.64 R20, [R1+0x3208] ;  /* 0x0032080001147983 */ /* 0x001ee40000300a00 */
[----:B---3--:R-:W-:Y:S02]  /*38670*/  HMMA.16816.F32 R4, R4, R20, R16 ;  /* 0x000000140404723c */ /* 0x008fe40000001810 */
[----:B------:R-:W2:Y:S04]  /*38680*/  LDL.LU.64 R16, [R1+0x3200] ;  /* 0x0032000001107983 */ /* 0x000ea80000300a00 */
[----:B-1----:R-:W2:Y:S04]  /*38690*/  LDL.LU.64 R22, [R1+0x31f8] ;  /* 0x0031f80001167983 */ /* 0x002ea80000300a00 */
[----:B------:R-:W2:Y:S09]  /*386a0*/  LDL.LU.64 R20, [R1+0x31f0] ;  /* 0x0031f00001147983 */ /* 0x000eb20000300a00 */
[----:B------:R0:W-:Y:S04]  /*386b0*/  STL.64 [R1+0x700], R4 ;  /* 0x0007000401007387 */ /* 0x0001e80000100a00 */
[----:B------:R1:W-:Y:S04]  /*386c0*/  STL.64 [R1+0x708], R6 ;  /* 0x0007080601007387 */ /* 0x0003e80000100a00 */
[----:B0-----:R-:W3:Y:S04]  /*386d0*/  LDL.LU R4, [R1+0x9d0] ;  /* 0x0009d00001047983 */ /* 0x001ee80000300800 */
[----:B------:R-:W3:Y:S04]  /*386e0*/  LDL.LU R5, [R1+0x9d4] ;  /* 0x0009d40001057983 */ /* 0x000ee80000300800 */
[----:B-1----:R-:W3:Y:S04]  /*386f0*/  LDL.LU R6, [R1+0x9d8] ;  /* 0x0009d80001067983 */ /* 0x002ee80000300800 */
[----:B------:R-:W3:Y:S01]  /*38700*/  LDL.LU R7, [R1+0x9dc] ;  /* 0x0009dc0001077983 */ /* 0x000ee20000300800 */
[C---:B--2---:R-:W-:Y:S03]  /*38710*/  HMMA.16816.F32 R16, R20.reuse, R16, R12 ;  /* 0x000000101410723c */ /* 0x044fe6000000180c */
        /* <DEDUP_REMOVED lines=9> */
[----:B------:R3:W-:Y:S04]  /*387b0*/  STL.64 [R1+0x868], R18 ;  /* 0x0008681201007387 */ /* 0x0007e80000100a00 */
[----:B0-----:R-:W3:Y:S02]  /*387c0*/  LDL.LU.64 R16, [R1+0x31d8] ;  /* 0x0031d80001107983 */ /* 0x001ee40000300a00 */
[----:B---3--:R-:W-:Y:S02]  /*387d0*/  HMMA.16816.F32 R16, R20, R16, R12 ;  /* 0x000000101410723c */ /* 0x008fe4000000180c */
[----:B------:R-:W3:Y:S04]  /*387e0*/  LDL.LU.64 R14, [R1+0x31d0] ;  /* 0x0031d000010e7983 */ /* 0x000ee80000300a00 */
[----:B------:R-:W3:-:S13]  /*387f0*/  LDL.LU.64 R12, [R1+0x31c8] ;  /* 0x0031c800010c7983 */ /* 0x000eda0000300a00 */
[----:B------:R0:W-:Y:S04]  /*38800*/  STL.64 [R1+0x850], R16 ;  /* 0x0008501001007387 */ /* 0x0001e80000100a00 */
[----:B------:R-:W-:Y:S04]  /*38810*/  STL.64 [R1+0x858], R18 ;  /* 0x0008581201007387 */ /* 0x000fe80000100a00 */
        /* <DEDUP_REMOVED lines=13> */
[----:B------:R4:W-:Y:S04]  /*388f0*/  STL.64 [R1+0x838], R14 ;  /* 0x0008380e01007387 */ /* 0x0009e80000100a00 */
[----:B0-----:R-:W4:Y:S02]  /*38900*/  LDL.LU.64 R12, [R1+0x31a0] ;  /* 0x0031a000010c7983 */ /* 0x001f240000300a00 */
[----:B----4-:R-:W-:Y:S02]  /*38910*/  HMMA.16816.F32 R12, R20, R12, R8 ;  /* 0x0000000c140c723c */ /* 0x010fe40000001808 */
[----:B------:R-:W2:-:S15]  /*38920*/  LDL.LU.64 R8, [R1+0x3198] ;  /* 0x0031980001087983 */ /* 0x000e9e0000300a00 */
[----:B------:R-:W-:Y:S02]  /*38930*/  NOP ;  /* 0x0000000000007918 */ /* 0x000fe40000000000 */
[----:B------:R-:W-:Y:S04]  /*38940*/  STL.64 [R1+0x820], R12 ;  /* 0x0008200c01007387 */ /* 0x000fe80000100a00 */
[----:B------:R-:W-:Y:S04]  /*38950*/  STL.64 [R1+0x828], R14 ;  /* 0x0008280e01007387 */ /* 0x000fe80000100a00 */
[----:B------:R-:W0:Y:S04]  /*38960*/  LDSM.16.MT88.4 R12, [R28+UR5+0x8180] ;  /* 0x008180051c0c783b */ /* 0x000e280008004200 */
[----:B0-----:R-:W-:Y:S04]  /*38970*/  STL.64 [R1+0x3128], R14 ;  /* 0x0031280e01007387 */ /* 0x001fe80000100a00 */
[----:B------:R0:W-:Y:S04]  /*38980*/  STL.64 [R1+0x3120], R12 ;  /* 0x0031200c01007387 */ /* 0x0001e80000100a00 */
[----:B0-----:R-:W3:Y:S01]  /*38990*/  LDL.64 R12, [R1+0x70] ;  /* 0x00007000010c7983 */ /* 0x001ee20000100a00 */
[----:B--2---:R-:W-:-:S15]  /*389a0*/  HMMA.16816.F32 R4, R20, R8, R4 ;  /* 0x000000081404723c */ /* 0x004fde0000001804 */
[----:B------:R-:W-:-:S04]  /*389b0*/  NOP ;  /* 0x0000000000007918 */ /* 0x000fc80000000000 */
[----:B------:R-:W-:Y:S04]  /*389c0*/  STL.64 [R1+0x810], R4 ;  /* 0x0008100401007387 */ /* 0x000fe80000100a00 */
[----:B------:R0:W-:Y:S04]  /*389d0*/  STL.64 [R1+0x818], R6 ;  /* 0x0008180601007387 */ /* 0x0001e80000100a00 */
[----:B0-----:R-:W2:Y:S04]  /*389e0*/  LDL.LU.64 R6, [R1+0x3190] ;  /* 0x0031900001067983 */ /* 0x001ea80000300a00 */
[----:B------:R-:W2:Y:S01]  /*389f0*/  LDL.LU.64 R4, [R1+0x3188] ;  /* 0x0031880001047983 */ /* 0x000ea20000300a00 */
[----:B------:R-:W-:-:S02]  /*38a00*/  IMAD.MOV.U32 R3, RZ, RZ, R8 ;  /* 0x000000ffff037224 */ /* 0x000fc400078e0008 */
[----:B------:R-:W-:Y:S02]  /*38a10*/  IMAD.MOV.U32 R29, RZ, RZ, R9 ;  /* 0x000000ffff1d7224 */ /* 0x000fe400078e0009 */
[----:B------:R-:W0:Y:S01]  /*38a20*/  LDSM.16.MT88.4 R8, [R28+UR5+0x8200] ;  /* 0x008200051c08783b */ /* 0x000e220008004200 */
[----:B------:R-:W-:Y:S02]  /*38a30*/  IMAD.MOV.U32 R2, RZ, RZ, R16 ;  /* 0x000000ffff027224 */ /* 0x000fe400078e0010 */
[----:B------:R-:W-:Y:S02]  /*38a40*/  IMAD.MOV.U32 R0, RZ, RZ, R17 ;  /* 0x000000ffff007224 */ /* 0x000fe400078e0011 */
[----:B------:R-:W-:Y:S04]  /*38a50*/  LDSM.16.MT88.4 R16, [R28+UR5+0x8100] ;  /* 0x008100051c10783b */ /* 0x000fe80008004200 */
[----:B0-----:R-:W-:Y:S04]  /*38a60*/  STL.64 [R1+0x3090], R10 ;  /* 0x0030900a01007387 */ /* 0x001fe80000100a00 */
[----:B------:R0:W-:Y:S02]  /*38a70*/  STL.64 [R1+0x3088], R8 ;  /* 0x0030880801007387 */ /* 0x0001e40000100a00 */
[----:B0-----:R-:W-:-:S02]  /*38a80*/  IMAD.MOV.U32 R8, RZ, RZ, R2 ;  /* 0x000000ffff087224 */ /* 0x001fc400078e0002 */
[----:B------:R-:W-:Y:S01]  /*38a90*/  IMAD.MOV.U32 R9, RZ, RZ, R0 ;  /* 0x000000ffff097224 */ /* 0x000fe200078e0000 */
[----:B--2---:R-:W-:-:S15]  /*38aa0*/  HMMA.16816.F32 R4, R20, R24, R4 ;  /* 0x000000181404723c */ /* 0x004fde0000001804 */
[----:B------:R-:W-:-:S04]  /*38ab0*/  NOP ;  /* 0x0000000000007918 */ /* 0x000fc80000000000 */
[----:B------:R-:W-:Y:S04]  /*38ac0*/  STL.64 [R1+0x800], R4 ;  /* 0x0008000401007387 */ /* 0x000fe80000100a00 */
[----:B------:R-:W-:Y:S04]  /*38ad0*/  STL.64 [R1+0x808], R6 ;  /* 0x0008080601007387 */ /* 0x000fe80000100a00 */
[----:B------:R0:W-:Y:S04]  /*38ae0*/  STL.64 [R1+0x3148], R8 ;  /* 0x0031480801007387 */ /* 0x0001e80000100a00 */
[----:B------:R-:W1:Y:S04]  /*38af0*/  LDSM.16.MT88.4 R4, [R28+UR5+0x8280] ;  /* 0x008280051c04783b */ /* 0x000e680008004200 */
[----:B0-----:R-:W3:Y:S04]  /*38b00*/  LDL.LU R8, [R1+0x9c0] ;  /* 0x0009c00001087983 */ /* 0x001ee80000300800 */
[----:B------:R-:W3:Y:S04]  /*38b10*/  LDL.LU R9, [R1+0x9c4] ;  /* 0x0009c40001097983 */ /* 0x000ee80000300800 */
[----:B------:R-:W3:Y:S04]  /*38b20*/  LDL.LU R10, [R1+0x9c8] ;  /* 0x0009c800010a7983 */ /* 0x000ee80000300800 */
[----:B------:R-:W3:Y:S04]  /*38b30*/  LDL.LU R11, [R1+0x9cc] ;  /* 0x0009cc00010b7983 */ /* 0x000ee80000300800 */
[----:B------:R-:W-:Y:S04]  /*38b40*/  STL.64 [R1+0x3138], R24 ;  /* 0x0031381801007387 */ /* 0x000fe80000100a00 */
[----:B-1----:R-:W-:Y:S04]  /*38b50*/  STL.64 [R1+0x3028], R6 ;  /* 0x0030280601007387 */ /* 0x002fe80000100a00 */
[----:B------:R3:W-:Y:S02]  /*38b60*/  STL.64 [R1+0x3020], R4 ;  /* 0x0030200401007387 */ /* 0x0007e40000100a00 */
[----:B---3--:R-:W-:Y:S01]  /*38b70*/  HMMA.16816.F32 R4, R20, R12, R8 ;  /* 0x0000000c1404723c */ /* 0x008fe20000001808 */
[----:B------:R-:W-:-:S02]  /*38b80*/  IMAD.MOV.U32 R8, RZ, RZ, R27 ;  /* 0x000000ffff087224 */ /* 0x000fc400078e001b */
[----:B------:R-:W-:Y:S02]  /*38b90*/  IMAD.MOV.U32 R9, RZ, RZ, R26 ;  /* 0x000000ffff097224 */ /* 0x000fe400078e001a */
[----:B------:R-:W-:Y:S02]  /*38ba0*/  IMAD.MOV.U32 R2, RZ, RZ, R12 ;  /* 0x000000ffff027224 */ /* 0x000fe400078e000c */
[----:B------:R-:W-:Y:S01]  /*38bb0*/  IMAD.MOV.U32 R0, RZ, RZ, R13 ;  /* 0x000000ffff007224 */ /* 0x000fe200078e000d */
[----:B------:R-:W0:Y:S11]  /*38bc0*/  LDSM.16.MT88.4 R20, [R28+UR5+0x8300] ;  /* 0x008300051c14783b */ /* 0x000e360008004200 */
[----:B------:R1:W-:Y:S04]  /*38bd0*/  STL.64 [R1+0x6f0], R4 ;  /* 0x0006f00401007387 */ /* 0x0003e80000100a00 */
[----:B------:R2:W-:Y:S04]  /*38be0*/  STL.64 [R1+0x6f8], R6 ;  /* 0x0006f80601007387 */ /* 0x0005e80000100a00 */
[----:B------:R3:W-:Y:S04]  /*38bf0*/  STL.64 [R1+0x3160], R8 ;  /* 0x0031600801007387 */ /* 0x0007e80000100a00 */
[----:B-1----:R-:W4:Y:S04]  /*38c00*/  LDL.LU R4, [R1+0x2a0] ;  /* 0x0002a00001047983 */ /* 0x002f280000300800 */
[----:B------:R-:W4:Y:S04]  /*38c10*/  LDL.LU R5, [R1+0x2a4] ;  /* 0x0002a40001057983 */ /* 0x000f280000300800 */
[----:B--2---:R-:W2:Y:S04]  /*38c20*/  LDL.LU R6, [R1+0x2a8] ;  /* 0x0002a80001067983 */ /* 0x004ea80000300800 */
[----:B------:R-:W2:Y:S04]  /*38c30*/  LDL.LU R7, [R1+0x2ac] ;  /* 0x0002ac0001077983 */ /* 0x000ea80000300800 */
[----:B---3--:R-:W3:Y:S04]  /*38c40*/  LDL.LU R8, [R1+0xb70] ;  /* 0x000b700001087983 */ /* 0x008ee80000300800 */
[----:B------:R-:W3:Y:S04]  /*38c50*/  LDL.LU R9, [R1+0xb74] ;  /* 0x000b740001097983 */ /* 0x000ee80000300800 */
[----:B------:R-:W2:Y:S04]  /*38c60*/  LDL.LU R10, [R1+0xb78] ;  /* 0x000b7800010a7983 */ /* 0x000ea80000300800 */
[----:B------:R-:W2:Y:S04]  /*38c70*/  LDL.LU R11, [R1+0xb7c] ;  /* 0x000b7c00010b7983 */ /* 0x000ea80000300800 */
[----:B--2---:R-:W-:Y:S04]  /*38c80*/  STL.64 [R1+0x3170], R10 ;  /* 0x0031700a01007387 */ /* 0x004fe80000100a00 */
[----:B---3--:R1:W-:Y:S04]  /*38c90*/  STL.64 [R1+0x3168], R8 ;  /* 0x0031680801007387 */ /* 0x0083e80000100a00 */
[----:B-1----:R-:W2:Y:S04]  /*38ca0*/  LDL.64 R8, [R1+0xe0] ;  /* 0x0000e00001087983 */ /* 0x002ea80000100a00 */
[----:B------:R-:W3:Y:S04]  /*38cb0*/  LDL.LU R12, [R1+0xb30] ;  /* 0x000b3000010c7983 */ /* 0x000ee80000300800 */
[----:B------:R-:W3:Y:S04]  /*38cc0*/  LDL.LU R13, [R1+0xb34] ;  /* 0x000b3400010d7983 */ /* 0x000ee80000300800 */
[----:B------:R-:W2:Y:S04]  /*38cd0*/  LDL.LU R14, [R1+0xb38] ;  /* 0x000b3800010e7983 */ /* 0x000ea80000300800 */
[----:B------:R-:W2:Y:S04]  /*38ce0*/  LDL.LU R15, [R1+0xb3c] ;  /* 0x000b3c00010f7983 */ /* 0x000ea80000300800 */
[----:B--2---:R-:W-:Y:S04]  /*38cf0*/  STL.64 [R1+0x3158], R14 ;  /* 0x0031580e01007387 */ /* 0x004fe80000100a00 */
[----:B---3--:R1:W-:Y:S04]  /*38d00*/  STL.64 [R1+0x3150], R12 ;  /* 0x0031500c01007387 */ /* 0x0083e80000100a00 */
[----:B-1----:R-:W2:Y:S04]  /*38d10*/  LDL.LU R12, [R1+0xb60] ;  /* 0x000b6000010c7983 */ /* 0x002ea80000300800 */
[----:B------:R-:W2:Y:S04]  /*38d20*/  LDL.LU R13, [R1+0xb64] ;  /* 0x000b6400010d7983 */ /* 0x000ea80000300800 */
[----:B------:R-:W3:Y:S04]  /*38d30*/  LDL.LU R14, [R1+0xb68] ;  /* 0x000b6800010e7983 */ /* 0x000ee80000300800 */
[----:B------:R-:W3:Y:S04]  /*38d40*/  LDL.LU R15, [R1+0xb6c] ;  /* 0x000b6c00010f7983 */ /* 0x000ee80000300800 */
[----:B---3--:R-:W-:Y:S04]  /*38d50*/  STL.64 [R1+0x3180], R14 ;  /* 0x0031800e01007387 */ /* 0x008fe80000100a00 */
[----:B--2---:R1:W-:Y:S04]  /*38d60*/  STL.64 [R1+0x3178], R12 ;  /* 0x0031780c01007387 */ /* 0x0043e80000100a00 */
[----:B-1----:R-:W2:Y:S04]  /*38d70*/  LDL.LU R12, [R1+0xb80] ;  /* 0x000b8000010c7983 */ /* 0x002ea80000300800 */
[----:B------:R-:W2:Y:S04]  /*38d80*/  LDL.LU R13, [R1+0xb84] ;  /* 0x000b8400010d7983 */ /* 0x000ea80000300800 */
[----:B------:R-:W2:Y:S04]  /*38d90*/  LDL.LU R14, [R1+0xb88] ;  /* 0x000b8800010e7983 */ /* 0x000ea80000300800 */
[----:B------:R-:W2:Y:S04]  /*38da0*/  LDL.LU R15, [R1+0xb8c] ;  /* 0x000b8c00010f7983 */ /* 0x000ea80000300800 */
[----:B------:R-:W3:Y:S04]  /*38db0*/  LDL.LU R24, [R1+0xb40] ;  /* 0x000b400001187983 */ /* 0x000ee80000300800 */
[----:B------:R-:W3:Y:S04]  /*38dc0*/  LDL.LU R25, [R1+0xb44] ;  /* 0x000b440001197983 */ /* 0x000ee80000300800 */
[----:B------:R-:W3:Y:S04]  /*38dd0*/  LDL.LU R26, [R1+0xb48] ;  /* 0x000b4800011a7983 */ /* 0x000ee80000300800 */
[----:B------:R-:W3:Y:S04]  /*38de0*/  LDL.LU R27, [R1+0xb4c] ;  /* 0x000b4c00011b7983 */ /* 0x000ee80000300800 */
[----:B------:R-:W-:Y:S04]  /*38df0*/  STL.64 [R1+0x3060], R6 ;  /* 0x0030600601007387 */ /* 0x000fe80000100a00 */
[----:B----4-:R1:W-:Y:S04]  /*38e00*/  STL.64 [R1+0x3058], R4 ;  /* 0x0030580401007387 */ /* 0x0103e80000100a00 */
[----:B-1----:R-:W4:Y:S04]  /*38e10*/  LDL.64 R4, [R1+0xd0] ;  /* 0x0000d00001047983 */ /* 0x002f280000100a00 */
[----:B0-----:R-:W-:Y:S04]  /*38e20*/  STL.64 [R1+0x2fc0], R22 ;  /* 0x002fc01601007387 */ /* 0x001fe80000100a00 */
[----:B------:R0:W-:Y:S02]  /*38e30*/  STL.64 [R1+0x2fb8], R20 ;  /* 0x002fb81401007387 */ /* 0x0001e40000100a00 */
[----:B0-----:R-:W-:-:S02]  /*38e40*/  IMAD.MOV.U32 R20, RZ, RZ, R2 ;  /* 0x000000ffff147224 */ /* 0x001fc400078e0002 */
[----:B------:R-:W-:-:S05]  /*38e50*/  IMAD.MOV.U32 R21, RZ, RZ, R0 ;  /* 0x000000ffff157224 */ /* 0x000fca00078e0000 */
[----:B------:R0:W-:Y:S01]  /*38e60*/  STL.64 [R1+0x3130], R20 ;  /* 0x0031301401007387 */ /* 0x0001e20000100a00 */
[----:B------:R-:W-:Y:S02]  /*38e70*/  IMAD.MOV.U32 R2, RZ, RZ, R8 ;  /* 0x000000ffff027224 */ /* 0x000fe400078e0008 */
[----:B------:R-:W-:Y:S01]  /*38e80*/  IMAD.MOV.U32 R0, RZ, RZ, R9 ;  /* 0x000000ffff007224 */ /* 0x000fe200078e0009 */
[----:B0-----:R-:W3:Y:S04]  /*38e90*/  LDL.LU R20, [R1+0xb50] ;  /* 0x000b500001147983 */ /* 0x001ee80000300800 */
[----:B------:R-:W3:Y:S04]  /*38ea0*/  LDL.LU R21, [R1+0xb54] ;  /* 0x000b540001157983 */ /* 0x000ee80000300800 */
[----:B------:R-:W3:Y:S04]  /*38eb0*/  LDL.LU R22, [R1+0xb58] ;  /* 0x000b580001167983 */ /* 0x000ee80000300800 */
[----:B------:R-:W3:Y:S01]  /*38ec0*/  LDL.LU R23, [R1+0xb5c] ;  /* 0x000b5c0001177983 */ /* 0x000ee20000300800 */
[----:B--2---:R-:W-:-:S15]  /*38ed0*/  HMMA.16816.F32 R12, R16, R8, R12 ;  /* 0x00000008100c723c */ /* 0x004fde000000180c */
[----:B------:R-:W-:-:S04]  /*38ee0*/  NOP ;  /* 0x0000000000007918 */ /* 0x000fc80000000000 */
[----:B------:R-:W-:Y:S04]  /*38ef0*/  STL.64 [R1+0x6e0], R12 ;  /* 0x0006e00c01007387 */ /* 0x000fe80000100a00 */
[----:B------:R0:W-:Y:S04]  /*38f00*/  STL.64 [R1+0x6e8], R14 ;  /* 0x0006e80e01007387 */ /* 0x0001e80000100a00 */
[----:B0-----:R-:W2:Y:S04]  /*38f10*/  LDL.LU.64 R14, [R1+0x3180] ;  /* 0x00318000010e7983 */ /* 0x001ea80000300a00 */
[----:B------:R-:W2:Y:S04]  /*38f20*/  LDL.LU.64 R12, [R1+0x3178] ;  /* 0x00317800010c7983 */ /* 0x000ea80000300a00 */
[----:B------:R-:W4:Y:S04]  /*38f30*/  LDL.LU.64 R10, [R1+0x3170] ;  /* 0x00317000010a7983 */ /* 0x000f280000300a00 */
[----:B------:R-:W4:Y:S02]  /*38f40*/  LDL.LU.64 R8, [R1+0x3168] ;  /* 0x0031680001087983 */ /* 0x000f240000300a00 */
[----:B----4-:R-:W-:-:S15]  /*38f50*/  HMMA.16816.F32 R8, R16, R4, R8 ;  /* 0x000000041008723c */ /* 0x010fde0000001808 */
[----:B------:R-:W-:-:S04]  /*38f60*/  NOP ;  /* 0x0000000000007918 */ /* 0x000fc80000000000 */
[----:B------:R0:W-:Y:S04]  /*38f70*/  STL.64 [R1+0x6d0], R8 ;  /* 0x0006d00801007387 */ /* 0x0001e80000100a00 */
[----:B------:R-:W-:Y:S04]  /*38f80*/  STL.64 [R1+0x6d8], R10 ;  /* 0x0006d80a01007387 */ /* 0x000fe80000100a00 */
[----:B0-----:R-:W2:Y:S04]  /*38f90*/  LDL.LU.64 R8, [R1+0x3160] ;  /* 0x0031600001087983 */ /* 0x001ea80000300a00 */
[----:B------:R0:W-:Y:S04]  /*38fa0*/  STL.64 [R1+0x3108], R4 ;  /* 0x0031080401007387 */ /* 0x0001e80000100a00 */
[----:B0-----:R-:W4:Y:S04]  /*38fb0*/  LDL R4, [R1+0xa0] ;  /* 0x0000a00001047983 */ /* 0x001f280000100800 */
[----:B------:R-:W4:Y:S01]  /*38fc0*/  LDL R5, [R1+0xa4] ;  /* 0x0000a40001057983 */ /* 0x000f220000100800 */
[----:B--2---:R-:W-:Y:S03]  /*38fd0*/  HMMA.16816.F32 R8, R16, R8, R12 ;  /* 0x000000081008723c */ /* 0x004fe6000000180c */
[----:B------:R-:W2:Y:S04]  /*38fe0*/  LDL.LU.64 R14, [R1+0x3158] ;  /* 0x00315800010e7983 */ /* 0x000ea80000300a00 */
[----:B------:R-:W2:-:S12]  /*38ff0*/  LDL.LU.64 R12, [R1+0x3150] ;  /* 0x00315000010c7983 */ /* 0x000e980000300a00 */
[----:B------:R0:W-:Y:S04]  /*39000*/  STL.64 [R1+0x6c0], R8 ;  /* 0x0006c00801007387 */ /* 0x0001e80000100a00 */
[----:B------:R1:W-:Y:S04]  /*39010*/  STL.64 [R1+0x6c8], R10 ;  /* 0x0006c80a01007387 */ /* 0x0003e80000100a00 */
[----:B0-----:R-:W3:Y:S02]  /*39020*/  LDL.LU.64 R8, [R1+0x3148] ;  /* 0x0031480001087983 */ /* 0x001ee40000300a00 */
[----:B---3--:R-:W-:Y:S02]  /*39030*/  HMMA.16816.F32 R20, R16, R8, R20 ;  /* 0x000000081014723c */ /* 0x008fe40000001814 */
[----:B------:R-:W3:-:S15]  /*39040*/  LDL.LU R8, [R1+0x560] ;  /* 0x0005600001087983 */ /* 0x000ede0000300800 */
[----:B------:R-:W-:Y:S02]  /*39050*/  NOP ;  /* 0x0000000000007918 */ /* 0x000fe40000000000 */
[----:B------:R-:W-:Y:S04]  /*39060*/  STL.64 [R1+0x6b0], R20 ;  /* 0x0006b01401007387 */ /* 0x000fe80000100a00 */
[----:B------:R-:W-:Y:S04]  /*39070*/  STL.64 [R1+0x6b8], R22 ;  /* 0x0006b81601007387 */ /* 0x000fe80000100a00 */
[----:B------:R-:W3:Y:S04]  /*39080*/  LDL.LU R9, [R1+0x564] ;  /* 0x0005640001097983 */ /* 0x000ee80000300800 */
[----:B-1----:R-:W2:Y:S04]  /*39090*/  LDL.LU R10, [R1+0x568] ;  /* 0x00056800010a7983 */ /* 0x002ea80000300800 */
[----:B------:R-:W2:Y:S04]  /*390a0*/  LDL.LU R11, [R1+0x56c] ;  /* 0x00056c00010b7983 */ /* 0x000ea80000300800 */
[----:B--2---:R-:W-:Y:S04]  /*390b0*/  STL.64 [R1+0x30a0], R10 ;  /* 0x0030a00a01007387 */ /* 0x004fe80000100a00 */
[----:B---3--:R0:W-:Y:S04]  /*390c0*/  STL.64 [R1+0x3098], R8 ;  /* 0x0030980801007387 */ /* 0x0081e80000100a00 */
[----:B0-----:R-:W2:Y:S04]  /*390d0*/  LDL.LU R8, [R1+0x580] ;  /* 0x0005800001087983 */ /* 0x001ea80000300800 */
[----:B------:R-:W2:Y:S04]  /*390e0*/  LDL.LU R9, [R1+0x584] ;  /* 0x0005840001097983 */ /* 0x000ea80000300800 */
[----:B------:R-:W3:Y:S04]  /*390f0*/  LDL.LU R10, [R1+0x588] ;  /* 0x00058800010a7983 */ /* 0x000ee80000300800 */
[----:B------:R-:W3:Y:S04]  /*39100*/  LDL.LU R11, [R1+0x58c] ;  /* 0x00058c00010b7983 */ /* 0x000ee80000300800 */
[----:B------:R-:W2:Y:S04]  /*39110*/  LDL.LU R20, [R1+0xb20] ;  /* 0x000b200001147983 */ /* 0x000ea80000300800 */
[----:B------:R-:W2:Y:S04]  /*39120*/  LDL.LU R21, [R1+0xb24] ;  /* 0x000b240001157983 */ /* 0x000ea80000300800 */
[----:B------:R-:W2:Y:S04]  /*39130*/  LDL.LU R22, [R1+0xb28] ;  /* 0x000b280001167983 */ /* 0x000ea80000300800 */
[----:B------:R-:W2:Y:S01]  /*39140*/  LDL.LU R23, [R1+0xb2c] ;  /* 0x000b2c0001177983 */ /* 0x000ea20000300800 */
[----:B----4-:R-:W-:Y:S03]  /*39150*/  HMMA.16816.F32 R4, R16, R4, R24 ;  /* 0x000000041004723c */ /* 0x010fe60000001818 */
[----:B---3--:R-:W-:Y:S04]  /*39160*/  STL.64 [R1+0x30b0], R10 ;  /* 0x0030b00a01007387 */ /* 0x008fe80000100a00 */
[----:B--2---:R0:W-:Y:S02]  /*39170*/  STL.64 [R1+0x30a8], R8 ;  /* 0x0030a80801007387 */ /* 0x0041e40000100a00 */
[----:B0-----:R-:W-:-:S02]  /*39180*/  IMAD.MOV.U32 R8, RZ, RZ, R3 ;  /* 0x000000ffff087224 */ /* 0x001fc400078e0003 */
[----:B------:R-:W-:Y:S01]  /*39190*/  IMAD.MOV.U32 R9, RZ, RZ, R29 ;  /* 0x000000ffff097224 */ /* 0x000fe200078e001d */
[----:B------:R-:W2:Y:S04]  /*391a0*/  LDL.LU R3, [R1+0x3140] ;  /* 0x0031400001037983 */ /* 0x000ea80000300800 */
[----:B------:R-:W3:Y:S02]  /*391b0*/  LDL.LU.64 R24, [R1+0x3138] ;  /* 0x0031380001187983 */ /* 0x000ee40000300a00 */
[----:B------:R-:W-:Y:S02]  /*391c0*/  HMMA.16816.F32 R12, R16, R8, R12 ;  /* 0x00000008100c723c */ /* 0x000fe4000000180c */
[----:B------:R-:W-:Y:S04]  /*391d0*/  STL.64 [R1+0x6a0], R4 ;  /* 0x0006a00401007387 */ /* 0x000fe80000100a00 */
[----:B------:R-:W-:-:S13]  /*391e0*/  STL.64 [R1+0x6a8], R6 ;  /* 0x0006a80601007387 */ /* 0x000fda0000100a00 */
[----:B------:R-:W-:Y:S04]  /*391f0*/  STL.64 [R1+0x690], R12 ;  /* 0x0006900c01007387 */ /* 0x000fe80000100a00 */
[----:B------:R-:W-:Y:S04]  /*39200*/  STL.64 [R1+0x698], R14 ;  /* 0x0006980e01007387 */ /* 0x000fe80000100a00 */
[----:B------:R0:W-:Y:S04]  /*39210*/  STL.64 [R1+0x30c0], R8 ;  /* 0x0030c00801007387 */ /* 0x0001e80000100a00 */
[----:B0-----:R-:W4:Y:S04]  /*39220*/  LDL.64 R8, [R1+0xa0] ;  /* 0x0000a00001087983 */ /* 0x001f280000100a00 */
[----:B----4-:R0:W-:Y:S04]  /*39230*/  STL.64 [R1+0x30d8], R8 ;  /* 0x0030d80801007387 */ /* 0x0101e80000100a00 */
[----:B0-----:R-:W4:Y:S04]  /*39240*/  LDL.LU R8, [R1+0x970] ;  /* 0x0009700001087983 */ /* 0x001f280000300800 */
[----:B------:R-:W4:Y:S04]  /*39250*/  LDL.LU R9, [R1+0x974] ;  /* 0x0009740001097983 */ /* 0x000f280000300800 */
[----:B------:R-:W2:Y:S04]  /*39260*/  LDL.LU R10, [R1+0x978] ;  /* 0x00097800010a7983 */ /* 0x000ea80000300800 */
[----:B------:R-:W2:Y:S04]  /*39270*/  LDL.LU R11, [R1+0x97c] ;  /* 0x00097c00010b7983 */ /* 0x000ea80000300800 */
[----:B------:R-:W3:Y:S04]  /*39280*/  LDL.LU R12, [R1+0x9b0] ;  /* 0x0009b000010c7983 */ /* 0x000ee80000300800 */
[----:B------:R-:W3:Y:S04]  /*39290*/  LDL.LU R13, [R1+0x9b4] ;  /* 0x0009b400010d7983 */ /* 0x000ee80000300800 */
[----:B------:R-:W3:Y:S04]  /*392a0*/  LDL.LU R14, [R1+0x9b8] ;  /* 0x0009b800010e7983 */ /* 0x000ee80000300800 */
[----:B------:R-:W3:Y:S04]  /*392b0*/  LDL.LU R15, [R1+0x9bc] ;  /* 0x0009bc00010f7983 */ /* 0x000ee80000300800 */
[----:B--2---:R-:W-:Y:S04]  /*392c0*/  STL.64 [R1+0x30e8], R10 ;  /* 0x0030e80a01007387 */ /* 0x004fe80000100a00 */
[----:B----4-:R0:W-:Y:S04]  /*392d0*/  STL.64 [R1+0x30e0], R8 ;  /* 0x0030e00801007387 */ /* 0x0101e80000100a00 */
[----:B0-----:R-:W2:Y:S01]  /*392e0*/  LDL.64 R8, [R1+0xc0] ;  /* 0x0000c00001087983 */ /* 0x001ea20000100a00 */
[C---:B---3--:R-:W-:Y:S03]  /*392f0*/  HMMA.16816.F32 R20, R16.reuse, R24, R20 ;  /* 0x000000181014723c */ /* 0x048fe60000001814 */
        /* <DEDUP_REMOVED lines=17> */
[----:B------:R-:W2:Y:S04]  /*39410*/  LDL.LU R26, [R1+0x448] ;  /* 0x00044800011a7983 */ /* 0x000ea80000300800 */
[----:B------:R-:W2:Y:S04]  /*39420*/  LDL.LU R27, [R1+0x44c] ;  /* 0x00044c00011b7983 */ /* 0x000ea80000300800 */
[----:B--2---:R-:W-:Y:S04]  /*39430*/  STL.64 [R1+0x30d0], R26 ;  /* 0x0030d01a01007387 */ /* 0x004fe80000100a00 */
[----:B----4-:R0:W-:Y:S04]  /*39440*/  STL.64 [R1+0x30c8], R24 ;  /* 0x0030c81801007387 */ /* 0x0101e80000100a00 */
        /* <DEDUP_REMOVED lines=9> */
[----:B------:R-:W2:Y:S04]  /*394e0*/  LDL.LU R26, [R1+0x988] ;  /* 0x00098800011a7983 */ /* 0x000ea80000300800 */
[----:B------:R-:W2:Y:S04]  /*394f0*/  LDL.LU R27, [R1+0x98c] ;  /* 0x00098c00011b7983 */ /* 0x000ea80000300800 */
[----:B------:R-:W3:Y:S04]  /*39500*/  LDL.LU.64 R14, [R1+0x3128] ;  /* 0x00312800010e7983 */ /* 0x000ee80000300a00 */
[----:B------:R-:W3:Y:S01]  /*39510*/  LDL.LU.64 R12, [R1+0x3120] ;  /* 0x00312000010c7983 */ /* 0x000ee20000300a00 */
[----:B------:R-:W-:-:S02]  /*39520*/  IMAD.MOV.U32 R4, RZ, RZ, R2 ;  /* 0x000000ffff047224 */ /* 0x000fc400078e0002 */
[----:B------:R-:W-:Y:S01]  /*39530*/  IMAD.MOV.U32 R5, RZ, RZ, R0 ;  /* 0x000000ffff057224 */ /* 0x000fe200078e0000 */
[----:B------:R0:W-:Y:S04]  /*39540*/  STL.64 [R1+0x4b0], R16 ;  /* 0x0004b01001007387 */ /* 0x0001e80000100a00 */
[----:B------:R-:W-:Y:S04]  /*39550*/  STL.64 [R1+0x4b8], R18 ;  /* 0x0004b81201007387 */ /* 0x000fe80000100a00 */
[----:B0-----:R-:W4:Y:S01]  /*39560*/  LDL.64 R16, [R1+0xb0] ;  /* 0x0000b00001107983 */ /* 0x001f220000100a00 */
[----:B---3--:R-:W-:Y:S03]  /*39570*/  HMMA.16816.F32 R4, R12, R4, R8 ;  /* 0x000000040c04723c */ /* 0x008fe60000001808 */
[----:B------:R-:W3:Y:S04]  /*39580*/  LDL.LU.64 R10, [R1+0x3118] ;  /* 0x00311800010a7983 */ /* 0x000ee80000300a00 */
[----:B------:R-:W3:-:S12]  /*39590*/  LDL.LU.64 R8, [R1+0x3110] ;  /* 0x0031100001087983 */ /* 0x000ed80000300a00 */
[----:B------:R0:W-:Y:S04]  /*395a0*/  STL.64 [R1+0x490], R4 ;  /* 0x0004900401007387 */ /* 0x0001e80000100a00 */
[----:B------:R-:W-:Y:S04]  /*395b0*/  STL.64 [R1+0x498], R6 ;  /* 0x0004980601007387 */ /* 0x000fe80000100a00 */
[----:B0-----:R-:W3:Y:S02]  /*395c0*/  LDL.LU.64 R4, [R1+0x3108] ;  /* 0x0031080001047983 */ /* 0x001ee40000300a00 */
[----:B---3--:R-:W-:-:S15]  /*395d0*/  HMMA.16816.F32 R8, R12, R4, R8 ;  /* 0x000000040c08723c */ /* 0x008fde0000001808 */
[----:B------:R-:W-:-:S04]  /*395e0*/  NOP ;  /* 0x0000000000007918 */ /* 0x000fc80000000000 */
[----:B------:R0:W-:Y:S04]  /*395f0*/  STL.64 [R1+0x480], R8 ;  /* 0x0004800801007387 */ /* 0x0001e80000100a00 */
[----:B------:R-:W-:Y:S04]  /*39600*/  STL.64 [R1+0x488], R10 ;  /* 0x0004880a01007387 */ /* 0x000fe80000100a00 */
[----:B0-----:R-:W2:Y:S04]  /*39610*/  LDL.LU.64 R8, [R1+0x3100] ;  /* 0x0031000001087983 */ /* 0x001ea80000300a00 */
[----:B------:R0:W-:Y:S04]  /*39620*/  STL.64 [R1+0x3070], R4 ;  /* 0x0030700401007387 */ /* 0x0001e80000100a00 */
[----:B0-----:R-:W3:Y:S01]  /*39630*/  LDL.64 R4, [R1+0xe0] ;  /* 0x0000e00001047983 */ /* 0x001ee20000100a00 */
        /* <DEDUP_REMOVED lines=16> */
[----:B0-----:R-:W4:Y:S04]  /*39740*/  LDL.LU R16, [R1+0x540] ;  /* 0x0005400001107983 */ /* 0x001f280000300800 */
[----:B------:R-:W4:Y:S04]  /*39750*/  LDL.LU R17, [R1+0x544] ;  /* 0x0005440001117983 */ /* 0x000f280000300800 */
[----:B------:R-:W3:Y:S04]  /*39760*/  LDL.LU R18, [R1+0x548] ;  /* 0x0005480001127983 */ /* 0x000ee80000300800 */
[----:B------:R-:W3:Y:S01]  /*39770*/  LDL.LU R19, [R1+0x54c] ;  /* 0x00054c0001137983 */ /* 0x000ee20000300800 */
[----:B--2---:R-:W-:Y:S01]  /*39780*/  HMMA.16816.F32 R24, R12, R8, R24 ;  /* 0x000000080c18723c */ /* 0x004fe20000001818 */
[----:B------:R-:W-:-:S02]  /*39790*/  IMAD.MOV.U32 R2, RZ, RZ, R8 ;  /* 0x000000ffff027224 */ /* 0x000fc400078e0008 */
[----:B------:R-:W-:Y:S01]  /*397a0*/  IMAD.MOV.U32 R0, RZ, RZ, R9 ;  /* 0x000000ffff007224 */ /* 0x000fe200078e0009 */
[----:B---3--:R-:W-:Y:S04]  /*397b0*/  STL.64 [R1+0x3080], R18 ;  /* 0x0030801201007387 */ /* 0x008fe80000100a00 */
[----:B----4-:R0:W-:Y:S04]  /*397c0*/  STL.64 [R1+0x3078], R16 ;  /* 0x0030781001007387 */ /* 0x0101e80000100a00 */
[----:B0-----:R-:W2:Y:S04]  /*397d0*/  LDL.LU R16, [R1+0x550] ;  /* 0x0005500001107983 */ /* 0x001ea80000300800 */
[----:B------:R-:W2:Y:S04]  /*397e0*/  LDL.LU R17, [R1+0x554] ;  /* 0x0005540001117983 */ /* 0x000ea80000300800 */
[----:B------:R-:W2:Y:S04]  /*397f0*/  LDL.LU R18, [R1+0x558] ;  /* 0x0005580001127983 */ /* 0x000ea80000300800 */
[----:B------:R-:W2:Y:S04]  /*39800*/  LDL.LU R19, [R1+0x55c] ;  /* 0x00055c0001137983 */ /* 0x000ea80000300800 */
        /* <DEDUP_REMOVED lines=10> */
[----:B0-----:R-:W3:Y:S04]  /*398b0*/  LDL.LU.64 R10, [R1+0x30b0] ;  /* 0x0030b000010a7983 */ /* 0x001ee80000300a00 */
[----:B------:R-:W3:Y:S02]  /*398c0*/  LDL.LU.64 R8, [R1+0x30a8] ;  /* 0x0030a80001087983 */ /* 0x000ee40000300a00 */
[----:B---3--:R-:W-:-:S15]  /*398d0*/  HMMA.16816.F32 R8, R12, R24, R8 ;  /* 0x000000180c08723c */ /* 0x008fde0000001808 */
[----:B------:R-:W-:-:S04]  /*398e0*/  NOP ;  /* 0x0000000000007918 */ /* 0x000fc80000000000 */
[----:B------:R-:W-:Y:S04]  /*398f0*/  STL.64 [R1+0x430], R8 ;  /* 0x0004300801007387 */ /* 0x000fe80000100a00 */
[----:B------:R0:W-:Y:S04]  /*39900*/  STL.64 [R1+0x438], R10 ;  /* 0x0004380a01007387 */ /* 0x0001e80000100a00 */
[----:B0-----:R-:W3:Y:S04]  /*39910*/  LDL.LU.64 R10, [R1+0x30a0] ;  /* 0x0030a000010a7983 */ /* 0x001ee80000300a00 */
[----:B------:R-:W3:Y:S04]  /*39920*/  LDL.LU.64 R8, [R1+0x3098] ;  /* 0x0030980001087983 */ /* 0x000ee80000300a00 */
[----:B------:R-:W-:Y:S01]  /*39930*/  STL.64 [R1+0x3038], R24 ;  /* 0x0030381801007387 */ /* 0x000fe20000100a00 */
[----:B---3--:R-:W-:Y:S03]  /*39940*/  HMMA.16816.F32 R12, R12, R20, R8 ;  /* 0x000000140c0c723c */ /* 0x008fe60000001808 */
[----:B------:R-:W2:Y:S04]  /*39950*/  LDL.LU.64 R10, [R1+0x3090] ;  /* 0x00309000010a7983 */ /* 0x000ea80000300a00 */
[----:B------:R-:W2:Y:S04]  /*39960*/  LDL.LU.64 R8, [R1+0x3088] ;  /* 0x0030880001087983 */ /* 0x000ea80000300a00 */
[----:B------:R0:W-:Y:S04]  /*39970*/  STL.64 [R1+0x3030], R20 ;  /* 0x0030301401007387 */ /* 0x0001e80000100a00 */
[----:B0-----:R-:W3:Y:S04]  /*39980*/  LDL.LU R20, [R1+0x2b0] ;  /* 0x0002b00001147983 */ /* 0x001ee80000300800 */
[----:B------:R0:W-:Y:S04]  /*39990*/  STL.64 [R1+0x2e0], R12 ;  /* 0x0002e00c01007387 */ /* 0x0001e80000100a00 */
[----:B------:R-:W-:Y:S04]  /*399a0*/  STL.64 [R1+0x2e8], R14 ;  /* 0x0002e80e01007387 */ /* 0x000fe80000100a00 */
[----:B------:R-:W3:Y:S04]  /*399b0*/  LDL.LU R21, [R1+0x2b4] ;  /* 0x0002b40001157983 */ /* 0x000ee80000300800 */
[----:B------:R-:W3:Y:S04]  /*399c0*/  LDL.LU R22, [R1+0x2b8] ;  /* 0x0002b80001167983 */ /* 0x000ee80000300800 */
[----:B------:R-:W3:Y:S01]  /*399d0*/  LDL.LU R23, [R1+0x2bc] ;  /* 0x0002bc0001177983 */ /* 0x000ee20000300800 */
[----:B0-----:R-:W-:-:S02]  /*399e0*/  IMAD.MOV.U32 R12, RZ, RZ, R2 ;  /* 0x000000ffff0c7224 */ /* 0x001fc400078e0002 */
[----:B------:R-:W-:Y:S02]  /*399f0*/  IMAD.MOV.U32 R13, RZ, RZ, R0 ;  /* 0x000000ffff0d7224 */ /* 0x000fe400078e0000 */
[----:B------:R-:W-:Y:S02]  /*39a00*/  IMAD.MOV.U32 R2, RZ, RZ, R4 ;  /* 0x000000ffff027224 */ /* 0x000fe400078e0004 */
[----:B------:R-:W-:Y:S01]  /*39a10*/  IMAD.MOV.U32 R0, RZ, RZ, R5 ;  /* 0x000000ffff007224 */ /* 0x000fe200078e0005 */
[----:B--2---:R-:W-:-:S15]  /*39a20*/  HMMA.16816.F32 R16, R8, R4, R16 ;  /* 0x000000040810723c */ /* 0x004fde0000001810 */
[----:B------:R-:W-:-:S04]  /*39a30*/  NOP ;  /* 0x0000000000007918 */ /* 0x000fc80000000000 */
[----:B------:R-:W-:Y:S04]  /*39a40*/  STL.64 [R1+0x2d0], R16 ;  /* 0x0002d01001007387 */ /* 0x000fe80000100a00 */
[----:B------:R0:W-:Y:S04]  /*39a50*/  STL.64 [R1+0x2d8], R18 ;  /* 0x0002d81201007387 */ /* 0x0001e80000100a00 */
[----:B0-----:R-:W2:Y:S04]  /*39a60*/  LDL.LU.64 R18, [R1+0x3080] ;  /* 0x0030800001127983 */ /* 0x001ea80000300a00 */
[----:B------:R-:W2:Y:S04]  /*39a70*/  LDL.LU.64 R16, [R1+0x3078] ;  /* 0x0030780001107983 */ /* 0x000ea80000300a00 */
[----:B------:R-:W2:Y:S01]  /*39a80*/  LDL.LU.64 R4, [R1+0x3070] ;  /* 0x0030700001047983 */ /* 0x000ea20000300a00 */
[----:B------:R-:W-:-:S02]  /*39a90*/  IMAD.MOV.U32 R24, RZ, RZ, R7 ;  /* 0x000000ffff187224 */ /* 0x000fc400078e0007 */
[----:B------:R-:W-:-:S07]  /*39aa0*/  IMAD.MOV.U32 R25, RZ, RZ, R6 ;  /* 0x000000ffff197224 */ /* 0x000fce00078e0006 */
[C---:B---3--:R-:W-:Y:S08]  /*39ab0*/  HMMA.16816.F32 R20, R8.reuse, R24, R20 ;  /* 0x000000180814723c */ /* 0x048ff00000001814 */
[----:B--2---:R-:W-:Y:S01]  /*39ac0*/  HMMA.16816.F32 R16, R8, R4, R16 ;  /* 0x000000040810723c */ /* 0x004fe20000001810 */
[----:B------:R-:W-:Y:S02]  /*39ad0*/  IMAD.MOV.U32 R15, RZ, RZ, R4 ;  /* 0x000000ffff0f7224 */ /* 0x000fe400078e0004 */
[----:B------:R-:W-:-:S15]  /*39ae0*/  IMAD.MOV.U32 R14, RZ, RZ, R5 ;  /* 0x000000ffff0e7224 */ /* 0x000fde00078e0005 */
[----:B------:R-:W-:Y:S01]  /*39af0*/  NOP ;  /* 0x0000000000007918 */ /* 0x000fe20000000000 */
[----:B------:R0:W-:Y:S04]  /*39b00*/  STL.64 [R1+0x2c0], R16 ;  /* 0x0002c01001007387 */ /* 0x0001e80000100a00 */
[----:B------:R-:W-:Y:S04]  /*39b10*/  STL.64 [R1+0x2c8], R18 ;  /* 0x0002c81201007387 */ /* 0x000fe80000100a00 */
[----:B0-----:R-:W2:Y:S04]  /*39b20*/  LDL.LU.64 R16, [R1+0x3068] ;  /* 0x0030680001107983 */ /* 0x001ea80000300a00 */
[----:B------:R-:W2:Y:S04]  /*39b30*/  LDL.LU.64 R6, [R1+0x3060] ;  /* 0x0030600001067983 */ /* 0x000ea80000300a00 */
[----:B------:R-:W2:Y:S04]  /*39b40*/  LDL.LU.64 R4, [R1+0x3058] ;  /* 0x0030580001047983 */ /* 0x000ea80000300a00 */
[----:B------:R-:W3:Y:S04]  /*39b50*/  LDL.64 R24, [R1+0x90] ;  /* 0x0000900001187983 */ /* 0x000ee80000100a00 */
[----:B------:R-:W-:Y:S04]  /*39b60*/  STL.64 [R1+0x2b0], R20 ;  /* 0x0002b01401007387 */ /* 0x000fe80000100a00 */
[----:B------:R-:W-:Y:S01]  /*39b70*/  STL.64 [R1+0x2b8], R22 ;  /* 0x0002b81601007387 */ /* 0x000fe20000100a00 */
[----:B--2---:R-:W-:Y:S03]  /*39b80*/  HMMA.16816.F32 R4, R8, R16, R4 ;  /* 0x000000100804723c */ /* 0x004fe60000001804 */
[----:B---3--:R0:W-:-:S15]  /*39b90*/  STL.64 [R1+0x3050], R24 ;  /* 0x0030501801007387 */ /* 0x0081de0000100a00 */
[----:B------:R-:W-:Y:S01]  /*39ba0*/  NOP ;  /* 0x0000000000007918 */ /* 0x000fe20000000000 */
[----:B------:R-:W-:Y:S04]  /*39bb0*/  STL.64 [R1+0x2a0], R4 ;  /* 0x0002a00401007387 */ /* 0x000fe80000100a00 */
[----:B------:R-:W-:Y:S04]  /*39bc0*/  STL.64 [R1+0x2a8], R6 ;  /* 0x0002a80601007387 */ /* 0x000fe80000100a00 */
[----:B0-----:R-:W2:Y:S04]  /*39bd0*/  LDL.LU R24, [R1+0x290] ;  /* 0x0002900001187983 */ /* 0x001ea80000300800 */
[----:B------:R-:W2:Y:S04]  /*39be0*/  LDL.LU R25, [R1+0x294] ;  /* 0x0002940001197983 */ /* 0x000ea80000300800 */
[----:B------:R-:W2:Y:S04]  /*39bf0*/  LDL.LU R26, [R1+0x298] ;  /* 0x00029800011a7983 */ /* 0x000ea80000300800 */
[----:B------:R-:W2:Y:S04]  /*39c00*/  LDL.LU R27, [R1+0x29c] ;  /* 0x00029c00011b7983 */ /* 0x000ea80000300800 */
[----:B------:R-:W3:Y:S04]  /*39c10*/  LDL.LU R20, [R1+0x500] ;  /* 0x0005000001147983 */ /* 0x000ee80000300800 */
[----:B------:R-:W3:Y:S04]  /*39c20*/  LDL.LU R21, [R1+0x504] ;  /* 0x0005040001157983 */ /* 0x000ee80000300800 */
[----:B------:R-:W4:Y:S04]  /*39c30*/  LDL.LU R22, [R1+0x508] ;  /* 0x0005080001167983 */ /* 0x000f280000300800 */
[----:B------:R-:W4:Y:S04]  /*39c40*/  LDL.LU R23, [R1+0x50c] ;  /* 0x00050c0001177983 */ /* 0x000f280000300800 */
[----:B----4-:R-:W-:Y:S04]  /*39c50*/  STL.64 [R1+0x3048], R22 ;  /* 0x0030481601007387 */ /* 0x010fe80000100a00 */
[----:B---3--:R0:W-:Y:S04]  /*39c60*/  STL.64 [R1+0x3040], R20 ;  /* 0x0030401401007387 */ /* 0x0081e80000100a00 */
[----:B0-----:R-:W3:Y:S04]  /*39c70*/  LDL.LU R20, [R1+0x510] ;  /* 0x0005100001147983 */ /* 0x001ee80000300800 */
[----:B------:R-:W3:Y:S04]  /*39c80*/  LDL.LU R21, [R1+0x514] ;  /* 0x0005140001157983 */ /* 0x000ee80000300800 */
[----:B------:R-:W3:Y:S04]  /*39c90*/  LDL.LU R22, [R1+0x518] ;  /* 0x0005180001167983 */ /* 0x000ee80000300800 */
[----:B------:R-:W3:Y:S04]  /*39ca0*/  LDL.LU R23, [R1+0x51c] ;  /* 0x00051c0001177983 */ /* 0x000ee80000300800 */
[----:B------:R-:W4:Y:S04]  /*39cb0*/  LDL.LU R4, [R1+0x140] ;  /* 0x0001400001047983 */ /* 0x000f280000300800 */
[----:B------:R-:W4:Y:S04]  /*39cc0*/  LDL.LU R5, [R1+0x144] ;  /* 0x0001440001057983 */ /* 0x000f280000300800 */
[----:B------:R-:W4:Y:S04]  /*39cd0*/  LDL.LU R6, [R1+0x148] ;  /* 0x0001480001067983 */ /* 0x000f280000300800 */
[----:B------:R-:W4:Y:S04]  /*39ce0*/  LDL.LU R7, [R1+0x14c] ;  /* 0x00014c0001077983 */ /* 0x000f280000300800 */
[----:B------:R0:W-:Y:S04]  /*39cf0*/  STL.64 [R1+0x2fe8], R16 ;  /* 0x002fe81001007387 */ /* 0x0001e80000100a00 */
[----:B0-----:R-:W3:Y:S04]  /*39d00*/  LDL.LU R16, [R1+0x390] ;  /* 0x0003900001107983 */ /* 0x001ee80000300800 */
[----:B------:R-:W3:Y:S04]  /*39d10*/  LDL.LU R17, [R1+0x394] ;  /* 0x0003940001117983 */ /* 0x000ee80000300800 */
[----:B------:R-:W3:Y:S04]  /*39d20*/  LDL.LU R18, [R1+0x398] ;  /* 0x0003980001127983 */ /* 0x000ee80000300800 */
[----:B------:R-:W3:Y:S01]  /*39d30*/  LDL.LU R19, [R1+0x39c] ;  /* 0x00039c0001137983 */ /* 0x000ee20000300800 */
[----:B--2---:R-:W-:Y:S03]  /*39d40*/  HMMA.16816.F32 R24, R8, R12, R24 ;  /* 0x0000000c0818723c */ /* 0x004fe60000001818 */
[----:B---3--:R-:W-:Y:S04]  /*39d50*/  STL.64 [R1+0x2ff8], R18 ;  /* 0x002ff81201007387 */ /* 0x008fe80000100a00 */
[----:B------:R0:W-:Y:S02]  /*39d60*/  STL.64 [R1+0x2ff0], R16 ;  /* 0x002ff01001007387 */ /* 0x0001e40000100a00 */
[----:B0-----:R-:W-:-:S02]  /*39d70*/  IMAD.MOV.U32 R16, RZ, RZ, R15 ;  /* 0x000000ffff107224 */ /* 0x001fc400078e000f */
[----:B------:R-:W-:-:S05]  /*39d80*/  IMAD.MOV.U32 R17, RZ, RZ, R14 ;  /* 0x000000ffff117224 */ /* 0x000fca00078e000e */
[----:B------:R-:W-:Y:S04]  /*39d90*/  STL.64 [R1+0x3008], R16 ;  /* 0x0030081001007387 */ /* 0x000fe80000100a00 */
[----:B------:R0:W-:Y:S04]  /*39da0*/  STL.64 [R1+0x290], R24 ;  /* 0x0002901801007387 */ /* 0x0001e80000100a00 */
[----:B------:R-:W-:Y:S04]  /*39db0*/  STL.64 [R1+0x298], R26 ;  /* 0x0002981a01007387 */ /* 0x000fe80000100a00 */
[----:B0-----:R-:W2:Y:S04]  /*39dc0*/  LDL.LU.64 R24, [R1+0x3050] ;  /* 0x0030500001187983 */ /* 0x001ea80000300a00 */
[----:B------:R0:W-:Y:S04]  /*39dd0*/  STL.64 [R1+0x3000], R12 ;  /* 0x0030000c01007387 */ /* 0x0001e80000100a00 */
[----:B0-----:R-:W3:Y:S04]  /*39de0*/  LDL.LU R12, [R1+0x120] ;  /* 0x00012000010c7983 */ /* 0x001ee80000300800 */
[----:B------:R-:W3:Y:S04]  /*39df0*/  LDL.LU R13, [R1+0x124] ;  /* 0x00012400010d7983 */ /* 0x000ee80000300800 */
[----:B------:R-:W3:Y:S04]  /*39e00*/  LDL.LU R14, [R1+0x128] ;  /* 0x00012800010e7983 */ /* 0x000ee80000300800 */
[----:B------:R-:W3:Y:S01]  /*39e10*/  LDL.LU R15, [R1+0x12c] ;  /* 0x00012c00010f7983 */ /* 0x000ee20000300800 */
[----:B------:R-:W-:-:S02]  /*39e20*/  IMAD.MOV.U32 R16, RZ, RZ, R2 ;  /* 0x000000ffff107224 */ /* 0x000fc400078e0002 */
[----:B------:R-:W-:Y:S01]  /*39e30*/  IMAD.MOV.U32 R17, RZ, RZ, R0 ;  /* 0x000000ffff117224 */ /* 0x000fe200078e0000 */
[C---:B--2---:R-:W-:Y:S01]  /*39e40*/  HMMA.16816.F32 R20, R8.reuse, R24, R20 ;  /* 0x000000180814723c */ /* 0x044fe20000001814 */
[----:B------:R-:W-:Y:S02]  /*39e50*/  IMAD.MOV.U32 R2, RZ, RZ, R24 ;  /* 0x000000ffff027224 */ /* 0x000fe400078e0018 */
[----:B------:R-:W-:Y:S01]  /*39e60*/  IMAD.MOV.U32 R0, RZ, RZ, R25 ;  /* 0x000000ffff007224 */ /* 0x000fe200078e0019 */
[----:B---3--:R-:W-:Y:S04]  /*39e70*/  STL.64 [R1+0x3018], R14 ;  /* 0x0030180e01007387 */ /* 0x008fe80000100a00 */
[----:B------:R0:W-:Y:S04]  /*39e80*/  STL.64 [R1+0x3010], R12 ;  /* 0x0030100c01007387 */ /* 0x0001e80000100a00 */
        /* <DEDUP_REMOVED lines=12> */
[----:B------:R-:W-:Y:S04]  /*39f50*/  STL.64 [R1+0x278], R22 ;  /* 0x0002781601007387 */ /* 0x000fe80000100a00 */
[----:B0-----:R-:W4:Y:S04]  /*39f60*/  LDL.LU.64 R20, [R1+0x3030] ;  /* 0x0030300001147983 */ /* 0x001f280000300a00 */
[----:B------:R0:W-:Y:S04]  /*39f70*/  STL.64 [R1+0x2fd8], R24 ;  /* 0x002fd81801007387 */ /* 0x0001e80000100a00 */
[----:B0-----:R-:W3:Y:S04]  /*39f80*/  LDL.LU R24, [R1+0x370] ;  /* 0x0003700001187983 */ /* 0x001ee80000300800 */
[----:B------:R-:W3:Y:S04]  /*39f90*/  LDL.LU R25, [R1+0x374] ;  /* 0x0003740001197983 */ /* 0x000ee80000300800 */
[----:B------:R-:W3:Y:S04]  /*39fa0*/  LDL.LU R26, [R1+0x378] ;  /* 0x00037800011a7983 */ /* 0x000ee80000300800 */
[----:B------:R-:W3:Y:S01]  /*39fb0*/  LDL.LU R27, [R1+0x37c] ;  /* 0x00037c00011b7983 */ /* 0x000ee20000300800 */
[----:B----4-:R-:W-:Y:S03]  /*39fc0*/  HMMA.16816.F32 R8, R8, R20, R4 ;  /* 0x000000140808723c */ /* 0x010fe60000001804 */
[----:B------:R-:W2:Y:S04]  /*39fd0*/  LDL.LU.64 R6, [R1+0x3028] ;  /* 0x0030280001067983 */ /* 0x000ea80000300a00 */
[----:B------:R-:W2:Y:S04]  /*39fe0*/  LDL.LU.64 R4, [R1+0x3020] ;  /* 0x0030200001047983 */ /* 0x000ea80000300a00 */
[----:B------:R0:W-:Y:S04]  /*39ff0*/  STL.64 [R1+0x2fd0], R20 ;  /* 0x002fd01401007387 */ /* 0x0001e80000100a00 */
[----:B0-----:R-:W4:Y:S04]  /*3a000*/  LDL.64 R20, [R1+0xc0] ;  /* 0x0000c00001147983 */ /* 0x001f280000100a00 */
[----:B------:R0:W-:Y:S04]  /*3a010*/  STL.64 [R1+0x140], R8 ;  /* 0x0001400801007387 */ /* 0x0001e80000100a00 */
[----:B------:R-:W-:Y:S01]  /*3a020*/  STL.64 [R1+0x148], R10 ;  /* 0x0001480a01007387 */ /* 0x000fe20000100a00 */
[----:B0-----:R-:W-:-:S02]  /*3a030*/  IMAD.MOV.U32 R8, RZ, RZ, R2 ;  /* 0x000000ffff087224 */ /* 0x001fc400078e0002 */
[----:B------:R-:W-:-:S05]  /*3a040*/  IMAD.MOV.U32 R9, RZ, RZ, R0 ;  /* 0x000000ffff097224 */ /* 0x000fca00078e0000 */
        /* <DEDUP_REMOVED lines=16> */
[----:B0-----:R-:W4:Y:S04]  /*3a150*/  LDL.LU.64 R18, [R1+0x2ff8] ;  /* 0x002ff80001127983 */ /* 0x001f280000300a00 */
[----:B------:R-:W4:Y:S02]  /*3a160*/  LDL.LU.64 R16, [R1+0x2ff0] ;  /* 0x002ff00001107983 */ /* 0x000f240000300a00 */
[----:B----4-:R-:W-:-:S15]  /*3a170*/  HMMA.16816.F32 R16, R4, R20, R16 ;  /* 0x000000140410723c */ /* 0x010fde0000001810 */
[----:B------:R-:W-:-:S04]  /*3a180*/  NOP ;  /* 0x0000000000007918 */ /* 0x000fc80000000000 */
[----:B------:R0:W-:Y:S04]  /*3a190*/  STL.64 [R1+0x110], R16 ;  /* 0x0001101001007387 */ /* 0x0001e80000100a00 */
[----:B------:R-:W-:Y:S04]  /*3a1a0*/  STL.64 [R1+0x118], R18 ;  /* 0x0001181201007387 */ /* 0x000fe80000100a00 */
[----:B0-----:R-:W3:Y:S01]  /*3a1b0*/  LDL.LU.64 R16, [R1+0x2fe8] ;  /* 0x002fe80001107983 */ /* 0x001ee20000300a00 */
[----:B------:R-:W-:Y:S02]  /*3a1c0*/  IMAD.MOV.U32 R2, RZ, RZ, R20 ;  /* 0x000000ffff027224 */ /* 0x000fe400078e0014 */
[----:B------:R-:W-:-:S02]  /*3a1d0*/  IMAD.MOV.U32 R0, RZ, RZ, R21 ;  /* 0x000000ffff007224 */ /* 0x000fc400078e0015 */
[----:B---3--:R-:W-:Y:S01]  /*3a1e0*/  HMMA.16816.F32 R20, R4, R16, R24 ;  /* 0x000000100414723c */ /* 0x008fe20000001818 */
[----:B------:R0:W-:Y:S02]  /*3a1f0*/  STL.64 [R1+0x2f80], R16 ;  /* 0x002f801001007387 */ /* 0x0001e40000100a00 */
[----:B0-----:R-:W-:Y:S02]  /*3a200*/  IMAD.MOV.U32 R16, RZ, RZ, R2 ;  /* 0x000000ffff107224 */ /* 0x001fe400078e0002 */
[----:B------:R-:W-:-:S14]  /*3a210*/  IMAD.MOV.U32 R17, RZ, RZ, R0 ;  /* 0x000000ffff117224 */ /* 0x000fdc00078e0000 */
[----:B------:R0:W-:Y:S04]  /*3a220*/  STL.64 [R1+0x100], R20 ;  /* 0x0001001401007387 */ /* 0x0001e80000100a00 */
[----:B------:R1:W-:Y:S04]  /*3a230*/  STL.64 [R1+0x108], R22 ;  /* 0x0001081601007387 */ /* 0x0003e80000100a00 */
[----:B------:R-:W3:Y:S04]  /*3a240*/  LDL.LU R24, [R1+0x350] ;  /* 0x0003500001187983 */ /* 0x000ee80000300800 */
[----:B------:R-:W3:Y:S04]  /*3a250*/  LDL.LU R25, [R1+0x354] ;  /* 0x0003540001197983 */ /* 0x000ee80000300800 */
[----:B------:R-:W3:Y:S04]  /*3a260*/  LDL.LU R26, [R1+0x358] ;  /* 0x00035800011a7983 */ /* 0x000ee80000300800 */
[----:B------:R-:W3:Y:S04]  /*3a270*/  LDL.LU R27, [R1+0x35c] ;  /* 0x00035c00011b7983 */ /* 0x000ee80000300800 */
[----:B0-----:R-:W4:Y:S04]  /*3a280*/  LDL.LU R20, [R1+0x340] ;  /* 0x0003400001147983 */ /* 0x001f280000300800 */
[----:B------:R-:W4:Y:S04]  /*3a290*/  LDL.LU R21, [R1+0x344] ;  /* 0x0003440001157983 */ /* 0x000f280000300800 */
[----:B-1----:R-:W4:Y:S04]  /*3a2a0*/  LDL.LU R22, [R1+0x348] ;  /* 0x0003480001167983 */ /* 0x002f280000300800 */
[----:B------:R-:W4:Y:S04]  /*3a2b0*/  LDL.LU R23, [R1+0x34c] ;  /* 0x00034c0001177983 */ /* 0x000f280000300800 */
[----:B------:R0:W-:Y:S04]  /*3a2c0*/  STL.64 [R1+0x2f98], R16 ;  /* 0x002f981001007387 */ /* 0x0001e80000100a00 */
[----:B0-----:R-:W3:Y:S01]  /*3a2d0*/  LDL.64 R16, [R1+0xd0] ;  /* 0x0000d00001107983 */ /* 0x001ee20000100a00 */
[C---:B--2---:R-:W-:Y:S03]  /*3a2e0*/  HMMA.16816.F32 R8, R4.reuse, R12, R8 ;  /* 0x0000000c0408723c */ /* 0x044fe60000001808 */
[----:B---3--:R0:W-:Y:S04]  /*3a2f0*/  STL.64 [R1+0x2fb0], R16 ;  /* 0x002fb01001007387 */ /* 0x0081e80000100a00 */
[----:B0-----:R-:W2:Y:S04]  /*3a300*/  LDL.64 R16, [R1+0xe0] ;  /* 0x0000e00001107983 */ /* 0x001ea80000100a00 */
        /* <DEDUP_REMOVED lines=19> */
[C---:B---3--:R-:W-:Y:S03]  /*3a440*/  HMMA.16816.F32 R24, R4.reuse, R8, R24 ;  /* 0x000000080418723c */ /* 0x048fe60000001818 */
[----:B--2---:R-:W-:Y:S04]  /*3a450*/  STL.64 [R1+0x2fa8], R14 ;  /* 0x002fa80e01007387 */ /* 0x004fe80000100a00 */
[----:B------:R0:W-:Y:S04]  /*3a460*/  STL.64 [R1+0x2fa0], R12 ;  /* 0x002fa00c01007387 */ /* 0x0001e80000100a00 */
[----:B0-----:R-:W2:Y:S04]  /*3a470*/  LDL.LU R12, [R1+0x1e0] ;  /* 0x0001e000010c7983 */ /* 0x001ea80000300800 */
[----:B------:R-:W2:Y:S04]  /*3a480*/  LDL.LU R13, [R1+0x1e4] ;  /* 0x0001e400010d7983 */ /* 0x000ea80000300800 */
[----:B------:R-:W2:Y:S04]  /*3a490*/  LDL.LU R14, [R1+0x1e8] ;  /* 0x0001e800010e7983 */ /* 0x000ea80000300800 */
[----:B------:R-:W2:Y:S04]  /*3a4a0*/  LDL.LU R15, [R1+0x1ec] ;  /* 0x0001ec00010f7983 */ /* 0x000ea80000300800 */
        /* <DEDUP_REMOVED lines=8> */
[----:B----4-:R-:W-:-:S15]  /*3a530*/  HMMA.16816.F32 R20, R4, R24, R20 ;  /* 0x000000180414723c */ /* 0x010fde0000001814 */
[----:B------:R-:W-:-:S04]  /*3a540*/  NOP ;  /* 0x0000000000007918 */ /* 0x000fc80000000000 */
[----:B------:R0:W-:Y:S04]  /*3a550*/  STL.64 [R1+0x5d0], R20 ;  /* 0x0005d01401007387 */ /* 0x0001e80000100a00 */
[----:B------:R1:W-:Y:S04]  /*3a560*/  STL.64 [R1+0x5d8], R22 ;  /* 0x0005d81601007387 */ /* 0x0003e80000100a00 */
[----:B0-----:R-:W4:Y:S02]  /*3a570*/  LDL.LU.64 R20, [R1+0x2fd0] ;  /* 0x002fd00001147983 */ /* 0x001f240000300a00 */
[----:B----4-:R-:W-:Y:S02]  /*3a580*/  HMMA.16816.F32 R4, R4, R20, R16 ;  /* 0x000000140404723c */ /* 0x010fe40000001810 */
[----:B------:R-:W4:Y:S04]  /*3a590*/  LDL.LU.64 R16, [R1+0x2fc8] ;  /* 0x002fc80001107983 */ /* 0x000f280000300a00 */
[----:B-1----:R-:W4:Y:S04]  /*3a5a0*/  LDL.LU.64 R22, [R1+0x2fc0] ;  /* 0x002fc00001167983 */ /* 0x002f280000300a00 */
[----:B------:R-:W4:Y:S09]  /*3a5b0*/  LDL.LU.64 R20, [R1+0x2fb8] ;  /* 0x002fb80001147983 */ /* 0x000f320000300a00 */
[----:B------:R0:W-:Y:S04]  /*3a5c0*/  STL.64 [R1+0x5c0], R4 ;  /* 0x0005c00401007387 */ /* 0x0001e80000100a00 */
[----:B------:R1:W-:Y:S04]  /*3a5d0*/  STL.64 [R1+0x5c8], R6 ;  /* 0x0005c80601007387 */ /* 0x0003e80000100a00 */
[----:B0-----:R-:W4:Y:S04]  /*3a5e0*/  LDL.LU R4, [R1+0x1f0] ;  /* 0x0001f00001047983 */ /* 0x001f280000300800 */
[----:B------:R-:W4:Y:S04]  /*3a5f0*/  LDL.LU R5, [R1+0x1f4] ;  /* 0x0001f40001057983 */ /* 0x000f280000300800 */
[----:B-1----:R-:W4:Y:S04]  /*3a600*/  LDL.LU R6, [R1+0x1f8] ;  /* 0x0001f80001067983 */ /* 0x002f280000300800 */
[----:B------:R-:W4:Y:S02]  /*3a610*/  LDL.LU R7, [R1+0x1fc] ;  /* 0x0001fc0001077983 */ /* 0x000f240000300800 */
[----:B----4-:R-:W-:-:S15]  /*3a620*/  HMMA.16816.F32 R4, R20, R16, R4 ;  /* 0x000000101404723c */ /* 0x010fde0000001804 */
[----:B------:R-:W-:-:S04]  /*3a630*/  NOP ;  /* 0x0000000000007918 */ /* 0x000fc80000000000 */
[----:B------:R0:W-:Y:S04]  /*3a640*/  STL.64 [R1+0x780], R4 ;  /* 0x0007800401007387 */ /* 0x0001e80000100a00 */
[----:B------:R-:W-:Y:S01]  /*3a650*/  STL.64 [R1+0x788], R6 ;  /* 0x0007880601007387 */ /* 0x000fe20000100a00 */
[----:B0-----:R-:W-:Y:S02]  /*3a660*/  IMAD.MOV.U32 R5, RZ, RZ, R16 ;  /* 0x000000ffff057224 */ /* 0x001fe400078e0010 */
[----:B------:R-:W-:Y:S02]  /*3a670*/  IMAD.MOV.U32 R4, RZ, RZ, R17 ;  /* 0x000000ffff047224 */ /* 0x000fe400078e0011 */
        /* <DEDUP_REMOVED lines=14> */
[----:B------:R-:W-:Y:S04]  /*3a760*/  STL.64 [R1+0x768], R18 ;  /* 0x0007681201007387 */ /* 0x000fe80000100a00 */
[----:B0-----:R-:W2:Y:S02]  /*3a770*/  LDL.LU.64 R16, [R1+0x2f80] ;  /* 0x002f800001107983 */ /* 0x001ea40000300a00 */
[----:B--2---:R-:W-:-:S15]  /*3a780*/  HMMA.16816.F32 R12, R20, R16, R12 ;  /* 0x00000010140c723c */ /* 0x004fde000000180c */
[----:B------:R-:W-:-:S04]  /*3a790*/  NOP ;  /* 0x0000000000007918 */ /* 0x000fc80000000000 */
[----:B------:R0:W-:Y:S04]  /*3a7a0*/  STL.64 [R1+0x750], R12 ;  /* 0x0007500c01007387 */ /* 0x0001e80000100a00 */
[----:B------:R-:W-:Y:S04]  /*3a7b0*/  STL.64 [R1+0x758], R14 ;  /* 0x0007580e01007387 */ /* 0x000fe80000100a00 */
[----:B0-----:R-:W3:Y:S01]  /*3a7c0*/  LDL.LU.64 R12, [R1+0x2f78] ;  /* 0x002f7800010c7983 */ /* 0x001ee20000300a00 */
[----:B------:R-:W-:Y:S02]  /*3a7d0*/  IMAD.MOV.U32 R7, RZ, RZ, R16 ;  /* 0x000000ffff077224 */ /* 0x000fe400078e0010 */
[----:B------:R-:W-:-:S02]  /*3a7e0*/  IMAD.MOV.U32 R6, RZ, RZ, R17 ;  /* 0x000000ffff067224 */ /* 0x000fc400078e0011 */
[----:B------:R-:W0:Y:S01]  /*3a7f0*/  LDSM.16.MT88.4 R16, [R28+UR5+0x8380] ;  /* 0x008380051c10783b */ /* 0x000e220008004200 */
[----:B------:R-:W-:-:S03]  /*3a800*/  LOP3.LUT R29, R28, 0x40, RZ, 0x3c, !PT ;  /* 0x000000401c1d7812 */ /* 0x000fc600078e3cff */
[----:B0-----:R-:W-:Y:S04]  /*3a810*/  STL.64 [R1+0x2f58], R18 ;  /* 0x002f581201007387 */ /* 0x001fe80000100a00 */
[----:B------:R0:W-:Y:S04]  /*3a820*/  STL.64 [R1+0x2f50], R16 ;  /* 0x002f501001007387 */ /* 0x0001e80000100a00 */
[----:B0-----:R-:W2:Y:S04]  /*3a830*/  LDL.LU R16, [R1+0x570] ;  /* 0x0005700001107983 */ /* 0x001ea80000300800 */
[----:B------:R-:W2:Y:S04]  /*3a840*/  LDL.LU R17, [R1+0x574] ;  /* 0x0005740001117983 */ /* 0x000ea80000300800 */
[----:B------:R-:W2:Y:S04]  /*3a850*/  LDL.LU R18, [R1+0x578] ;  /* 0x0005780001127983 */ /* 0x000ea80000300800 */
[----:B------:R-:W2:Y:S01]  /*3a860*/  LDL.LU R19, [R1+0x57c] ;  /* 0x00057c0001137983 */ /* 0x000ea20000300800 */
[----:B---3--:R-:W-:Y:S03]  /*3a870*/  HMMA.16816.F32 R12, R20, R12, R8 ;  /* 0x0000000c140c723c */ /* 0x008fe60000001808 */
[----:B------:R-:W3:-:S15]  /*3a880*/  LDL.LU.64 R8, [R1+0x2f70] ;  /* 0x002f700001087983 */ /* 0x000ede0000300a00 */
        /* <DEDUP_REMOVED lines=9> */
[----:B------:R-:W3:Y:S02]  /*3a920*/  LDL.LU R15, [R1+0x4fc] ;  /* 0x0004fc00010f7983 */ /* 0x000ee40000300800 */
[----:B---3--:R-:W-:Y:S02]  /*3a930*/  HMMA.16816.F32 R12, R20, R8, R12 ;  /* 0x00000008140c723c */ /* 0x008fe4000000180c */
[----:B------:R-:W0:Y:S04]  /*3a940*/  LDSM.16.MT88.4 R8, [R29+UR5+0x8080] ;  /* 0x008080051d08783b */ /* 0x000e280008004200 */
[----:B0-----:R-:W-:-:S13]  /*3a950*/  STL.64 [R1+0x2e68], R10 ;  /* 0x002e680a01007387 */ /* 0x001fda0000100a00 */
[----:B------:R-:W-:Y:S04]  /*3a960*/  STL.64 [R1+0x730], R12 ;  /* 0x0007300c01007387 */ /* 0x000fe80000100a00 */
[----:B------:R-:W-:Y:S04]  /*3a970*/  STL.64 [R1+0x738], R14 ;  /* 0x0007380e01007387 */ /* 0x000fe80000100a00 */
[----:B------:R2:W-:Y:S02]  /*3a980*/  STL.64 [R1+0x2e60], R8 ;  /* 0x002e600801007387 */ /* 0x0005e40000100a00 */
[----:B--2---:R-:W-:Y:S02]  /*3a990*/  HMMA.16816.F32 R8, R20, R24, R16 ;  /* 0x000000181408723c */ /* 0x004fe40000001810 */
[----:B------:R-:W-:Y:S04]  /*3a9a0*/  STL.64 [R1+0x2f20], R24 ;  /* 0x002f201801007387 */ /* 0x000fe80000100a00 */
[----:B------:R-:W2:-:S13]  /*3a9b0*/  LDL.LU R12, [R1+0x4d0] ;  /* 0x0004d000010c7983 */ /* 0x000e9a0000300800 */
[----:B------:R0:W-:Y:S04]  /*3a9c0*/  STL.64 [R1+0x720], R8 ;  /* 0x0007200801007387 */ /* 0x0001e80000100a00 */
[----:B------:R1:W-:Y:S04]  /*3a9d0*/  STL.64 [R1+0x728], R10 ;  /* 0x0007280a01007387 */ /* 0x0003e80000100a00 */
[----:B------:R-:W2:Y:S04]  /*3a9e0*/  LDL.LU R13, [R1+0x4d4] ;  /* 0x0004d400010d7983 */ /* 0x000ea80000300800 */
[----:B------:R-:W3:Y:S04]  /*3a9f0*/  LDL.LU R14, [R1+0x4d8] ;  /* 0x0004d800010e7983 */ /* 0x000ee80000300800 */
[----:B------:R-:W3:Y:S04]  /*3aa00*/  LDL.LU R15, [R1+0x4dc] ;  /* 0x0004dc00010f7983 */ /* 0x000ee80000300800 */
[----:B0-----:R-:W4:Y:S04]  /*3aa10*/  LDL.LU R8, [R1+0xa60] ;  /* 0x000a600001087983 */ /* 0x001f280000300800 */
[----:B------:R-:W4:Y:S04]  /*3aa20*/  LDL.LU R9, [R1+0xa64] ;  /* 0x000a640001097983 */ /* 0x000f280000300800 */
[----:B-1----:R-:W2:Y:S04]  /*3aa30*/  LDL.LU R10, [R1+0xa68] ;  /* 0x000a6800010a7983 */ /* 0x002ea80000300800 */
[----:B------:R-:W2:Y:S04]  /*3aa40*/  LDL.LU R11, [R1+0xa6c] ;  /* 0x000a6c00010b7983 */ /* 0x000ea80000300800 */
[----:B--2---:R-:W-:Y:S04]  /*3aa50*/  STL.64 [R1+0x2f08], R10 ;  /* 0x002f080a01007387 */ /* 0x004fe80000100a00 */
[----:B----4-:R0:W-:Y:S02]  /*3aa60*/  STL.64 [R1+0x2f00], R8 ;  /* 0x002f000801007387 */ /* 0x0101e40000100a00 */
[----:B0-----:R-:W-:-:S02]  /*3aa70*/  IMAD.MOV.U32 R8, RZ, RZ, R7 ;  /* 0x000000ffff087224 */ /* 0x001fc400078e0007 */
[----:B------:R-:W-:-:S05]  /*3aa80*/  IMAD.MOV.U32 R9, RZ, RZ, R6 ;  /* 0x000000ffff097224 */ /* 0x000fca00078e0006 */
[----:B------:R-:W-:Y:S04]  /*3aa90*/  STL.64 [R1+0x2f18], R8 ;  /* 0x002f180801007387 */ /* 0x000fe80000100a00 */
[----:B---3--:R-:W-:Y:S04]  /*3aaa0*/  STL.64 [R1+0x2ed8], R14 ;  /* 0x002ed80e01007387 */ /* 0x008fe80000100a00 */
[----:B------:R0:W-:Y:S04]  /*3aab0*/  STL.64 [R1+0x2ed0], R12 ;  /* 0x002ed00c01007387 */ /* 0x0001e80000100a00 */
[----:B0-----:R-:W2:Y:S04]  /*3aac0*/  LDL.LU R12, [R1+0xa40] ;  /* 0x000a4000010c7983 */ /* 0x001ea80000300800 */
[----:B------:R-:W2:Y:S04]  /*3aad0*/  LDL.LU R13, [R1+0xa44] ;  /* 0x000a4400010d7983 */ /* 0x000ea80000300800 */
[----:B------:R-:W3:Y:S04]  /*3aae0*/  LDL.LU R14, [R1+0xa48] ;  /* 0x000a4800010e7983 */ /* 0x000ee80000300800 */
[----:B------:R-:W3:Y:S04]  /*3aaf0*/  LDL.LU R15, [R1+0xa4c] ;  /* 0x000a4c00010f7983 */ /* 0x000ee80000300800 */
[----:B------:R-:W4:Y:S04]  /*3ab00*/  LDL.LU R24, [R1+0xa80] ;  /* 0x000a800001187983 */ /* 0x000f280000300800 */
[----:B------:R-:W4:Y:S04]  /*3ab10*/  LDL.LU R25, [R1+0xa84] ;  /* 0x000a840001197983 */ /* 0x000f280000300800 */
[----:B------:R-:W2:Y:S04]  /*3ab20*/  LDL.LU R26, [R1+0xa88] ;  /* 0x000a8800011a7983 */ /* 0x000ea80000300800 */
[----:B------:R-:W2:Y:S04]  /*3ab30*/  LDL.LU R27, [R1+0xa8c] ;  /* 0x000a8c00011b7983 */ /* 0x000ea80000300800 */
[----:B------:R-:W3:Y:S04]  /*3ab40*/  LDL.64 R16, [R1+0x70] ;  /* 0x0000700001107983 */ /* 0x000ee80000100a00 */
[----:B--2---:R-:W-:Y:S04]  /*3ab50*/  STL.64 [R1+0x2f30], R26 ;  /* 0x002f301a01007387 */ /* 0x004fe80000100a00 */
[----:B----4-:R0:W-:Y:S04]  /*3ab60*/  STL.64 [R1+0x2f28], R24 ;  /* 0x002f281801007387 */ /* 0x0101e80000100a00 */
[----:B0-----:R-:W2:Y:S04]  /*3ab70*/  LDL.LU R24, [R1+0xa90] ;  /* 0x000a900001187983 */ /* 0x001ea80000300800 */
[----:B------:R-:W2:Y:S04]  /*3ab80*/  LDL.LU R25, [R1+0xa94] ;  /* 0x000a940001197983 */ /* 0x000ea80000300800 */
[----:B------:R-:W4:Y:S04]  /*3ab90*/  LDL.LU R26, [R1+0xa98] ;  /* 0x000a9800011a7983 */ /* 0x000f280000300800 */
[----:B------:R-:W4:Y:S04]  /*3aba0*/  LDL.LU R27, [R1+0xa9c] ;  /* 0x000a9c00011b7983 */ /* 0x000f280000300800 */
[----:B----4-:R-:W-:Y:S04]  /*3abb0*/  STL.64 [R1+0x2f40], R26 ;  /* 0x002f401a01007387 */ /* 0x010fe80000100a00 */
[----:B--2---:R0:W-:Y:S02]  /*3abc0*/  STL.64 [R1+0x2f38], R24 ;  /* 0x002f381801007387 */ /* 0x0041e40000100a00 */
[----:B0-----:R-:W-:-:S02]  /*3abd0*/  IMAD.MOV.U32 R24, RZ, RZ, R5 ;  /* 0x000000ffff187224 */ /* 0x001fc400078e0005 */
[----:B------:R-:W-:Y:S02]  /*3abe0*/  IMAD.MOV.U32 R25, RZ, RZ, R4 ;  /* 0x000000ffff197224 */ /* 0x000fe400078e0004 */
[----:B------:R-:W0:Y:S04]  /*3abf0*/  LDSM.16.MT88.4 R4, [R29+UR5+0x8100] ;  /* 0x008100051d04783b */ /* 0x000e280008004200 */
[----:B------:R1:W-:Y:S04]  /*3ac00*/  STL.64 [R1+0x2f60], R24 ;  /* 0x002f601801007387 */ /* 0x0003e80000100a00 */
[----:B-1----:R-:W2:Y:S04]  /*3ac10*/  LDL.LU R24, [R1+0x520] ;  /* 0x0005200001187983 */ /* 0x002ea80000300800 */
[----:B------:R-:W2:Y:S04]  /*3ac20*/  LDL.LU R25, [R1+0x524] ;  /* 0x0005240001197983 */ /* 0x000ea80000300800 */
[----:B------:R-:W2:Y:S04]  /*3ac30*/  LDL.LU R26, [R1+0x528] ;  /* 0x00052800011a7983 */ /* 0x000ea80000300800 */
[----:B------:R-:W2:Y:S04]  /*3ac40*/  LDL.LU R27, [R1+0x52c] ;  /* 0x00052c00011b7983 */ /* 0x000ea80000300800 */
[----:B------:R-:W4:Y:S04]  /*3ac50*/  LDL.64 R8, [R1+0xc0] ;  /* 0x0000c00001087983 */ /* 0x000f280000100a00 */
[----:B----4-:R1:W-:Y:S04]  /*3ac60*/  STL.64 [R1+0x2f48], R8 ;  /* 0x002f480801007387 */ /* 0x0103e80000100a00 */
[----:B-1----:R-:W4:Y:S04]  /*3ac70*/  LDL.LU R8, [R1+0xaa0] ;  /* 0x000aa00001087983 */ /* 0x002f280000300800 */
[----:B------:R-:W4:Y:S04]  /*3ac80*/  LDL.LU R9, [R1+0xaa4] ;  /* 0x000aa40001097983 */ /* 0x000f280000300800 */
[----:B------:R-:W4:Y:S04]  /*3ac90*/  LDL.LU R10, [R1+0xaa8] ;  /* 0x000aa800010a7983 */ /* 0x000f280000300800 */
[----:B------:R-:W4:Y:S04]  /*3aca0*/  LDL.LU R11, [R1+0xaac] ;  /* 0x000aac00010b7983 */ /* 0x000f280000300800 */
[----:B---3--:R-:W-:Y:S04]  /*3acb0*/  STL.64 [R1+0x2ee8], R14 ;  /* 0x002ee80e01007387 */ /* 0x008fe80000100a00 */
[----:B------:R1:W-:Y:S04]  /*3acc0*/  STL.64 [R1+0x2ee0], R12 ;  /* 0x002ee00c01007387 */ /* 0x0003e80000100a00 */
[----:B-1----:R-:W3:Y:S01]  /*3acd0*/  LDL.64 R12, [R1+0x90] ;  /* 0x00009000010c7983 */ /* 0x002ee20000100a00 */
[----:B--2---:R-:W-:Y:S03]  /*3ace0*/  HMMA.16816.F32 R20, R20, R16, R24 ;  /* 0x000000101414723c */ /* 0x004fe60000001818 */
[----:B---3--:R1:W-:Y:S04]  /*3acf0*/  STL.64 [R1+0x2ef8], R12 ;  /* 0x002ef80c01007387 */ /* 0x0083e80000100a00 */
[----:B-1----:R-:W2:Y:S04]  /*3ad00*/  LDL.64 R12, [R1+0xa0] ;  /* 0x0000a000010c7983 */ /* 0x002ea80000100a00 */
[----:B--2---:R1:W-:Y:S04]  /*3ad10*/  STL.64 [R1+0x2f10], R12 ;  /* 0x002f100c01007387 */ /* 0x0043e80000100a00 */
[----:B-1----:R-:W2:Y:S04]  /*3ad20*/  LDL.LU R12, [R1+0xa70] ;  /* 0x000a7000010c7983 */ /* 0x002ea80000300800 */
[----:B------:R-:W2:Y:S04]  /*3ad30*/  LDL.LU R13, [R1+0xa74] ;  /* 0x000a7400010d7983 */ /* 0x000ea80000300800 */
[----:B------:R-:W2:Y:S04]  /*3ad40*/  LDL.LU R14, [R1+0xa78] ;  /* 0x000a7800010e7983 */ /* 0x000ea80000300800 */
[----:B------:R-:W2:Y:S04]  /*3ad50*/  LDL.LU R15, [R1+0xa7c] ;  /* 0x000a7c00010f7983 */ /* 0x000ea80000300800 */
[----:B0-----:R-:W-:Y:S04]  /*3ad60*/  STL.64 [R1+0x2de8], R6 ;  /* 0x002de80601007387 */ /* 0x001fe80000100a00 */
[----:B------:R0:W-:Y:S02]  /*3ad70*/  STL.64 [R1+0x2de0], R4 ;  /* 0x002de00401007387 */ /* 0x0001e40000100a00 */
[----:B0-----:R-:W-:-:S02]  /*3ad80*/  IMAD.MOV.U32 R4, RZ, RZ, R2 ;  /* 0x000000ffff047224 */ /* 0x001fc400078e0002 */
[----:B------:R-:W-:Y:S01]  /*3ad90*/  IMAD.MOV.U32 R5, RZ, RZ, R0 ;  /* 0x000000ffff057224 */ /* 0x000fe200078e0000 */
[----:B------:R-:W3:Y:S04]  /*3ada0*/  LDL.LU R2, [R1+0x2f6c] ;  /* 0x002f6c0001027983 */ /* 0x000ee80000300800 */
[----:B------:R-:W2:Y:S04]  /*3adb0*/  LDL.LU R0, [R1+0x2f68] ;  /* 0x002f680001007983 */ /* 0x000ea80000300800 */
[----:B------:R-:W4:Y:S04]  /*3adc0*/  LDL.LU.64 R24, [R1+0x2f60] ;  /* 0x002f600001187983 */ /* 0x000f280000300a00 */
[----:B------:R-:W-:Y:S04]  /*3add0*/  STL.64 [R1+0x5b0], R20 ;  /* 0x0005b01401007387 */ /* 0x000fe80000100a00 */
[----:B------:R-:W-:Y:S01]  /*3ade0*/  STL.64 [R1+0x5b8], R22 ;  /* 0x0005b81601007387 */ /* 0x000fe20000100a00 */
[----:B------:R-:W-:-:S02]  /*3adf0*/  IMAD.MOV.U32 R7, RZ, RZ, R16 ;  /* 0x000000ffff077224 */ /* 0x000fc400078e0010 */
[----:B------:R-:W-:Y:S01]  /*3ae00*/  IMAD.MOV.U32 R6, RZ, RZ, R17 ;  /* 0x000000ffff067224 */ /* 0x000fe200078e0011 */
[----:B------:R-:W4:Y:S04]  /*3ae10*/  LDL.LU.64 R18, [R1+0x2f58] ;  /* 0x002f580001127983 */ /* 0x000f280000300a00 */
[----:B------:R-:W4:Y:S04]  /*3ae20*/  LDL.LU.64 R16, [R1+0x2f50] ;  /* 0x002f500001107983 */ /* 0x000f280000300a00 */
[----:B------:R-:W0:Y:S04]  /*3ae30*/  LDSM.16.MT88.4 R20, [R29+UR5+0x8180] ;  /* 0x008180051d14783b */ /* 0x000e280008004200 */
[----:B0-----:R-:W-:Y:S04]  /*3ae40*/  STL.64 [R1+0x2d80], R22 ;  /* 0x002d801601007387 */ /* 0x001fe80000100a00 */
[----:B------:R0:W-:Y:S02]  /*3ae50*/  STL.64 [R1+0x2d78], R20 ;  /* 0x002d781401007387 */ /* 0x0001e40000100a00 */
[----:B0-----:R-:W-:-:S02]  /*3ae60*/  IMAD.MOV.U32 R20, RZ, RZ, R7 ;  /* 0x000000ffff147224 */ /* 0x001fc400078e0007 */
[----:B------:R-:W-:-:S05]  /*3ae70*/  IMAD.MOV.U32 R21, RZ, RZ, R6 ;  /* 0x000000ffff157224 */ /* 0x000fca00078e0006 */
[----:B------:R0:W-:Y:S04]  /*3ae80*/  STL.64 [R1+0x2ef0], R20 ;  /* 0x002ef01401007387 */ /* 0x0001e80000100a00 */
[----:B0-----:R-:W2:Y:S04]  /*3ae90*/  LDL.LU R20, [R1+0xa50] ;  /* 0x000a500001147983 */ /* 0x001ea80000300800 */
[----:B------:R-:W2:Y:S04]  /*3aea0*/  LDL.LU R21, [R1+0xa54] ;  /* 0x000a540001157983 */ /* 0x000ea80000300800 */
[----:B------:R-:W2:Y:S04]  /*3aeb0*/  LDL.LU R22, [R1+0xa58] ;  /* 0x000a580001167983 */ /* 0x000ea80000300800 */
[----:B------:R-:W2:Y:S01]  /*3aec0*/  LDL.LU R23, [R1+0xa5c] ;  /* 0x000a5c0001177983 */ /* 0x000ea20000300800 */
[----:B----4-:R-:W-:Y:S03]  /*3aed0*/  HMMA.16816.F32 R24, R16, R24, R8 ;  /* 0x000000181018723c */ /* 0x010fe60000001808 */
[----:B------:R-:W4:-:S15]  /*3aee0*/  LDL.LU.64 R8, [R1+0x2f48] ;  /* 0x002f480001087983 */ /* 0x000f1e0000300a00 */
[----:B------:R-:W-:Y:S01]  /*3aef0*/  NOP ;  /* 0x0000000000007918 */ /* 0x000fe20000000000 */
        /* <DEDUP_REMOVED lines=8> */
[----:B0-----:R-:W4:Y:S04]  /*3af80*/  LDL.LU.64 R26, [R1+0x2f30] ;  /* 0x002f3000011a7983 */ /* 0x001f280000300a00 */
[----:B------:R-:W4:Y:S04]  /*3af90*/  LDL.LU.64 R24, [R1+0x2f28] ;  /* 0x002f280001187983 */ /* 0x000f280000300a00 */
[----:B------:R0:W-:Y:S04]  /*3afa0*/  STL.64 [R1+0x2ea8], R4 ;  /* 0x002ea80401007387 */ /* 0x0001e80000100a00 */
[----:B0-----:R-:W2:Y:S01]  /*3afb0*/  LDL.64 R4, [R1+0xe0] ;  /* 0x0000e00001047983 */ /* 0x001ea20000100a00 */
[----:B----4-:R-:W-:-:S15]  /*3afc0*/  HMMA.16816.F32 R24, R16, R8, R24 ;  /* 0x000000081018723c */ /* 0x010fde0000001818 */
[----:B------:R-:W-:-:S04]  /*3afd0*/  NOP ;  /* 0x0000000000007918 */ /* 0x000fc80000000000 */
[----:B------:R0:W-:Y:S04]  /*3afe0*/  STL.64 [R1+0x580], R24 ;  /* 0x0005801801007387 */ /* 0x0001e80000100a00 */
[----:B------:R1:W-:Y:S04]  /*3aff0*/  STL.64 [R1+0x588], R26 ;  /* 0x0005881a01007387 */ /* 0x0003e80000100a00 */
[----:B0-----:R-:W4:Y:S01]  /*3b000*/  LDL.LU.64 R24, [R1+0x2f20] ;  /* 0x002f200001187983 */ /* 0x001f220000300a00 */
[----:B-1----:R-:W-:Y:S02]  /*3b010*/  IMAD.MOV.U32 R27, RZ, RZ, R8 ;  /* 0x000000ffff1b7224 */ /* 0x002fe400078e0008 */
[----:B------:R-:W-:-:S02]  /*3b020*/  IMAD.MOV.U32 R26, RZ, RZ, R9 ;  /* 0x000000ffff1a7224 */ /* 0x000fc400078e0009 */
        /* <DEDUP_REMOVED lines=10> */
[----:B------:R0:W-:Y:S04]  /*3b0d0*/  STL.64 [R1+0x560], R8 ;  /* 0x0005600801007387 */ /* 0x0001e80000100a00 */
[----:B------:R1:W-:Y:S01]  /*3b0e0*/  STL.64 [R1+0x568], R10 ;  /* 0x0005680a01007387 */ /* 0x0003e20000100a00 */
[----:B0-----:R-:W-:Y:S02]  /*3b0f0*/  IMAD.MOV.U32 R9, RZ, RZ, R12 ;  /* 0x000000ffff097224 */ /* 0x001fe400078e000c */
[----:B------:R-:W-:Y:S02]  /*3b100*/  IMAD.MOV.U32 R8, RZ, RZ, R13 ;  /* 0x000000ffff087224 */ /* 0x000fe400078e000d */
[----:B------:R-:W2:Y:S02]  /*3b110*/  LDL.LU.64 R12, [R1+0x2ef8] ;  /* 0x002ef800010c7983 */ /* 0x000ea40000300a00 */
[----:B--2---:R-:W-:Y:S01]  /*3b120*/  HMMA.16816.F32 R20, R16, R12, R20 ;  /* 0x0000000c1014723c */ /* 0x004fe20000001814 */
[----:B-1----:R-:W-:-:S02]  /*3b130*/  IMAD.MOV.U32 R11, RZ, RZ, R12 ;  /* 0x000000ffff0b7224 */ /* 0x002fc400078e000c */
[----:B------:R-:W-:-:S15]  /*3b140*/  IMAD.MOV.U32 R10, RZ, RZ, R13 ;  /* 0x000000ffff0a7224 */ /* 0x000fde00078e000d */
[----:B------:R-:W-:Y:S01]  /*3b150*/  NOP ;  /* 0x0000000000007918 */ /* 0x000fe20000000000 */
[----:B------:R0:W-:Y:S04]  /*3b160*/  STL.64 [R1+0x550], R20 ;  /* 0x0005501401007387 */ /* 0x0001e80000100a00 */
[----:B------:R-:W-:Y:S04]  /*3b170*/  STL.64 [R1+0x558], R22 ;  /* 0x0005581601007387 */ /* 0x000fe80000100a00 */
[----:B0-----:R-:W2:Y:S04]  /*3b180*/  LDL.LU.64 R20, [R1+0x2ef0] ;  /* 0x002ef00001147983 */ /* 0x001ea80000300a00 */
[----:B------:R-:W4:Y:S04]  /*3b190*/  LDL.LU.64 R14, [R1+0x2ee8] ;  /* 0x002ee800010e7983 */ /* 0x000f280000300a00 */
[----:B------:R-:W4:Y:S04]  /*3b1a0*/  LDL.LU.64 R12, [R1+0x2ee0] ;  /* 0x002ee000010c7983 */ /* 0x000f280000300a00 */
[----:B------:R-:W-:Y:S04]  /*3b1b0*/  STL.64 [R1+0x2eb8], R10 ;  /* 0x002eb80a01007387 */ /* 0x000fe80000100a00 */
[----:B------:R0:W-:Y:S04]  /*3b1c0*/  STL.64 [R1+0x2eb0], R8 ;  /* 0x002eb00801007387 */ /* 0x0001e80000100a00 */
[----:B0-----:R-:W2:Y:S04]  /*3b1d0*/  LDL.LU R8, [R1+0xa30] ;  /* 0x000a300001087983 */ /* 0x001ea80000300800 */
[----:B------:R-:W2:Y:S04]  /*3b1e0*/  LDL.LU R9, [R1+0xa34] ;  /* 0x000a340001097983 */ /* 0x000ea80000300800 */
[----:B------:R-:W2:Y:S04]  /*3b1f0*/  LDL.LU R10, [R1+0xa38] ;  /* 0x000a3800010a7983 */ /* 0x000ea80000300800 */
[----:B------:R-:W2:Y:S01]  /*3b200*/  LDL.LU R11, [R1+0xa3c] ;  /* 0x000a3c00010b7983 */ /* 0x000ea20000300800 */
[----:B----4-:R-:W-:-:S15]  /*3b210*/  HMMA.16816.F32 R12, R16, R24, R12 ;  /* 0x00000018100c723c */ /* 0x010fde000000180c */
[----:B------:R-:W-:-:S04]  /*3b220*/  NOP ;  /* 0x0000000000007918 */ /* 0x000fc80000000000 */
[----:B------:R-:W-:Y:S04]  /*3b230*/  STL.64 [R1+0x540], R12 ;  /* 0x0005400c01007387 */ /* 0x000fe80000100a00 */
[----:B------:R0:W-:Y:S04]  /*3b240*/  STL.64 [R1+0x548], R14 ;  /* 0x0005480e01007387 */ /* 0x0001e80000100a00 */
[----:B0-----:R-:W2:Y:S04]  /*3b250*/  LDL.LU.64 R14, [R1+0x2ed8] ;  /* 0x002ed800010e7983 */ /* 0x001ea80000300a00 */
[----:B------:R-:W2:Y:S04]  /*3b260*/  LDL.LU.64 R12, [R1+0x2ed0] ;  /* 0x002ed000010c7983 */ /* 0x000ea80000300a00 */
[----:B------:R-:W-:Y:S01]  /*3b270*/  STL.64 [R1+0x2e70], R24 ;  /* 0x002e701801007387 */ /* 0x000fe20000100a00 */
[----:B--2---:R-:W-:Y:S03]  /*3b280*/  HMMA.16816.F32 R16, R16, R20, R12 ;  /* 0x000000141010723c */ /* 0x004fe6000000180c */
[----:B------:R-:W2:Y:S04]  /*3b290*/  LDL.LU.64 R14, [R1+0x2ec8] ;  /* 0x002ec800010e7983 */ /* 0x000ea80000300a00 */
[----:B------:R-:W2:Y:S04]  /*3b2a0*/  LDL.LU.64 R12, [R1+0x2ec0] ;  /* 0x002ec000010c7983 */ /* 0x000ea80000300a00 */
[----:B------:R0:W-:Y:S04]  /*3b2b0*/  STL.64 [R1+0x2e78], R20 ;  /* 0x002e781401007387 */ /* 0x0001e80000100a00 */
[----:B0-----:R-:W4:Y:S04]  /*3b2c0*/  LDL.LU R20, [R1+0xa20] ;  /* 0x000a200001147983 */ /* 0x001f280000300800 */
[----:B------:R0:W-:Y:S04]  /*3b2d0*/  STL.64 [R1+0x390], R16 ;  /* 0x0003901001007387 */ /* 0x0001e80000100a00 */
[----:B------:R1:W-:Y:S04]  /*3b2e0*/  STL.64 [R1+0x398], R18 ;  /* 0x0003981201007387 */ /* 0x0003e80000100a00 */
[----:B------:R-:W4:Y:S04]  /*3b2f0*/  LDL.LU R21, [R1+0xa24] ;  /* 0x000a240001157983 */ /* 0x000f280000300800 */
[----:B------:R-:W4:Y:S04]  /*3b300*/  LDL.LU R22, [R1+0xa28] ;  /* 0x000a280001167983 */ /* 0x000f280000300800 */
[----:B------:R-:W4:Y:S04]  /*3b310*/  LDL.LU R23, [R1+0xa2c] ;  /* 0x000a2c0001177983 */ /* 0x000f280000300800 */
[----:B0-----:R-:W3:Y:S01]  /*3b320*/  LDL.64 R16, [R1+0xb0] ;  /* 0x0000b00001107983 */ /* 0x001ee20000100a00 */
[----:B-1----:R-:W-:-:S02]  /*3b330*/  IMAD.MOV.U32 R19, RZ, RZ, R4 ;  /* 0x000000ffff137224 */ /* 0x002fc400078e0004 */
[----:B------:R-:W-:Y:S01]  /*3b340*/  IMAD.MOV.U32 R18, RZ, RZ, R5 ;  /* 0x000000ffff127224 */ /* 0x000fe200078e0005 */
[----:B--2---:R-:W-:-:S15]  /*3b350*/  HMMA.16816.F32 R8, R12, R4, R8 ;  /* 0x000000040c08723c */ /* 0x004fde0000001808 */
[----:B------:R-:W-:-:S04]  /*3b360*/  NOP ;  /* 0x0000000000007918 */ /* 0x000fc80000000000 */
[----:B------:R-:W-:Y:S04]  /*3b370*/  STL.64 [R1+0x520], R8 ;  /* 0x0005200801007387 */ /* 0x000fe80000100a00 */
[----:B------:R0:W-:Y:S04]  /*3b380*/  STL.64 [R1+0x528], R10 ;  /* 0x0005280a01007387 */ /* 0x0001e80000100a00 */
[----:B0-----:R-:W2:Y:S04]  /*3b390*/  LDL.LU.64 R10, [R1+0x2eb8] ;  /* 0x002eb800010a7983 */ /* 0x001ea80000300a00 */
[----:B------:R-:W2:Y:S04]  /*3b3a0*/  LDL.LU.64 R8, [R1+0x2eb0] ;  /* 0x002eb00001087983 */ /* 0x000ea80000300a00 */
[----:B------:R-:W4:Y:S04]  /*3b3b0*/  LDL.LU.64 R4, [R1+0x2ea8] ;  /* 0x002ea80001047983 */ /* 0x000f280000300a00 */
[----:B------:R-:W-:Y:S04]  /*3b3c0*/  STL.64 [R1+0x2ea0], R18 ;  /* 0x002ea01201007387 */ /* 0x000fe80000100a00 */
[----:B---3--:R0:W-:Y:S04]  /*3b3d0*/  STL.64 [R1+0x2e98], R16 ;  /* 0x002e981001007387 */ /* 0x0081e80000100a00 */
[----:B0-----:R-:W3:Y:S04]  /*3b3e0*/  LDL.LU R16, [R1+0xa10] ;  /* 0x000a100001107983 */ /* 0x001ee80000300800 */
[----:B------:R-:W3:Y:S04]  /*3b3f0*/  LDL.LU R17, [R1+0xa14] ;  /* 0x000a140001117983 */ /* 0x000ee80000300800 */
[----:B------:R-:W3:Y:S04]  /*3b400*/  LDL.LU R18, [R1+0xa18] ;  /* 0x000a180001127983 */ /* 0x000ee80000300800 */
[----:B------:R-:W3:Y:S01]  /*3b410*/  LDL.LU R19, [R1+0xa1c] ;  /* 0x000a1c0001137983 */ /* 0x000ee20000300800 */
[----:B----4-:R-:W-:Y:S03]  /*3b420*/  HMMA.16816.F32 R20, R12, R4, R20 ;  /* 0x000000040c14723c */ /* 0x010fe60000001814 */
[----:B------:R-:W4:Y:S01]  /*3b430*/  LDL.LU R4, [R1+0x620] ;  /* 0x0006200001047983 */ /* 0x000f220000300800 */
[----:B--2---:R-:W-:-:S02]  /*3b440*/  IMAD.MOV.U32 R24, RZ, RZ, R11 ;  /* 0x000000ffff187224 */ /* 0x004fc400078e000b */
[----:B------:R-:W-:-:S13]  /*3b450*/  IMAD.MOV.U32 R25, RZ, RZ, R10 ;  /* 0x000000ffff197224 */ /* 0x000fda00078e000a */
[----:B------:R0:W-:Y:S04]  /*3b460*/  STL.64 [R1+0x510], R20 ;  /* 0x0005101401007387 */ /* 0x0001e80000100a00 */
[----:B------:R1:W-:Y:S04]  /*3b470*/  STL.64 [R1+0x518], R22 ;  /* 0x0005181601007387 */ /* 0x0003e80000100a00 */
[----:B------:R-:W4:Y:S04]  /*3b480*/  LDL.LU R5, [R1+0x624] ;  /* 0x0006240001057983 */ /* 0x000f280000300800 */
[----:B------:R-:W2:Y:S04]  /*3b490*/  LDL.LU R6, [R1+0x628] ;  /* 0x0006280001067983 */ /* 0x000ea80000300800 */
[----:B------:R-:W2:Y:S04]  /*3b4a0*/  LDL.LU R7, [R1+0x62c] ;  /* 0x00062c0001077983 */ /* 0x000ea80000300800 */
[----:B------:R1:W-:Y:S04]  /*3b4b0*/  STL.64 [R1+0x2e80], R24 ;  /* 0x002e801801007387 */ /* 0x0003e80000100a00 */
[----:B0-----:R-:W2:Y:S04]  /*3b4c0*/  LDL.LU R20, [R1+0x9f0] ;  /* 0x0009f00001147983 */ /* 0x001ea80000300800 */
[----:B------:R-:W2:Y:S04]  /*3b4d0*/  LDL.LU R21, [R1+0x9f4] ;  /* 0x0009f40001157983 */ /* 0x000ea80000300800 */
[----:B-1----:R-:W2:Y:S04]  /*3b4e0*/  LDL.LU R22, [R1+0x9f8] ;  /* 0x0009f80001167983 */ /* 0x002ea80000300800 */
[----:B------:R-:W2:Y:S01]  /*3b4f0*/  LDL.LU R23, [R1+0x9fc] ;  /* 0x0009fc0001177983 */ /* 0x000ea20000300800 */
[----:B------:R-:W-:-:S02]  /*3b500*/  IMAD.MOV.U32 R25, RZ, RZ, R8 ;  /* 0x000000ffff197224 */ /* 0x000fc400078e0008 */
[----:B------:R-:W-:Y:S01]  /*3b510*/  IMAD.MOV.U32 R24, RZ, RZ, R9 ;  /* 0x000000ffff187224 */ /* 0x000fe200078e0009 */
        /* <DEDUP_REMOVED lines=11> */
[----:B----4-:R0:W-:Y:S02]  /*3b5d0*/  STL.64 [R1+0x2e18], R4 ;  /* 0x002e180401007387 */ /* 0x0101e40000100a00 */
[----:B0-----:R-:W-:-:S02]  /*3b5e0*/  IMAD.MOV.U32 R4, RZ, RZ, R27 ;  /* 0x000000ffff047224 */ /* 0x001fc400078e001b */
[----:B------:R-:W-:-:S07]  /*3b5f0*/  IMAD.MOV.U32 R5, RZ, RZ, R26 ;  /* 0x000000ffff057224 */ /* 0x000fce00078e001a */
[----:B---3--:R-:W-:-:S15]  /*3b600*/  HMMA.16816.F32 R16, R12, R4, R16 ;  /* 0x000000040c10723c */ /* 0x008fde0000001810 */
[----:B------:R-:W-:-:S04]  /*3b610*/  NOP ;  /* 0x0000000000007918 */ /* 0x000fc80000000000 */
[----:B------:R-:W-:Y:S04]  /*3b620*/  STL.64 [R1+0x500], R16 ;  /* 0x0005001001007387 */ /* 0x000fe80000100a00 */
[----:B------:R0:W-:Y:S04]  /*3b630*/  STL.64 [R1+0x508], R18 ;  /* 0x0005081201007387 */ /* 0x0001e80000100a00 */
[----:B0-----:R-:W3:Y:S04]  /*3b640*/  LDL.LU.64 R18, [R1+0x2ea0] ;  /* 0x002ea00001127983 */ /* 0x001ee80000300a00 */
[----:B------:R-:W4:Y:S04]  /*3b650*/  LDL.LU.64 R16, [R1+0x2e98] ;  /* 0x002e980001107983 */ /* 0x000f280000300a00 */
[----:B------:R0:W-:Y:S04]  /*3b660*/  STL.64 [R1+0x2e30], R4 ;  /* 0x002e300401007387 */ /* 0x0001e80000100a00 */
[----:B0-----:R-:W2:Y:S04]  /*3b670*/  LDL.64 R4, [R1+0xd0] ;  /* 0x0000d00001047983 */ /* 0x001ea80000100a00 */
[----:B--2---:R0:W-:Y:S04]  /*3b680*/  STL.64 [R1+0x2e48], R4 ;  /* 0x002e480401007387 */ /* 0x0041e80000100a00 */
[----:B0-----:R-:W4:Y:S04]  /*3b690*/  LDL.LU R4, [R1+0xa00] ;  /* 0x000a000001047983 */ /* 0x001f280000300800 */
[----:B------:R-:W4:Y:S04]  /*3b6a0*/  LDL.LU R5, [R1+0xa04] ;  /* 0x000a040001057983 */ /* 0x000f280000300800 */
[----:B------:R-:W4:Y:S04]  /*3b6b0*/  LDL.LU R6, [R1+0xa08] ;  /* 0x000a080001067983 */ /* 0x000f280000300800 */
[----:B------:R-:W4:Y:S02]  /*3b6c0*/  LDL.LU R7, [R1+0xa0c] ;  /* 0x000a0c0001077983 */ /* 0x000f240000300800 */
[----:B----4-:R-:W-:-:S15]  /*3b6d0*/  HMMA.16816.F32 R4, R12, R16, R4 ;  /* 0x000000100c04723c */ /* 0x010fde0000001804 */
[----:B------:R-:W-:-:S04]  /*3b6e0*/  NOP ;  /* 0x0000000000007918 */ /* 0x000fc80000000000 */
[----:B------:R3:W-:Y:S04]  /*3b6f0*/  STL.64 [R1+0x4f0], R4 ;  /* 0x0004f00401007387 */ /* 0x0007e80000100a00 */
[----:B------:R-:W-:Y:S04]  /*3b700*/  STL.64 [R1+0x4f8], R6 ;  /* 0x0004f80601007387 */ /* 0x000fe80000100a00 */
[----:B------:R0:W-:Y:S01]  /*3b710*/  STL.64 [R1+0x2e28], R16 ;  /* 0x002e281001007387 */ /* 0x0001e20000100a00 */
[----:B---3--:R-:W-:-:S03]  /*3b720*/  IMAD.MOV.U32 R5, RZ, RZ, R18 ;  /* 0x000000ffff057224 */ /* 0x008fc600078e0012 */
[----:B0-----:R-:W2:Y:S04]  /*3b730*/  LDL.LU R16, [R1+0x630] ;  /* 0x0006300001107983 */ /* 0x001ea80000300800 */
[----:B------:R-:W2:Y:S01]  /*3b740*/  LDL.LU R17, [R1+0x634] ;  /* 0x0006340001117983 */ /* 0x000ea20000300800 */
[----:B------:R-:W-:-:S03]  /*3b750*/  IMAD.MOV.U32 R4, RZ, RZ, R19 ;  /* 0x000000ffff047224 */ /* 0x000fc600078e0013 */
[----:B------:R-:W3:Y:S04]  /*3b760*/  LDL.LU R18, [R1+0x638] ;  /* 0x0006380001127983 */ /* 0x000ee80000300800 */
[----:B------:R-:W3:Y:S01]  /*3b770*/  LDL.LU R19, [R1+0x63c] ;  /* 0x00063c0001137983 */ /* 0x000ee20000300800 */
[C---:B------:R-:W-:Y:S03]  /*3b780*/  HMMA.16816.F32 R24, R12.reuse, R24, R20 ;  /* 0x000000180c18723c */ /* 0x040fe60000001814 */
        /* <DEDUP_REMOVED lines=18> */
[----:B------:R-:W3:-:S15]  /*3b8b0*/  LDL.LU.64 R20, [R1+0x2e78] ;  /* 0x002e780001147983 */ /* 0x000ede0000300a00 */
[----:B------:R-:W-:Y:S02]  /*3b8c0*/  NOP ;  /* 0x0000000000007918 */ /* 0x000fe40000000000 */
[----:B------:R0:W-:Y:S04]  /*3b8d0*/  STL.64 [R1+0x4d0], R24 ;  /* 0x0004d01801007387 */ /* 0x0001e80000100a00 */
[----:B------:R-:W-:Y:S04]  /*3b8e0*/  STL.64 [R1+0x4d8], R26 ;  /* 0x0004d81a01007387 */ /* 0x000fe80000100a00 */
[----:B0-----:R-:W4:Y:S02]  /*3b8f0*/  LDL.LU.64 R24, [R1+0x2e70] ;  /* 0x002e700001187983 */ /* 0x001f240000300a00 */
[----:B----4-:R-:W-:-:S15]  /*3b900*/  HMMA.16816.F32 R8, R12, R24, R8 ;  /* 0x000000180c08723c */ /* 0x010fde0000001808 */
[----:B------:R-:W-:-:S04]  /*3b910*/  NOP ;  /* 0x0000000000007918 */ /* 0x000fc80000000000 */
[----:B------:R-:W-:Y:S04]  /*3b920*/  STL.64 [R1+0x4c0], R8 ;  /* 0x0004c00801007387 */ /* 0x000fe80000100a00 */
[----:B------:R0:W-:Y:S04]  /*3b930*/  STL.64 [R1+0x4c8], R10 ;  /* 0x0004c80a01007387 */ /* 0x0001e80000100a00 */
[----:B0-----:R-:W2:Y:S04]  /*3b940*/  LDL.LU.64 R10, [R1+0x2e68] ;  /* 0x002e6800010a7983 */ /* 0x001ea80000300a00 */
[----:B------:R-:W2:Y:S04]  /*3b950*/  LDL.LU.64 R8, [R1+0x2e60] ;  /* 0x002e600001087983 */ /* 0x000ea80000300a00 */
[----:B------:R0:W-:Y:S04]  /*3b960*/  STL.64 [R1+0x2df8], R24 ;  /* 0x002df81801007387 */ /* 0x0001e80000100a00 */
[----:B0-----:R-:W3:Y:S04]  /*3b970*/  LDL.LU R24, [R1+0x660] ;  /* 0x0006600001187983 */ /* 0x001ee80000300800 */
[----:B------:R-:W3:Y:S04]  /*3b980*/  LDL.LU R25, [R1+0x664] ;  /* 0x0006640001197983 */ /* 0x000ee80000300800 */
[----:B------:R-:W3:Y:S04]  /*3b990*/  LDL.LU R26, [R1+0x668] ;  /* 0x00066800011a7983 */ /* 0x000ee80000300800 */
[----:B------:R-:W3:Y:S02]  /*3b9a0*/  LDL.LU R27, [R1+0x66c] ;  /* 0x00066c00011b7983 */ /* 0x000ee40000300800 */
[----:B---3--:R-:W-:Y:S02]  /*3b9b0*/  HMMA.16816.F32 R12, R12, R20, R24 ;  /* 0x000000140c0c723c */ /* 0x008fe40000001818 */
[----:B------:R-:W3:Y:S04]  /*3b9c0*/  LDL.64 R24, [R1+0x90] ;  /* 0x0000900001187983 */ /* 0x000ee80000100a00 */
[----:B---3--:R0:W-:-:S13]  /*3b9d0*/  STL.64 [R1+0x2e10], R24 ;  /* 0x002e101801007387 */ /* 0x0081da0000100a00 */
[----:B------:R-:W-:Y:S04]  /*3b9e0*/  STL.64 [R1+0x370], R12 ;  /* 0x0003700c01007387 */ /* 0x000fe80000100a00 */
[----:B------:R-:W-:Y:S04]  /*3b9f0*/  STL.64 [R1+0x378], R14 ;  /* 0x0003780e01007387 */ /* 0x000fe80000100a00 */
[----:B0-----:R-:W3:Y:S04]  /*3ba00*/  LDL.LU R24, [R1+0x320] ;  /* 0x0003200001187983 */ /* 0x001ee80000300800 */
[----:B------:R-:W3:Y:S04]  /*3ba10*/  LDL.LU R25, [R1+0x324] ;  /* 0x0003240001197983 */ /* 0x000ee80000300800 */
[----:B------:R-:W3:Y:S04]  /*3ba20*/  LDL.LU R26, [R1+0x328] ;  /* 0x00032800011a7983 */ /* 0x000ee80000300800 */
[----:B------:R-:W3:Y:S04]  /*3ba30*/  LDL.LU R27, [R1+0x32c] ;  /* 0x00032c00011b7983 */ /* 0x000ee80000300800 */
[----:B------:R0:W-:Y:S04]  /*3ba40*/  STL.64 [R1+0x2df0], R20 ;  /* 0x002df01401007387 */ /* 0x0001e80000100a00 */
[----:B0-----:R-:W4:Y:S04]  /*3ba50*/  LDL.LU R20, [R1+0x600] ;  /* 0x0006000001147983 */ /* 0x001f280000300800 */
[----:B------:R-:W4:Y:S04]  /*3ba60*/  LDL.LU R21, [R1+0x604] ;  /* 0x0006040001157983 */ /* 0x000f280000300800 */
[----:B------:R-:W3:Y:S04]  /*3ba70*/  LDL.LU R22, [R1+0x608] ;  /* 0x0006080001167983 */ /* 0x000ee80000300800 */
[----:B------:R-:W3:Y:S01]  /*3ba80*/  LDL.LU R23, [R1+0x60c] ;  /* 0x00060c0001177983 */ /* 0x000ee20000300800 */
[C---:B--2---:R-:W-:Y:S03]  /*3ba90*/  HMMA.16816.F32 R4, R8.reuse, R4, R16 ;  /* 0x000000040804723c */ /* 0x044fe60000001810 */
[----:B---3--:R-:W-:Y:S04]  /*3baa0*/  STL.64 [R1+0x2e08], R22 ;  /* 0x002e081601007387 */ /* 0x008fe80000100a00 */
[----:B----4-:R0:W-:Y:S04]  /*3bab0*/  STL.64 [R1+0x2e00], R20 ;  /* 0x002e001401007387 */ /* 0x0101e80000100a00 */
[----:B0-----:R-:W2:Y:S04]  /*3bac0*/  LDL.LU R20, [R1+0x610] ;  /* 0x0006100001147983 */ /* 0x001ea80000300800 */
[----:B------:R-:W2:Y:S04]  /*3bad0*/  LDL.LU R21, [R1+0x614] ;  /* 0x0006140001157983 */ /* 0x000ea80000300800 */
[----:B------:R-:W2:Y:S04]  /*3bae0*/  LDL.LU R22, [R1+0x618] ;  /* 0x0006180001167983 */ /* 0x000ea80000300800 */
[----:B------:R-:W2:Y:S04]  /*3baf0*/  LDL.LU R23, [R1+0x61c] ;  /* 0x00061c0001177983 */ /* 0x000ea80000300800 */
[----:B------:R-:W3:Y:S04]  /*3bb00*/  LDL.64 R12, [R1+0xa0] ;  /* 0x0000a000010c7983 */ /* 0x000ee80000100a00 */
[----:B------:R-:W4:Y:S04]  /*3bb10*/  LDL.LU.64 R18, [R1+0x2e58] ;  /* 0x002e580001127983 */ /* 0x000f280000300a00 */
[----:B------:R-:W4:Y:S04]  /*3bb20*/  LDL.LU.64 R16, [R1+0x2e50] ;  /* 0x002e500001107983 */ /* 0x000f280000300a00 */
        /* <DEDUP_REMOVED lines=12> */
[----:B----4-:R-:W-:Y:S02]  /*3bbf0*/  HMMA.16816.F32 R4, R8, R4, R16 ;  /* 0x000000040804723c */ /* 0x010fe40000001810 */
[----:B------:R-:W4:-:S15]  /*3bc00*/  LDL.LU.64 R16, [R1+0x2e28] ;  /* 0x002e280001107983 */ /* 0x000f1e0000300a00 */
        /* <DEDUP_REMOVED lines=8> */
[----:B------:R1:W-:Y:S04]  /*3bc90*/  STL.64 [R1+0x338], R6 ;  /* 0x0003380601007387 */ /* 0x0003e80000100a00 */
[----:B0-----:R-:W4:Y:S04]  /*3bca0*/  LDL.LU R4, [R1+0x190] ;  /* 0x0001900001047983 */ /* 0x001f280000300800 */
[----:B------:R-:W4:Y:S04]  /*3bcb0*/  LDL.LU R5, [R1+0x194] ;  /* 0x0001940001057983 */ /* 0x000f280000300800 */
[----:B-1----:R-:W4:Y:S04]  /*3bcc0*/  LDL.LU R6, [R1+0x198] ;  /* 0x0001980001067983 */ /* 0x002f280000300800 */
[----:B------:R-:W4:Y:S04]  /*3bcd0*/  LDL.LU R7, [R1+0x19c] ;  /* 0x00019c0001077983 */ /* 0x000f280000300800 */
[----:B------:R0:W-:Y:S04]  /*3bce0*/  STL.64 [R1+0x2da8], R16 ;  /* 0x002da81001007387 */ /* 0x0001e80000100a00 */
[----:B0-----:R-:W2:Y:S04]  /*3bcf0*/  LDL.LU R16, [R1+0x5e0] ;  /* 0x0005e00001107983 */ /* 0x001ea80000300800 */
[----:B------:R-:W2:Y:S04]  /*3bd00*/  LDL.LU R17, [R1+0x5e4] ;  /* 0x0005e40001117983 */ /* 0x000ea80000300800 */
[----:B------:R-:W2:Y:S04]  /*3bd10*/  LDL.LU R18, [R1+0x5e8] ;  /* 0x0005e80001127983 */ /* 0x000ea80000300800 */
[----:B------:R-:W2:Y:S01]  /*3bd20*/  LDL.LU R19, [R1+0x5ec] ;  /* 0x0005ec0001137983 */ /* 0x000ea20000300800 */
[----:B---3--:R-:W-:Y:S03]  /*3bd30*/  HMMA.16816.F32 R24, R8, R12, R24 ;  /* 0x0000000c0818723c */ /* 0x008fe60000001818 */
[----:B--2---:R-:W-:Y:S04]  /*3bd40*/  STL.64 [R1+0x2db8], R18 ;  /* 0x002db81201007387 */ /* 0x004fe80000100a00 */
[----:B------:R0:W-:Y:S02]  /*3bd50*/  STL.64 [R1+0x2db0], R16 ;  /* 0x002db01001007387 */ /* 0x0001e40000100a00 */
[----:B0-----:R-:W-:-:S02]  /*3bd60*/  IMAD.MOV.U32 R16, RZ, RZ, R15 ;  /* 0x000000ffff107224 */ /* 0x001fc400078e000f */
[----:B------:R-:W-:-:S05]  /*3bd70*/  IMAD.MOV.U32 R17, RZ, RZ, R14 ;  /* 0x000000ffff117224 */ /* 0x000fca00078e000e */
[----:B------:R0:W-:Y:S04]  /*3bd80*/  STL.64 [R1+0x2dd0], R16 ;  /* 0x002dd01001007387 */ /* 0x0001e80000100a00 */
[----:B0-----:R-:W2:Y:S04]  /*3bd90*/  LDL.64 R16, [R1+0xe0] ;  /* 0x0000e00001107983 */ /* 0x001ea80000100a00 */
[----:B------:R0:W-:Y:S04]  /*3bda0*/  STL.64 [R1+0x320], R24 ;  /* 0x0003201801007387 */ /* 0x0001e80000100a00 */
[----:B------:R-:W-:Y:S04]  /*3bdb0*/  STL.64 [R1+0x328], R26 ;  /* 0x0003281a01007387 */ /* 0x000fe80000100a00 */
[----:B0-----:R-:W3:Y:S04]  /*3bdc0*/  LDL.LU.64 R24, [R1+0x2e10] ;  /* 0x002e100001187983 */ /* 0x001ee80000300a00 */
[----:B------:R0:W-:Y:S04]  /*3bdd0*/  STL.64 [R1+0x2dd8], R12 ;  /* 0x002dd80c01007387 */ /* 0x0001e80000100a00 */
[----:B0-----:R-:W2:Y:S04]  /*3bde0*/  LDL.LU R12, [R1+0x180] ;  /* 0x00018000010c7983 */ /* 0x001ea80000300800 */
[----:B------:R-:W2:Y:S04]  /*3bdf0*/  LDL.LU R13, [R1+0x184] ;  /* 0x00018400010d7983 */ /* 0x000ea80000300800 */
[----:B------:R-:W2:Y:S04]  /*3be00*/  LDL.LU R14, [R1+0x188] ;  /* 0x00018800010e7983 */ /* 0x000ea80000300800 */
[----:B------:R-:W2:Y:S01]  /*3be10*/  LDL.LU R15, [R1+0x18c] ;  /* 0x00018c00010f7983 */ /* 0x000ea20000300800 */
        /* <DEDUP_REMOVED lines=17> */
[----:B------:R-:W2:Y:S04]  /*3bf30*/  LDL.LU R26, [R1+0x4a8] ;  /* 0x0004a800011a7983 */ /* 0x000ea80000300800 */
[----:B------:R-:W2:Y:S01]  /*3bf40*/  LDL.LU R27, [R1+0x4ac] ;  /* 0x0004ac00011b7983 */ /* 0x000ea20000300800 */
[----:B----4-:R-:W-:Y:S03]  /*3bf50*/  HMMA.16816.F32 R8, R8, R20, R4 ;  /* 0x000000140808723c */ /* 0x010fe60000001804 */
[----:B--2---:R-:W-:Y:S04]  /*3bf60*/  STL.64 [R1+0x2dc8], R26 ;  /* 0x002dc81a01007387 */ /* 0x004fe80000100a00 */
[----:B---3--:R0:W-:Y:S04]  /*3bf70*/  STL.64 [R1+0x2dc0], R24 ;  /* 0x002dc01801007387 */ /* 0x0081e80000100a00 */
[----:B0-----:R-:W2:Y:S04]  /*3bf80*/  LDL.LU R24, [R1+0x170] ;  /* 0x0001700001187983 */ /* 0x001ea80000300800 */
[----:B------:R-:W2:Y:S04]  /*3bf90*/  LDL.LU R25, [R1+0x174] ;  /* 0x0001740001197983 */ /* 0x000ea80000300800 */
[----:B------:R-:W2:Y:S04]  /*3bfa0*/  LDL.LU R26, [R1+0x178] ;  /* 0x00017800011a7983 */ /* 0x000ea80000300800 */
[----:B------:R-:W2:Y:S04]  /*3bfb0*/  LDL.LU R27, [R1+0x17c] ;  /* 0x00017c00011b7983 */ /* 0x000ea80000300800 */
[----:B------:R-:W3:Y:S04]  /*3bfc0*/  LDL.LU.64 R6, [R1+0x2de8] ;  /* 0x002de80001067983 */ /* 0x000ee80000300a00 */
[----:B------:R-:W3:Y:S04]  /*3bfd0*/  LDL.LU.64 R4, [R1+0x2de0] ;  /* 0x002de00001047983 */ /* 0x000ee80000300a00 */
[----:B------:R0:W-:Y:S04]  /*3bfe0*/  STL.64 [R1+0x2d90], R20 ;  /* 0x002d901401007387 */ /* 0x0001e80000100a00 */
[----:B0-----:R-:W4:Y:S04]  /*3bff0*/  LDL.64 R20, [R1+0xc0] ;  /* 0x0000c00001147983 */ /* 0x001f280000100a00 */
[----:B------:R0:W-:Y:S04]  /*3c000*/  STL.64 [R1+0x190], R8 ;  /* 0x0001900801007387 */ /* 0x0001e80000100a00 */
[----:B------:R-:W-:Y:S01]  /*3c010*/  STL.64 [R1+0x198], R10 ;  /* 0x0001980a01007387 */ /* 0x000fe20000100a00 */
[----:B0-----:R-:W-:-:S02]  /*3c020*/  IMAD.MOV.U32 R8, RZ, RZ, R19 ;  /* 0x000000ffff087224 */ /* 0x001fc400078e0013 */
[----:B------:R-:W-:-:S05]  /*3c030*/  IMAD.MOV.U32 R9, RZ, RZ, R18 ;  /* 0x000000ffff097224 */ /* 0x000fca00078e0012 */
[----:B------:R0:W-:Y:S04]  /*3c040*/  STL.64 [R1+0x2da0], R8 ;  /* 0x002da00801007387 */ /* 0x0001e80000100a00 */
[----:B0-----:R-:W2:Y:S04]  /*3c050*/  LDL.LU R8, [R1+0x420] ;  /* 0x0004200001087983 */ /* 0x001ea80000300800 */
[----:B------:R-:W2:Y:S04]  /*3c060*/  LDL.LU R9, [R1+0x424] ;  /* 0x0004240001097983 */ /* 0x000ea80000300800 */
[----:B------:R-:W2:Y:S04]  /*3c070*/  LDL.LU R10, [R1+0x428] ;  /* 0x00042800010a7983 */ /* 0x000ea80000300800 */
[----:B------:R-:W2:Y:S01]  /*3c080*/  LDL.LU R11, [R1+0x42c] ;  /* 0x00042c00010b7983 */ /* 0x000ea20000300800 */
[----:B---3--:R-:W-:-:S15]  /*3c090*/  HMMA.16816.F32 R12, R4, R16, R12 ;  /* 0x00000010040c723c */ /* 0x008fde000000180c */
[----:B------:R-:W-:-:S04]  /*3c0a0*/  NOP ;  /* 0x0000000000007918 */ /* 0x000fc80000000000 */
[----:B------:R0:W-:Y:S04]  /*3c0b0*/  STL.64 [R1+0x180], R12 ;  /* 0x0001800c01007387 */ /* 0x0001e80000100a00 */
[----:B------:R1:W-:Y:S04]  /*3c0c0*/  STL.64 [R1+0x188], R14 ;  /* 0x0001880e01007387 */ /* 0x0003e80000100a00 */
[----:B0-----:R-:W3:Y:S01]  /*3c0d0*/  LDL.LU.64 R12, [R1+0x2dd8] ;  /* 0x002dd800010c7983 */ /* 0x001ee20000300a00 */
[----:B-1----:R-:W-:Y:S02]  /*3c0e0*/  IMAD.MOV.U32 R15, RZ, RZ, R16 ;  /* 0x000000ffff0f7224 */ /* 0x002fe400078e0010 */
[----:B------:R-:W-:-:S02]  /*3c0f0*/  IMAD.MOV.U32 R14, RZ, RZ, R17 ;  /* 0x000000ffff0e7224 */ /* 0x000fc400078e0011 */
[----:B------:R-:W2:Y:S02]  /*3c100*/  LDL.LU.64 R16, [R1+0x2dd0] ;  /* 0x002dd00001107983 */ /* 0x000ea40000300a00 */
[----:B--2---:R-:W-:Y:S02]  /*3c110*/  HMMA.16816.F32 R16, R4, R16, R24 ;  /* 0x000000100410723c */ /* 0x004fe40000001818 */
[----:B------:R-:W2:Y:S04]  /*3c120*/  LDL.LU.64 R26, [R1+0x2dc8] ;  /* 0x002dc800011a7983 */ /* 0x000ea80000300a00 */
[----:B------:R-:W2:-:S13]  /*3c130*/  LDL.LU.64 R24, [R1+0x2dc0] ;  /* 0x002dc00001187983 */ /* 0x000e9a0000300a00 */
        /* <DEDUP_REMOVED lines=8> */
[----:B0-----:R-:W2:Y:S01]  /*3c1c0*/  LDL.LU.64 R16, [R1+0x2da8] ;  /* 0x002da80001107983 */ /* 0x001ea20000300a00 */
[----:B-1----:R-:W-:Y:S02]  /*3c1d0*/  IMAD.MOV.U32 R19, RZ, RZ, R20 ;  /* 0x000000ffff137224 */ /* 0x002fe400078e0014 */
[----:B------:R-:W-:-:S02]  /*3c1e0*/  IMAD.MOV.U32 R18, RZ, RZ, R21 ;  /* 0x000000ffff127224 */ /* 0x000fc400078e0015 */
[----:B--2---:R-:W-:Y:S01]  /*3c1f0*/  HMMA.16816.F32 R20, R4, R16, R24 ;  /* 0x000000100414723c */ /* 0x004fe20000001818 */
[----:B------:R0:W-:Y:S02]  /*3c200*/  STL.64 [R1+0x2d40], R16 ;  /* 0x002d401001007387 */ /* 0x0001e40000100a00 */
[----:B0-----:R-:W-:Y:S02]  /*3c210*/  IMAD.MOV.U32 R16, RZ, RZ, R19 ;  /* 0x000000ffff107224 */ /* 0x001fe400078e0013 */
[----:B------:R-:W-:-:S14]  /*3c220*/  IMAD.MOV.U32 R17, RZ, RZ, R18 ;  /* 0x000000ffff117224 */ /* 0x000fdc00078e0012 */
[----:B------:R0:W-:Y:S04]  /*3c230*/  STL.64 [R1+0x150], R20 ;  /* 0x0001501401007387 */ /* 0x0001e80000100a00 */
[----:B------:R1:W-:Y:S04]  /*3c240*/  STL.64 [R1+0x158], R22 ;  /* 0x0001581601007387 */ /* 0x0003e80000100a00 */
[----:B------:R-:W2:Y:S04]  /*3c250*/  LDL.LU R24, [R1+0x400] ;  /* 0x0004000001187983 */ /* 0x000ea80000300800 */
[----:B------:R-:W2:Y:S04]  /*3c260*/  LDL.LU R25, [R1+0x404] ;  /* 0x0004040001197983 */ /* 0x000ea80000300800 */
[----:B------:R-:W2:Y:S04]  /*3c270*/  LDL.LU R26, [R1+0x408] ;  /* 0x00040800011a7983 */ /* 0x000ea80000300800 */
[----:B------:R-:W2:Y:S04]  /*3c280*/  LDL.LU R27, [R1+0x40c] ;  /* 0x00040c00011b7983 */ /* 0x000ea80000300800 */
[----:B0-----:R-:W4:Y:S04]  /*3c290*/  LDL.LU R20, [R1+0x3f0] ;  /* 0x0003f00001147983 */ /* 0x001f280000300800 */
[----:B------:R-:W4:Y:S04]  /*3c2a0*/  LDL.LU R21, [R1+0x3f4] ;  /* 0x0003f40001157983 */ /* 0x000f280000300800 */
[----:B-1----:R-:W4:Y:S04]  /*3c2b0*/  LDL.LU R22, [R1+0x3f8] ;  /* 0x0003f80001167983 */ /* 0x002f280000300800 */
[----:B------:R-:W4:Y:S04]  /*3c2c0*/  LDL.LU R23, [R1+0x3fc] ;  /* 0x0003fc0001177983 */ /* 0x000f280000300800 */
[----:B------:R0:W-:Y:S04]  /*3c2d0*/  STL.64 [R1+0x2d58], R16 ;  /* 0x002d581001007387 */ /* 0x0001e80000100a00 */
[----:B0-----:R-:W2:Y:S01]  /*3c2e0*/  LDL.64 R16, [R1+0xd0] ;  /* 0x0000d00001107983 */ /* 0x001ea20000100a00 */
[----:B---3--:R-:W-:Y:S03]  /*3c2f0*/  HMMA.16816.F32 R8, R4, R12, R8 ;  /* 0x0000000c0408723c */ /* 0x008fe60000001808 */
[----:B--2---:R0:W-:Y:S02]  /*3c300*/  STL.64 [R1+0x2d60], R16 ;  /* 0x002d601001007387 */ /* 0x0041e40000100a00 */
[----:B0-----:R-:W-:-:S02]  /*3c310*/  IMAD.MOV.U32 R16, RZ, RZ, R15 ;  /* 0x000000ffff107224 */ /* 0x001fc400078e000f */
[----:B------:R-:W-:-:S05]  /*3c320*/  IMAD.MOV.U32 R17, RZ, RZ, R14 ;  /* 0x000000ffff117224 */ /* 0x000fca00078e000e */
[----:B------:R0:W-:Y:S04]  /*3c330*/  STL.64 [R1+0x2d88], R16 ;  /* 0x002d881001007387 */ /* 0x0001e80000100a00 */
        /* <DEDUP_REMOVED lines=39> */
[----:B------:R-:W2:Y:S04]  /*3c5b0*/  LDL.LU.64 R16, [R1+0x2d88] ;  /* 0x002d880001107983 */ /* 0x000ea80000300a00 */
[----:B-1----:R-:W2:Y:S04]  /*3c5c0*/  LDL.LU.64 R22, [R1+0x2d80] ;  /* 0x002d800001167983 */ /* 0x002ea80000300a00 */
[----:B------:R-:W2:Y:S09]  /*3c5d0*/  LDL.LU.64 R20, [R1+0x2d78] ;  /* 0x002d780001147983 */ /* 0x000eb20000300a00 */
[----:B------:R0:W-:Y:S04]  /*3c5e0*/  STL.64 [R1+0x660], R4 ;  /* 0x0006600401007387 */ /* 0x0001e80000100a00 */
[----:B------:R1:W-:Y:S04]  /*3c5f0*/  STL.64 [R1+0x668], R6 ;  /* 0x0006680601007387 */ /* 0x0003e80000100a00 */
[----:B0-----:R-:W4:Y:S04]  /*3c600*/  LDL.LU R4, [R1+0x3c0] ;  /* 0x0003c00001047983 */ /* 0x001f280000300800 */
[----:B------:R-:W4:Y:S04]  /*3c610*/  LDL.LU R5, [R1+0x3c4] ;  /* 0x0003c40001057983 */ /* 0x000f280000300800 */
[----:B-1----:R-:W4:Y:S04]  /*3c620*/  LDL.LU R6, [R1+0x3c8] ;  /* 0x0003c80001067983 */ /* 0x002f280000300800 */
[----:B------:R-:W4:Y:S01]  /*3c630*/  LDL.LU R7, [R1+0x3cc] ;  /* 0x0003cc0001077983 */ /* 0x000f220000300800 */
[----:B--2---:R-:W-:Y:S03]  /*3c640*/  HMMA.16816.F32 R16, R20, R16, R12 ;  /* 0x000000101410723c */ /* 0x004fe6000000180c */
[----:B------:R-:W2:Y:S04]  /*3c650*/  LDL.LU.64 R14, [R1+0x2d70] ;  /* 0x002d7000010e7983 */ /* 0x000ea80000300a00 */
[----:B------:R-:W2:-:S12]  /*3c660*/  LDL.LU.64 R12, [R1+0x2d68] ;  /* 0x002d6800010c7983 */ /* 0x000e980000300a00 */
[----:B------:R0:W-:Y:S04]  /*3c670*/  STL.64 [R1+0x7f0], R16 ;  /* 0x0007f01001007387 */ /* 0x0001e80000100a00 */
[----:B------:R-:W-:Y:S04]  /*3c680*/  STL.64 [R1+0x7f8], R18 ;  /* 0x0007f81201007387 */ /* 0x000fe80000100a00 */
[----:B0-----:R-:W4:Y:S02]  /*3c690*/  LDL.LU.64 R16, [R1+0x2d60] ;  /* 0x002d600001107983 */ /* 0x001f240000300a00 */
[----:B----4-:R-:W-:-:S15]  /*3c6a0*/  HMMA.16816.F32 R4, R20, R16, R4 ;  /* 0x000000101404723c */ /* 0x010fde0000001804 */
        /* <DEDUP_REMOVED lines=26> */
[----:B---3--:R-:W-:Y:S01]  /*3c850*/  HMMA.16816.F32 R8, R20, R12, R8 ;  /* 0x0000000c1408723c */ /* 0x008fe20000001808 */
        /* <DEDUP_REMOVED lines=17> */
[----:B------:R0:W-:Y:S04]  /*3c970*/  STL.64 [R1+0x2be8], R8 ;  /* 0x002be80801007387 */ /* 0x0001e80000100a00 */
[----:B0-----:R-:W3:Y:S04]  /*3c980*/  LDL.LU R8, [R1+0xac0] ;  /* 0x000ac00001087983 */ /* 0x001ee80000300800 */
[----:B------:R-:W3:Y:S04]  /*3c990*/  LDL.LU R9, [R1+0xac4] ;  /* 0x000ac40001097983 */ /* 0x000ee80000300800 */
[----:B------:R-:W4:Y:S04]  /*3c9a0*/  LDL.LU R10, [R1+0xac8] ;  /* 0x000ac800010a7983 */ /* 0x000f280000300800 */
[----:B------:R-:W4:Y:S01]  /*3c9b0*/  LDL.LU R11, [R1+0xacc] ;  /* 0x000acc00010b7983 */ /* 0x000f220000300800 */
[----:B--2---:R-:W-:Y:S03]  /*3c9c0*/  HMMA.16816.F32 R12, R20, R24, R16 ;  /* 0x00000018140c723c */ /* 0x004fe60000001810 */
[----:B----4-:R-:W-:Y:S04]  /*3c9d0*/  STL.64 [R1+0x2cb0], R10 ;  /* 0x002cb00a01007387 */ /* 0x010fe80000100a00 */
[----:B---3--:R0:W-:Y:S02]  /*3c9e0*/  STL.64 [R1+0x2ca8], R8 ;  /* 0x002ca80801007387 */ /* 0x0081e40000100a00 */
[----:B0-----:R-:W-:-:S02]  /*3c9f0*/  IMAD.MOV.U32 R8, RZ, RZ, R27 ;  /* 0x000000ffff087224 */ /* 0x001fc400078e001b */
[----:B------:R-:W-:-:S05]  /*3ca00*/  IMAD.MOV.U32 R9, RZ, RZ, R26 ;  /* 0x000000ffff097224 */ /* 0x000fca00078e001a */
[----:B------:R0:W-:Y:S02]  /*3ca10*/  STL.64 [R1+0x2cc0], R8 ;  /* 0x002cc00801007387 */ /* 0x0001e40000100a00 */
[----:B0-----:R-:W-:Y:S02]  /*3ca20*/  IMAD.MOV.U32 R8, RZ, RZ, R7 ;  /* 0x000000ffff087224 */ /* 0x001fe400078e0007 */
[----:B------:R-:W-:-:S05]  /*3ca30*/  IMAD.MOV.U32 R9, RZ, RZ, R6 ;  /* 0x000000ffff097224 */ /* 0x000fca00078e0006 */
[----:B------:R0:W-:Y:S04]  /*3ca40*/  STL.64 [R1+0x2cd8], R8 ;  /* 0x002cd80801007387 */ /* 0x0001e80000100a00 */
[----:B0-----:R-:W2:Y:S04]  /*3ca50*/  LDL.64 R8, [R1+0xc0] ;  /* 0x0000c00001087983 */ /* 0x001ea80000100a00 */
[----:B--2---:R0:W-:Y:S04]  /*3ca60*/  STL.64 [R1+0x2cf0], R8 ;  /* 0x002cf00801007387 */ /* 0x0041e80000100a00 */
[----:B------:R-:W-:Y:S04]  /*3ca70*/  STL.64 [R1+0x790], R12 ;  /* 0x0007900c01007387 */ /* 0x000fe80000100a00 */
[----:B------:R-:W-:Y:S01]  /*3ca80*/  STL.64 [R1+0x798], R14 ;  /* 0x0007980e01007387 */ /* 0x000fe20000100a00 */
[----:B0-----:R-:W-:-:S02]  /*3ca90*/  IMAD.MOV.U32 R8, RZ, RZ, R5 ;  /* 0x000000ffff087224 */ /* 0x001fc400078e0005 */
[----:B------:R-:W-:Y:S02]  /*3caa0*/  IMAD.MOV.U32 R9, RZ, RZ, R4 ;  /* 0x000000ffff097224 */ /* 0x000fe400078e0004 */
[----:B------:R-:W0:Y:S04]  /*3cab0*/  LDSM.16.MT88.4 R4, [R29+UR5+0x8380] ;  /* 0x008380051d04783b */ /* 0x000e280008004200 */
[----:B------:R-:W-:Y:S04]  /*3cac0*/  STL.64 [R1+0x2d08], R8 ;  /* 0x002d080801007387 */ /* 0x000fe80000100a00 */
[----:B------:R1:W-:Y:S04]  /*3cad0*/  STL.64 [R1+0x2ca0], R24 ;  /* 0x002ca01801007387 */ /* 0x0003e80000100a00 */
[----:B-1----:R-:W2:Y:S04]  /*3cae0*/  LDL.64 R24, [R1+0x90] ;  /* 0x0000900001187983 */ /* 0x002ea80000100a00 */
[----:B--2---:R1:W-:Y:S04]  /*3caf0*/  STL.64 [R1+0x2cb8], R24 ;  /* 0x002cb81801007387 */ /* 0x0043e80000100a00 */
[----:B-1----:R-:W2:Y:S04]  /*3cb00*/  LDL.LU R24, [R1+0xad0] ;  /* 0x000ad00001187983 */ /* 0x002ea80000300800 */
[----:B------:R-:W2:Y:S04]  /*3cb10*/  LDL.LU R25, [R1+0xad4] ;  /* 0x000ad40001197983 */ /* 0x000ea80000300800 */
[----:B------:R-:W3:Y:S04]  /*3cb20*/  LDL.LU R26, [R1+0xad8] ;  /* 0x000ad800011a7983 */ /* 0x000ee80000300800 */
[----:B------:R-:W3:Y:S04]  /*3cb30*/  LDL.LU R27, [R1+0xadc] ;  /* 0x000adc00011b7983 */ /* 0x000ee80000300800 */
[----:B------:R-:W4:Y:S04]  /*3cb40*/  LDL.LU.64 R16, [R1+0x70] ;  /* 0x0000700001107983 */ /* 0x000f280000300a00 */
[----:B------:R-:W2:Y:S04]  /*3cb50*/  LDL.LU R12, [R1+0xb10] ;  /* 0x000b1000010c7983 */ /* 0x000ea80000300800 */
[----:B------:R-:W2:Y:S04]  /*3cb60*/  LDL.LU R13, [R1+0xb14] ;  /* 0x000b1400010d7983 */ /* 0x000ea80000300800 */
[----:B------:R-:W2:Y:S04]  /*3cb70*/  LDL.LU R14, [R1+0xb18] ;  /* 0x000b1800010e7983 */ /* 0x000ea80000300800 */
[----:B------:R-:W2:Y:S04]  /*3cb80*/  LDL.LU R15, [R1+0xb1c] ;  /* 0x000b1c00010f7983 */ /* 0x000ea80000300800 */
[----:B--2---:R-:W-:Y:S04]  /*3cb90*/  STL.64 [R1+0x2d28], R14 ;  /* 0x002d280e01007387 */ /* 0x004fe80000100a00 */
[----:B------:R1:W-:Y:S04]  /*3cba0*/  STL.64 [R1+0x2d20], R12 ;  /* 0x002d200c01007387 */ /* 0x0003e80000100a00 */
[----:B-1----:R-:W4:Y:S04]  /*3cbb0*/  LDL.LU R12, [R1+0x950] ;  /* 0x00095000010c7983 */ /* 0x002f280000300800 */
[----:B------:R-:W4:Y:S04]  /*3cbc0*/  LDL.LU R13, [R1+0x954] ;  /* 0x00095400010d7983 */ /* 0x000f280000300800 */
[----:B------:R-:W4:Y:S04]  /*3cbd0*/  LDL.LU R14, [R1+0x958] ;  /* 0x00095800010e7983 */ /* 0x000f280000300800 */
[----:B------:R-:W4:Y:S04]  /*3cbe0*/  LDL.LU R15, [R1+0x95c] ;  /* 0x00095c00010f7983 */ /* 0x000f280000300800 */
[----:B------:R-:W2:Y:S04]  /*3cbf0*/  LDL.64 R8, [R1+0xe0] ;  /* 0x0000e00001087983 */ /* 0x000ea80000100a00 */
[----:B---3--:R-:W-:Y:S04]  /*3cc00*/  STL.64 [R1+0x2cd0], R26 ;  /* 0x002cd01a01007387 */ /* 0x008fe80000100a00 */
[----:B------:R1:W-:Y:S04]  /*3cc10*/  STL.64 [R1+0x2cc8], R24 ;  /* 0x002cc81801007387 */ /* 0x0003e80000100a00 */
[----:B-1----:R-:W3:Y:S04]  /*3cc20*/  LDL.LU R24, [R1+0xae0] ;  /* 0x000ae00001187983 */ /* 0x002ee80000300800 */
        /* <DEDUP_REMOVED lines=8> */
[----:B------:R-:W3:Y:S01]  /*3ccb0*/  LDL.LU R27, [R1+0xafc] ;  /* 0x000afc00011b7983 */ /* 0x000ee20000300800 */
[----:B----4-:R-:W-:Y:S01]  /*3ccc0*/  HMMA.16816.F32 R20, R20, R16, R12 ;  /* 0x000000101414723c */ /* 0x010fe2000000180c */
[----:B------:R-:W-:-:S02]  /*3ccd0*/  IMAD.MOV.U32 R11, RZ, RZ, R16 ;  /* 0x000000ffff0b7224 */ /* 0x000fc400078e0010 */
[----:B------:R-:W-:Y:S01]  /*3cce0*/  IMAD.MOV.U32 R10, RZ, RZ, R17 ;  /* 0x000000ffff0a7224 */ /* 0x000fe200078e0011 */
[----:B---3--:R-:W-:Y:S04]  /*3ccf0*/  STL.64 [R1+0x2d00], R26 ;  /* 0x002d001a01007387 */ /* 0x008fe80000100a00 */
[----:B--2---:R1:W-:Y:S04]  /*3cd00*/  STL.64 [R1+0x2cf8], R24 ;  /* 0x002cf81801007387 */ /* 0x0043e80000100a00 */
[----:B-1----:R-:W2:Y:S04]  /*3cd10*/  LDL.LU R24, [R1+0xb00] ;  /* 0x000b000001187983 */ /* 0x002ea80000300800 */
[----:B------:R-:W2:Y:S04]  /*3cd20*/  LDL.LU R25, [R1+0xb04] ;  /* 0x000b040001197983 */ /* 0x000ea80000300800 */
[----:B------:R-:W2:Y:S04]  /*3cd30*/  LDL.LU R26, [R1+0xb08] ;  /* 0x000b0800011a7983 */ /* 0x000ea80000300800 */
[----:B------:R-:W2:Y:S04]  /*3cd40*/  LDL.LU R27, [R1+0xb0c] ;  /* 0x000b0c00011b7983 */ /* 0x000ea80000300800 */
[----:B0-----:R-:W-:Y:S04]  /*3cd50*/  STL [R1+0x2b5c], R7 ;  /* 0x002b5c0701007387 */ /* 0x001fe80000100800 */
[----:B------:R-:W-:Y:S04]  /*3cd60*/  STL [R1+0x2bc0], R6 ;  /* 0x002bc00601007387 */ /* 0x000fe80000100800 */
[----:B------:R0:W-:Y:S04]  /*3cd70*/  STL.64 [R1+0x2bb8], R4 ;  /* 0x002bb80401007387 */ /* 0x0001e80000100a00 */
[----:B0-----:R-:W3:Y:S04]  /*3cd80*/  LDL.LU R4, [R1+0xab0] ;  /* 0x000ab00001047983 */ /* 0x001ee80000300800 */
[----:B------:R-:W3:Y:S04]  /*3cd90*/  LDL.LU R5, [R1+0xab4] ;  /* 0x000ab40001057983 */ /* 0x000ee80000300800 */
[----:B------:R-:W3:Y:S04]  /*3cda0*/  LDL.LU R6, [R1+0xab8] ;  /* 0x000ab80001067983 */ /* 0x000ee80000300800 */
[----:B------:R-:W3:Y:S04]  /*3cdb0*/  LDL.LU R7, [R1+0xabc] ;  /* 0x000abc0001077983 */ /* 0x000ee80000300800 */
[----:B------:R-:W4:Y:S04]  /*3cdc0*/  LDL.LU.64 R14, [R1+0x2d28] ;  /* 0x002d2800010e7983 */ /* 0x000f280000300a00 */
[----:B------:R-:W4:Y:S04]  /*3cdd0*/  LDL.LU.64 R12, [R1+0x2d20] ;  /* 0x002d2000010c7983 */ /* 0x000f280000300a00 */
[----:B------:R-:W-:Y:S04]  /*3cde0*/  STL.64 [R1+0x650], R20 ;  /* 0x0006501401007387 */ /* 0x000fe80000100a00 */
[----:B------:R-:W-:Y:S04]  /*3cdf0*/  STL.64 [R1+0x658], R22 ;  /* 0x0006581601007387 */ /* 0x000fe80000100a00 */
[----:B------:R-:W4:Y:S04]  /*3ce00*/  LDL.LU.64 R18, [R1+0x2d18] ;  /* 0x002d180001127983 */ /* 0x000f280000300a00 */
[----:B------:R-:W4:Y:S04]  /*3ce10*/  LDL.LU.64 R16, [R1+0x2d10] ;  /* 0x002d100001107983 */ /* 0x000f280000300a00 */
[----:B------:R-:W0:Y:S04]  /*3ce20*/  LDSM.16.MT88.4 R20, [R28+UR5+0xc000] ;  /* 0x00c000051c14783b */ /* 0x000e280008004200 */
[----:B0-----:R-:W-:Y:S04]  /*3ce30*/  STL.64 [R1+0x2ae0], R22 ;  /* 0x002ae01601007387 */ /* 0x001fe80000100a00 */
[----:B------:R-:W-:Y:S01]  /*3ce40*/  STL.64 [R1+0x2ad8], R20 ;  /* 0x002ad81401007387 */ /* 0x000fe20000100a00 */
[----:B----4-:R-:W-:-:S15]  /*3ce50*/  HMMA.16816.F32 R12, R16, R8, R12 ;  /* 0x00000008100c723c */ /* 0x010fde000000180c */
[----:B------:R-:W-:-:S04]  /*3ce60*/  NOP ;  /* 0x0000000000007918 */ /* 0x000fc80000000000 */
[----:B------:R0:W-:Y:S04]  /*3ce70*/  STL.64 [R1+0x640], R12 ;  /* 0x0006400c01007387 */ /* 0x0001e80000100a00 */
[----:B------:R-:W-:Y:S01]  /*3ce80*/  STL.64 [R1+0x648], R14 ;  /* 0x0006480e01007387 */ /* 0x000fe20000100a00 */
[----:B0-----:R-:W-:Y:S02]  /*3ce90*/  IMAD.MOV.U32 R13, RZ, RZ, R8 ;  /* 0x000000ffff0d7224 */ /* 0x001fe400078e0008 */
[----:B------:R-:W-:Y:S02]  /*3cea0*/  IMAD.MOV.U32 R12, RZ, RZ, R9 ;  /* 0x000000ffff0c7224 */ /* 0x000fe400078e0009 */
[----:B------:R-:W2:Y:S01]  /*3ceb0*/  LDL.LU.64 R8, [R1+0x2d08] ;  /* 0x002d080001087983 */ /* 0x000ea20000300a00 */
[----:B------:R-:W-:-:S02]  /*3cec0*/  IMAD.MOV.U32 R20, RZ, RZ, R11 ;  /* 0x000000ffff147224 */ /* 0x000fc400078e000b */
[----:B------:R-:W-:Y:S02]  /*3ced0*/  IMAD.MOV.U32 R21, RZ, RZ, R10 ;  /* 0x000000ffff157224 */ /* 0x000fe400078e000a */
[----:B--2---:R-:W-:Y:S01]  /*3cee0*/  HMMA.16816.F32 R8, R16, R8, R24 ;  /* 0x000000081008723c */ /* 0x004fe20000001818 */
[----:B------:R-:W2:Y:S04]  /*3cef0*/  LDL.LU.64 R26, [R1+0x2d00] ;  /* 0x002d0000011a7983 */ /* 0x000ea80000300a00 */
[----:B------:R-:W2:-:S14]  /*3cf00*/  LDL.LU.64 R24, [R1+0x2cf8] ;  /* 0x002cf80001187983 */ /* 0x000e9c0000300a00 */
[----:B------:R0:W-:Y:S04]  /*3cf10*/  STL.64 [R1+0x630], R8 ;  /* 0x0006300801007387 */ /* 0x0001e80000100a00 */
[----:B------:R-:W-:Y:S04]  /*3cf20*/  STL.64 [R1+0x638], R10 ;  /* 0x0006380a01007387 */ /* 0x000fe80000100a00 */
        /* <DEDUP_REMOVED lines=26> */
[----:B------:R-:W-:Y:S01]  /*3d0d0*/  STL.64 [R1+0x5f8], R10 ;  /* 0x0005f80a01007387 */ /* 0x000fe20000100a00 */
[----:B0-----:R-:W-:Y:S02]  /*3d0e0*/  IMAD.MOV.U32 R9, RZ, RZ, R24 ;  /* 0x000000ffff097224 */ /* 0x001fe400078e0018 */
[----:B------:R-:W-:Y:S02]  /*3d0f0*/  IMAD.MOV.U32 R8, RZ, RZ, R25 ;  /* 0x000000ffff087224 */ /* 0x000fe400078e0019 */
[----:B------:R-:W3:Y:S02]  /*3d100*/  LDL.LU.64 R24, [R1+0x2ca0] ;  /* 0x002ca00001187983 */ /* 0x000ee40000300a00 */
[----:B---3--:R-:W-:Y:S02]  /*3d110*/  HMMA.16816.F32 R4, R16, R24, R4 ;  /* 0x000000181004723c */ /* 0x008fe40000001804 */
[----:B------:R0:W-:Y:S02]  /*3d120*/  STL.64 [R1+0x2c10], R24 ;  /* 0x002c101801007387 */ /* 0x0001e40000100a00 */
[----:B0-----:R-:W-:-:S02]  /*3d130*/  IMAD.MOV.U32 R24, RZ, RZ, R9 ;  /* 0x000000ffff187224 */ /* 0x001fc400078e0009 */
[----:B------:R-:W-:-:S13]  /*3d140*/  IMAD.MOV.U32 R25, RZ, RZ, R8 ;  /* 0x000000ffff197224 */ /* 0x000fda00078e0008 */
[----:B------:R0:W-:Y:S04]  /*3d150*/  STL.64 [R1+0x5e0], R4 ;  /* 0x0005e00401007387 */ /* 0x0001e80000100a00 */
[----:B------:R1:W-:Y:S04]  /*3d160*/  STL.64 [R1+0x5e8], R6 ;  /* 0x0005e80601007387 */ /* 0x0003e80000100a00 */
[----:B0-----:R-:W2:Y:S04]  /*3d170*/  LDL.LU R4, [R1+0x220] ;  /* 0x0002200001047983 */ /* 0x001ea80000300800 */
[----:B------:R-:W2:Y:S04]  /*3d180*/  LDL.LU R5, [R1+0x224] ;  /* 0x0002240001057983 */ /* 0x000ea80000300800 */
[----:B-1----:R-:W3:Y:S04]  /*3d190*/  LDL.LU R6, [R1+0x228] ;  /* 0x0002280001067983 */ /* 0x002ee80000300800 */
[----:B------:R-:W3:Y:S04]  /*3d1a0*/  LDL.LU R7, [R1+0x22c] ;  /* 0x00022c0001077983 */ /* 0x000ee80000300800 */
[----:B------:R0:W-:Y:S04]  /*3d1b0*/  STL.64 [R1+0x2c28], R24 ;  /* 0x002c281801007387 */ /* 0x0001e80000100a00 */
[----:B------:R-:W4:Y:S04]  /*3d1c0*/  LDL.LU R8, [R1+0x8d0] ;  /* 0x0008d00001087983 */ /* 0x000f280000300800 */
[----:B------:R-:W4:Y:S04]  /*3d1d0*/  LDL.LU R9, [R1+0x8d4] ;  /* 0x0008d40001097983 */ /* 0x000f280000300800 */
[----:B------:R-:W2:Y:S04]  /*3d1e0*/  LDL.LU R10, [R1+0x8d8] ;  /* 0x0008d800010a7983 */ /* 0x000ea80000300800 */
[----:B------:R-:W2:Y:S04]  /*3d1f0*/  LDL.LU R11, [R1+0x8dc] ;  /* 0x0008dc00010b7983 */ /* 0x000ea80000300800 */
[----:B0-----:R-:W2:Y:S04]  /*3d200*/  LDL.LU.64 R24, [R1+0xa0] ;  /* 0x0000a00001187983 */ /* 0x001ea80000300a00 */
[----:B--2---:R0:W-:Y:S04]  /*3d210*/  STL.64 [R1+0x2c40], R24 ;  /* 0x002c401801007387 */ /* 0x0041e80000100a00 */
[----:B0-----:R-:W2:Y:S04]  /*3d220*/  LDL.LU R24, [R1+0x900] ;  /* 0x0009000001187983 */ /* 0x001ea80000300800 */
[----:B------:R-:W2:Y:S04]  /*3d230*/  LDL.LU R25, [R1+0x904] ;  /* 0x0009040001197983 */ /* 0x000ea80000300800 */
[----:B------:R-:W2:Y:S04]  /*3d240*/  LDL.LU R26, [R1+0x908] ;  /* 0x00090800011a7983 */ /* 0x000ea80000300800 */
[----:B------:R-:W2:Y:S04]  /*3d250*/  LDL.LU R27, [R1+0x90c] ;  /* 0x00090c00011b7983 */ /* 0x000ea80000300800 */
[----:B--2---:R-:W-:Y:S04]  /*3d260*/  STL.64 [R1+0x2c50], R26 ;  /* 0x002c501a01007387 */ /* 0x004fe80000100a00 */
[----:B------:R0:W-:Y:S02]  /*3d270*/  STL.64 [R1+0x2c48], R24 ;  /* 0x002c481801007387 */ /* 0x0001e40000100a00 */
[----:B0-----:R-:W-:-:S02]  /*3d280*/  IMAD.MOV.U32 R24, RZ, RZ, R15 ;  /* 0x000000ffff187224 */ /* 0x001fc400078e000f */
[----:B------:R-:W-:-:S05]  /*3d290*/  IMAD.MOV.U32 R25, RZ, RZ, R14 ;  /* 0x000000ffff197224 */ /* 0x000fca00078e000e */
[----:B------:R0:W-:Y:S04]  /*3d2a0*/  STL.64 [R1+0x2c68], R24 ;  /* 0x002c681801007387 */ /* 0x0001e80000100a00 */
[----:B0-----:R-:W2:Y:S04]  /*3d2b0*/  LDL.LU R24, [R1+0x920] ;  /* 0x0009200001187983 */ /* 0x001ea80000300800 */
        /* <DEDUP_REMOVED lines=9> */
[----:B------:R-:W2:Y:S04]  /*3d350*/  LDL.LU R14, [R1+0x948] ;  /* 0x00094800010e7983 */ /* 0x000ea80000300800 */
[----:B------:R-:W2:Y:S04]  /*3d360*/  LDL.LU R15, [R1+0x94c] ;  /* 0x00094c00010f7983 */ /* 0x000ea80000300800 */
[----:B------:R-:W-:Y:S04]  /*3d370*/  STL.64 [R1+0x2c08], R10 ;  /* 0x002c080a01007387 */ /* 0x000fe80000100a00 */
[----:B----4-:R0:W-:Y:S04]  /*3d380*/  STL.64 [R1+0x2c00], R8 ;  /* 0x002c000801007387 */ /* 0x0101e80000100a00 */
        /* <DEDUP_REMOVED lines=22> */
[----:B------:R-:W-:Y:S03]  /*3d4f0*/  HMMA.16816.F32 R16, R16, R20, R12 ;  /* 0x000000141010723c */ /* 0x000fe6000000180c */
[----:B----4-:R-:W-:Y:S04]  /*3d500*/  STL.64 [R1+0x2c88], R10 ;  /* 0x002c880a01007387 */ /* 0x010fe80000100a00 */
[----:B--2---:R0:W-:Y:S04]  /*3d510*/  STL.64 [R1+0x2c80], R8 ;  /* 0x002c800801007387 */ /* 0x0041e80000100a00 */
[----:B0-----:R-:W2:Y:S04]  /*3d520*/  LDL.LU R8, [R1+0x930] ;  /* 0x0009300001087983 */ /* 0x001ea80000300800 */
[----:B------:R-:W2:Y:S04]  /*3d530*/  LDL.LU R9, [R1+0x934] ;  /* 0x0009340001097983 */ /* 0x000ea80000300800 */
[----:B------:R-:W2:Y:S04]  /*3d540*/  LDL.LU R10, [R1+0x938] ;  /* 0x00093800010a7983 */ /* 0x000ea80000300800 */
[----:B------:R-:W2:Y:S04]  /*3d550*/  LDL.LU R11, [R1+0x93c] ;  /* 0x00093c00010b7983 */ /* 0x000ea80000300800 */
[----:B---3--:R-:W-:Y:S04]  /*3d560*/  STL.64 [R1+0x2bd0], R6 ;  /* 0x002bd00601007387 */ /* 0x008fe80000100a00 */
[----:B------:R0:W-:Y:S04]  /*3d570*/  STL.64 [R1+0x2bc8], R4 ;  /* 0x002bc80401007387 */ /* 0x0001e80000100a00 */
[----:B0-----:R-:W3:Y:S04]  /*3d580*/  LDL.LU.64 R4, [R1+0xd0] ;  /* 0x0000d00001047983 */ /* 0x001ee80000300a00 */
[----:B------:R-:W2:Y:S04]  /*3d590*/  LDL.LU.64 R14, [R1+0x2c98] ;  /* 0x002c9800010e7983 */ /* 0x000ea80000300a00 */
[----:B------:R-:W2:Y:S04]  /*3d5a0*/  LDL.LU.64 R12, [R1+0x2c90] ;  /* 0x002c9000010c7983 */ /* 0x000ea80000300a00 */
[----:B------:R0:W-:Y:S04]  /*3d5b0*/  STL.64 [R1+0x420], R16 ;  /* 0x0004201001007387 */ /* 0x0001e80000100a00 */
[----:B------:R1:W-:Y:S04]  /*3d5c0*/  STL.64 [R1+0x428], R18 ;  /* 0x0004281201007387 */ /* 0x0003e80000100a00 */
[----:B0-----:R-:W4:Y:S04]  /*3d5d0*/  LDL.LU.64 R16, [R1+0xb0] ;  /* 0x0000b00001107983 */ /* 0x001f280000300a00 */
[----:B-1----:R-:W3:Y:S01]  /*3d5e0*/  LDL.64 R18, [R1+0xb8] ;  /* 0x0000b80001127983 */ /* 0x002ee20000100a00 */
[----:B--2---:R-:W-:Y:S03]  /*3d5f0*/  HMMA.16816.F32 R24, R12, R24, R8 ;  /* 0x000000180c18723c */ /* 0x004fe60000001808 */
[----:B------:R-:W2:Y:S04]  /*3d600*/  LDL.LU.64 R10, [R1+0x2c88] ;  /* 0x002c8800010a7983 */ /* 0x000ea80000300a00 */
[----:B------:R-:W2:-:S12]  /*3d610*/  LDL.LU.64 R8, [R1+0x2c80] ;  /* 0x002c800001087983 */ /* 0x000e980000300a00 */
[----:B------:R-:W-:Y:S04]  /*3d620*/  STL.64 [R1+0x400], R24 ;  /* 0x0004001801007387 */ /* 0x000fe80000100a00 */
[----:B------:R0:W-:Y:S04]  /*3d630*/  STL.64 [R1+0x408], R26 ;  /* 0x0004081a01007387 */ /* 0x0001e80000100a00 */
[----:B0-----:R-:W3:Y:S04]  /*3d640*/  LDL.LU.64 R26, [R1+0x2c78] ;  /* 0x002c7800011a7983 */ /* 0x001ee80000300a00 */
[----:B------:R-:W3:Y:S02]  /*3d650*/  LDL.LU.64 R24, [R1+0x2c70] ;  /* 0x002c700001187983 */ /* 0x000ee40000300a00 */
[----:B---3--:R-:W-:-:S15]  /*3d660*/  HMMA.16816.F32 R24, R12, R4, R24 ;  /* 0x000000040c18723c */ /* 0x008fde0000001818 */
[----:B------:R-:W-:-:S04]  /*3d670*/  NOP ;  /* 0x0000000000007918 */ /* 0x000fc80000000000 */
[----:B------:R0:W-:Y:S04]  /*3d680*/  STL.64 [R1+0x3f0], R24 ;  /* 0x0003f01801007387 */ /* 0x0001e80000100a00 */
[----:B------:R-:W-:Y:S04]  /*3d690*/  STL.64 [R1+0x3f8], R26 ;  /* 0x0003f81a01007387 */ /* 0x000fe80000100a00 */
[----:B0-----:R-:W2:Y:S04]  /*3d6a0*/  LDL.LU.64 R24, [R1+0x2c68] ;  /* 0x002c680001187983 */ /* 0x001ea80000300a00 */
[----:B------:R0:W-:Y:S04]  /*3d6b0*/  STL.64 [R1+0x2bd8], R4 ;  /* 0x002bd80401007387 */ /* 0x0001e80000100a00 */
[----:B0-----:R-:W3:Y:S01]  /*3d6c0*/  LDL.LU.64 R4, [R1+0xe0] ;  /* 0x0000e00001047983 */ /* 0x001ee20000300a00 */
[----:B--2---:R-:W-:Y:S03]  /*3d6d0*/  HMMA.16816.F32 R24, R12, R24, R8 ;  /* 0x000000180c18723c */ /* 0x004fe60000001808 */
[----:B------:R-:W2:Y:S04]  /*3d6e0*/  LDL.LU.64 R10, [R1+0x2c60] ;  /* 0x002c6000010a7983 */ /* 0x000ea80000300a00 */
[----:B------:R-:W2:-:S12]  /*3d6f0*/  LDL.LU.64 R8, [R1+0x2c58] ;  /* 0x002c580001087983 */ /* 0x000e980000300a00 */
        /* <DEDUP_REMOVED lines=8> */
[----:B0-----:R-:W2:Y:S04]  /*3d780*/  LDL.LU.64 R24, [R1+0x2c40] ;  /* 0x002c400001187983 */ /* 0x001ea80000300a00 */
[----:B------:R-:W-:Y:S04]  /*3d790*/  STL.64 [R1+0x2bb0], R18 ;  /* 0x002bb01201007387 */ /* 0x000fe80000100a00 */
[----:B------:R0:W-:Y:S04]  /*3d7a0*/  STL.64 [R1+0x2ba8], R16 ;  /* 0x002ba81001007387 */ /* 0x0001e80000100a00 */
[----:B0-----:R-:W4:Y:S01]  /*3d7b0*/  LDL.LU.64 R16, [R1+0xc0] ;  /* 0x0000c00001107983 */ /* 0x001f220000300a00 */
[----:B--2---:R-:W-:Y:S01]  /*3d7c0*/  HMMA.16816.F32 R8, R12, R24, R8 ;  /* 0x000000180c08723c */ /* 0x004fe20000001808 */
[----:B------:R-:W-:-:S02]  /*3d7d0*/  IMAD.MOV.U32 R7, RZ, RZ, R24 ;  /* 0x000000ffff077224 */ /* 0x000fc400078e0018 */
[----:B------:R-:W-:Y:S01]  /*3d7e0*/  IMAD.MOV.U32 R6, RZ, RZ, R25 ;  /* 0x000000ffff067224 */ /* 0x000fe200078e0019 */
[----:B----4-:R0:W-:Y:S04]  /*3d7f0*/  STL.64 [R1+0x2be0], R16 ;  /* 0x002be01001007387 */ /* 0x0101e80000100a00 */
        /* <DEDUP_REMOVED lines=20> */
[----:B------:R-:W4:Y:S04]  /*3d940*/  LDL.LU.64 R8, [R1+0x2c00] ;  /* 0x002c000001087983 */ /* 0x000f280000300a00 */
[----:B------:R0:W-:Y:S01]  /*3d950*/  STL.64 [R1+0x2b88], R24 ;  /* 0x002b881801007387 */ /* 0x0001e20000100a00 */
[----:B------:R-:W-:-:S02]  /*3d960*/  IMAD.MOV.U32 R26, RZ, RZ, R0 ;  /* 0x000000ffff1a7224 */ /* 0x000fc400078e0000 */
[----:B------:R-:W-:Y:S01]  /*3d970*/  IMAD.MOV.U32 R27, RZ, RZ, R2 ;  /* 0x000000ffff1b7224 */ /* 0x000fe200078e0002 */
[----:B0-----:R-:W2:Y:S04]  /*3d980*/  LDL.LU R24, [R1+0x8b0] ;  /* 0x0008b00001187983 */ /* 0x001ea80000300800 */
[----:B------:R-:W2:Y:S04]  /*3d990*/  LDL.LU R25, [R1+0x8b4] ;  /* 0x0008b40001197983 */ /* 0x000ea80000300800 */
[----:B------:R-:W2:Y:S04]  /*3d9a0*/  LDL.LU R0, [R1+0x2bfc] ;  /* 0x002bfc0001007983 */ /* 0x000ea80000300800 */
[----:B------:R-:W2:Y:S01]  /*3d9b0*/  LDL.LU R2, [R1+0x2bf8] ;  /* 0x002bf80001027983 */ /* 0x000ea20000300800 */
[----:B----4-:R-:W-:Y:S03]  /*3d9c0*/  HMMA.16816.F32 R12, R12, R20, R8 ;  /* 0x000000140c0c723c */ /* 0x010fe60000001808 */
[----:B------:R-:W4:Y:S04]  /*3d9d0*/  LDL.LU.64 R10, [R1+0x2bf0] ;  /* 0x002bf000010a7983 */ /* 0x000f280000300a00 */
[----:B------:R-:W4:Y:S04]  /*3d9e0*/  LDL.LU.64 R8, [R1+0x2be8] ;  /* 0x002be80001087983 */ /* 0x000f280000300a00 */
[----:B------:R0:W-:Y:S04]  /*3d9f0*/  STL.64 [R1+0x2b90], R20 ;  /* 0x002b901401007387 */ /* 0x0001e80000100a00 */
[----:B0-----:R-:W4:Y:S04]  /*3da00*/  LDL.LU R20, [R1+0x210] ;  /* 0x0002100001147983 */ /* 0x001f280000300800 */
[----:B------:R-:W-:Y:S04]  /*3da10*/  STL.64 [R1+0x250], R12 ;  /* 0x0002500c01007387 */ /* 0x000fe80000100a00 */
[----:B------:R2:W-:Y:S04]  /*3da20*/  STL.64 [R1+0x258], R14 ;  /* 0x0002580e01007387 */ /* 0x0005e80000100a00 */
[----:B------:R-:W4:Y:S04]  /*3da30*/  LDL.LU R21, [R1+0x214] ;  /* 0x0002140001157983 */ /* 0x000f280000300800 */
[----:B------:R-:W4:Y:S04]  /*3da40*/  LDL.LU R22, [R1+0x218] ;  /* 0x0002180001167983 */ /* 0x000f280000300800 */
[----:B------:R-:W4:Y:S01]  /*3da50*/  LDL.LU R23, [R1+0x21c] ;  /* 0x00021c0001177983 */ /* 0x000f220000300800 */
[----:B--2---:R-:W-:-:S02]  /*3da60*/  IMAD.MOV.U32 R14, RZ, RZ, R2 ;  /* 0x000000ffff0e7224 */ /* 0x004fc400078e0002 */
[----:B------:R-:W-:Y:S02]  /*3da70*/  IMAD.MOV.U32 R15, RZ, RZ, R0 ;  /* 0x000000ffff0f7224 */ /* 0x000fe400078e0000 */
[----:B---3--:R-:W-:Y:S02]  /*3da80*/  IMAD.MOV.U32 R2, RZ, RZ, R4 ;  /* 0x000000ffff027224 */ /* 0x008fe400078e0004 */
[----:B------:R-:W-:Y:S01]  /*3da90*/  IMAD.MOV.U32 R0, RZ, RZ, R5 ;  /* 0x000000ffff007224 */ /* 0x000fe200078e0005 */
[----:B----4-:R-:W-:-:S15]  /*3daa0*/  HMMA.16816.F32 R16, R8, R4, R16 ;  /* 0x000000040810723c */ /* 0x010fde0000001810 */
[----:B------:R-:W-:-:S04]  /*3dab0*/  NOP ;  /* 0x0000000000007918 */ /* 0x000fc80000000000 */
[----:B------:R0:W-:Y:S04]  /*3dac0*/  STL.64 [R1+0x240], R16 ;  /* 0x0002401001007387 */ /* 0x0001e80000100a00 */
[----:B------:R-:W-:Y:S04]  /*3dad0*/  STL.64 [R1+0x248], R18 ;  /* 0x0002481201007387 */ /* 0x000fe80000100a00 */
[----:B0-----:R-:W2:Y:S04]  /*3dae0*/  LDL.LU.64 R16, [R1+0x2be0] ;  /* 0x002be00001107983 */ /* 0x001ea80000300a00 */
[----:B------:R-:W3:Y:S01]  /*3daf0*/  LDL.LU.64 R4, [R1+0x2bd8] ;  /* 0x002bd80001047983 */ /* 0x000ee20000300a00 */
[----:B------:R-:W-:-:S02]  /*3db00*/  IMAD.MOV.U32 R12, RZ, RZ, R7 ;  /* 0x000000ffff0c7224 */ /* 0x000fc400078e0007 */
[----:B------:R-:W-:Y:S01]  /*3db10*/  IMAD.MOV.U32 R13, RZ, RZ, R6 ;  /* 0x000000ffff0d7224 */ /* 0x000fe200078e0006 */
[----:B---3--:R-:W-:-:S15]  /*3db20*/  HMMA.16816.F32 R24, R8, R4, R24 ;  /* 0x000000040818723c */ /* 0x008fde0000001818 */
[----:B------:R-:W-:-:S04]  /*3db30*/  NOP ;  /* 0x0000000000007918 */ /* 0x000fc80000000000 */
[----:B------:R-:W-:Y:S04]  /*3db40*/  STL.64 [R1+0x230], R24 ;  /* 0x0002301801007387 */ /* 0x000fe80000100a00 */
[----:B------:R0:W-:Y:S04]  /*3db50*/  STL.64 [R1+0x238], R26 ;  /* 0x0002381a01007387 */ /* 0x0001e80000100a00 */
[----:B------:R-:W3:Y:S01]  /*3db60*/  LDL.LU.64 R6, [R1+0x2bd0] ;  /* 0x002bd00001067983 */ /* 0x000ee20000300a00 */
[----:B0-----:R-:W-:Y:S02]  /*3db70*/  IMAD.MOV.U32 R27, RZ, RZ, R4 ;  /* 0x000000ffff1b7224 */ /* 0x001fe400078e0004 */
[----:B------:R-:W-:-:S02]  /*3db80*/  IMAD.MOV.U32 R26, RZ, RZ, R5 ;  /* 0x000000ffff1a7224 */ /* 0x000fc400078e0005 */
[----:B------:R-:W3:Y:S01]  /*3db90*/  LDL.LU.64 R4, [R1+0x2bc8] ;  /* 0x002bc80001047983 */ /* 0x000ee20000300a00 */
[----:B--2---:R-:W-:Y:S01]  /*3dba0*/  IMAD.MOV.U32 R29, RZ, RZ, R17 ;  /* 0x000000ffff1d7224 */ /* 0x004fe200078e0011 */
[----:B---3--:R-:W-:-:S15]  /*3dbb0*/  HMMA.16816.F32 R4, R8, R16, R4 ;  /* 0x000000100804723c */ /* 0x008fde0000001804 */
[----:B------:R-:W-:-:S04]  /*3dbc0*/  NOP ;  /* 0x0000000000007918 */ /* 0x000fc80000000000 */
[----:B------:R-:W-:Y:S04]  /*3dbd0*/  STL.64 [R1+0x220], R4 ;  /* 0x0002200401007387 */ /* 0x000fe80000100a00 */
[----:B------:R0:W-:Y:S04]  /*3dbe0*/  STL.64 [R1+0x228], R6 ;  /* 0x0002280601007387 */ /* 0x0001e80000100a00 */
[----:B0-----:R-:W2:Y:S04]  /*3dbf0*/  LDL.LU R6, [R1+0x2bc0] ;  /* 0x002bc00001067983 */ /* 0x001ea80000300800 */
[----:B------:R-:W3:Y:S01]  /*3dc00*/  LDL.LU.64 R4, [R1+0x2bb8] ;  /* 0x002bb80001047983 */ /* 0x000ee20000300a00 */
[----:B------:R-:W-:-:S03]  /*3dc10*/  IMAD.MOV.U32 R7, RZ, RZ, R16 ;  /* 0x000000ffff077224 */ /* 0x000fc600078e0010 */
[----:B------:R-:W4:Y:S04]  /*3dc20*/  LDL.LU.64 R18, [R1+0x2bb0] ;  /* 0x002bb00001127983 */ /* 0x000f280000300a00 */
[----:B------:R-:W4:Y:S04]  /*3dc30*/  LDL.LU.64 R16, [R1+0x2ba8] ;  /* 0x002ba80001107983 */ /* 0x000f280000300a00 */
[----:B--2---:R-:W-:Y:S04]  /*3dc40*/  STL.64 [R1+0x2b68], R6 ;  /* 0x002b680601007387 */ /* 0x004fe80000100a00 */
[----:B---3--:R4:W-:Y:S02]  /*3dc50*/  STL.64 [R1+0x2b60], R4 ;  /* 0x002b600401007387 */ /* 0x0089e40000100a00 */
[----:B----4-:R-:W-:Y:S02]  /*3dc60*/  HMMA.16816.F32 R4, R8, R16, R20 ;  /* 0x000000100804723c */ /* 0x010fe40000001814 */
[----:B------:R-:W2:-:S15]  /*3dc70*/  LDL.LU R20, [R1+0x8a0] ;  /* 0x0008a00001147983 */ /* 0x000e9e0000300800 */
[----:B------:R-:W-:Y:S02]  /*3dc80*/  NOP ;  /* 0x0000000000007918 */ /* 0x000fe40000000000 */
        /* <DEDUP_REMOVED lines=12> */
[----:B------:R-:W4:Y:S04]  /*3dd50*/  LDL.LU R4, [R1+0xf0] ;  /* 0x0000f00001047983 */ /* 0x000f280000300800 */
[----:B------:R-:W4:Y:S04]  /*3dd60*/  LDL.LU R5, [R1+0xf4] ;  /* 0x0000f40001057983 */ /* 0x000f280000300800 */
[----:B------:R-:W2:Y:S04]  /*3dd70*/  LDL.LU R6, [R1+0xf8] ;  /* 0x0000f80001067983 */ /* 0x000ea80000300800 */
[----:B------:R-:W2:Y:S04]  /*3dd80*/  LDL.LU R7, [R1+0xfc] ;  /* 0x0000fc0001077983 */ /* 0x000ea80000300800 */
[----:B--2---:R-:W-:Y:S04]  /*3dd90*/  STL.64 [R1+0x2b80], R6 ;  /* 0x002b800601007387 */ /* 0x004fe80000100a00 */
[----:B----4-:R0:W-:Y:S04]  /*3dda0*/  STL.64 [R1+0x2b78], R4 ;  /* 0x002b780401007387 */ /* 0x0101e80000100a00 */
[----:B0-----:R-:W2:Y:S04]  /*3ddb0*/  LDL.LU R4, [R1+0x890] ;  /* 0x0008900001047983 */ /* 0x001ea80000300800 */
[----:B------:R-:W2:Y:S04]  /*3ddc0*/  LDL.LU R5, [R1+0x894] ;  /* 0x0008940001057983 */ /* 0x000ea80000300800 */
[----:B------:R-:W2:Y:S04]  /*3ddd0*/  LDL.LU R6, [R1+0x898] ;  /* 0x0008980001067983 */ /* 0x000ea80000300800 */
[----:B------:R-:W2:Y:S04]  /*3dde0*/  LDL.LU R7, [R1+0x89c] ;  /* 0x00089c0001077983 */ /* 0x000ea80000300800 */
[----:B------:R-:W-:Y:S04]  /*3ddf0*/  STL.64 [R1+0x2b28], R18 ;  /* 0x002b281201007387 */ /* 0x000fe80000100a00 */
[----:B------:R0:W-:Y:S04]  /*3de00*/  STL.64 [R1+0x2b20], R16 ;  /* 0x002b201001007387 */ /* 0x0001e80000100a00 */
[----:B0-----:R-:W4:Y:S04]  /*3de10*/  LDL.LU R16, [R1+0x40] ;  /* 0x0000400001107983 */ /* 0x001f280000300800 */
[----:B------:R-:W4:Y:S04]  /*3de20*/  LDL.LU R17, [R1+0x44] ;  /* 0x0000440001117983 */ /* 0x000f280000300800 */
[----:B------:R-:W2:Y:S04]  /*3de30*/  LDL.LU R18, [R1+0x48] ;  /* 0x0000480001127983 */ /* 0x000ea80000300800 */
[----:B------:R-:W2:Y:S01]  /*3de40*/  LDL.LU R19, [R1+0x4c] ;  /* 0x00004c0001137983 */ /* 0x000ea20000300800 */
[----:B------:R-:W-:Y:S03]  /*3de50*/  HMMA.16816.F32 R20, R8, R12, R20 ;  /* 0x0000000c0814723c */ /* 0x000fe60000001814 */
[----:B--2---:R-:W-:Y:S04]  /*3de60*/  STL.64 [R1+0x2b38], R18 ;  /* 0x002b381201007387 */ /* 0x004fe80000100a00 */
[----:B----4-:R0:W-:Y:S02]  /*3de70*/  STL.64 [R1+0x2b30], R16 ;  /* 0x002b301001007387 */ /* 0x0101e40000100a00 */
[----:B0-----:R-:W-:-:S02]  /*3de80*/  IMAD.MOV.U32 R16, RZ, RZ, R27 ;  /* 0x000000ffff107224 */ /* 0x001fc400078e001b */
[----:B------:R-:W-:-:S05]  /*3de90*/  IMAD.MOV.U32 R17, RZ, RZ, R26 ;  /* 0x000000ffff117224 */ /* 0x000fca00078e001a */
        /* <DEDUP_REMOVED lines=9> */
[----:B------:R-:W-:Y:S04]  /*3df30*/  STL.64 [R1+0x2b48], R14 ;  /* 0x002b480e01007387 */ /* 0x000fe80000100a00 */
        /* <DEDUP_REMOVED lines=13> */
[----:B--2---:R-:W-:-:S15]  /*3e010*/  HMMA.16816.F32 R4, R8, R24, R4 ;  /* 0x000000180804723c */ /* 0x004fde0000001804 */
[----:B------:R-:W-:-:S04]  /*3e020*/  NOP ;  /* 0x0000000000007918 */ /* 0x000fc80000000000 */
[----:B------:R-:W-:Y:S04]  /*3e030*/  STL.64 [R1+0x1e0], R4 ;  /* 0x0001e00401007387 */ /* 0x000fe80000100a00 */
[----:B------:R0:W-:Y:S04]  /*3e040*/  STL.64 [R1+0x1e8], R6 ;  /* 0x0001e80601007387 */ /* 0x0001e80000100a00 */
[----:B0-----:R-:W3:Y:S04]  /*3e050*/  LDL.LU.64 R6, [R1+0x2b80] ;  /* 0x002b800001067983 */ /* 0x001ee80000300a00 */
[----:B------:R-:W3:Y:S04]  /*3e060*/  LDL.LU.64 R4, [R1+0x2b78] ;  /* 0x002b780001047983 */ /* 0x000ee80000300a00 */
[----:B------:R0:W-:Y:S01]  /*3e070*/  STL.64 [R1+0x2b00], R24 ;  /* 0x002b001801007387 */ /* 0x0001e20000100a00 */
[----:B------:R-:W-:-:S03]  /*3e080*/  IMAD.MOV.U32 R27, RZ, RZ, R3 ;  /* 0x000000ffff1b7224 */ /* 0x000fc600078e0003 */
[----:B0-----:R-:W2:Y:S04]  /*3e090*/  LDL.LU R24, [R1+0x30] ;  /* 0x0000300001187983 */ /* 0x001ea80000300800 */
[----:B------:R-:W2:Y:S04]  /*3e0a0*/  LDL.LU R25, [R1+0x34] ;  /* 0x0000340001197983 */ /* 0x000ea80000300800 */
[----:B------:R-:W2:Y:S04]  /*3e0b0*/  LDL.LU R26, [R1+0x38] ;  /* 0x00003800011a7983 */ /* 0x000ea80000300800 */
[----:B------:R-:W2:Y:S01]  /*3e0c0*/  LDL.LU R3, [R1+0x2b70] ;  /* 0x002b700001037983 */ /* 0x000ea20000300800 */
[----:B---3--:R-:W-:Y:S03]  /*3e0d0*/  HMMA.16816.F32 R8, R8, R20, R4 ;  /* 0x000000140808723c */ /* 0x008fe60000001804 */
[----:B------:R-:W3:Y:S04]  /*3e0e0*/  LDL.LU.64 R6, [R1+0x2b68] ;  /* 0x002b680001067983 */ /* 0x000ee80000300a00 */
[----:B------:R-:W2:Y:S04]  /*3e0f0*/  LDL.LU.64 R4, [R1+0x2b60] ;  /* 0x002b600001047983 */ /* 0x000ea80000300a00 */
[----:B------:R0:W-:Y:S02]  /*3e100*/  STL.64 [R1+0x2af8], R20 ;  /* 0x002af81401007387 */ /* 0x0001e40000100a00 */
[----:B0-----:R-:W-:-:S06]  /*3e110*/  IMAD.MOV.U32 R21, RZ, RZ, R29 ;  /* 0x000000ffff157224 */ /* 0x001fcc00078e001d */
[----:B------:R-:W-:Y:S04]  /*3e120*/  STL.64 [R1+0xf0], R8 ;  /* 0x0000f00801007387 */ /* 0x000fe80000100a00 */
[----:B------:R0:W-:Y:S01]  /*3e130*/  STL.64 [R1+0xf8], R10 ;  /* 0x0000f80a01007387 */ /* 0x0001e20000100a00 */
[----:B---3--:R-:W-:-:S03]  /*3e140*/  IMAD.MOV.U32 R20, RZ, RZ, R7 ;  /* 0x000000ffff147224 */ /* 0x008fc600078e0007 */
[----:B------:R-:W3:Y:S04]  /*3e150*/  LDL.LU R7, [R1+0x2b5c] ;  /* 0x002b5c0001077983 */ /* 0x000ee80000300800 */
[----:B------:R-:W3:Y:S04]  /*3e160*/  LDL.LU R29, [R1+0x2b58] ;  /* 0x002b5800011d7983 */ /* 0x000ee80000300800 */
[----:B0-----:R-:W3:Y:S01]  /*3e170*/  LDL R10, [R1+0x98] ;  /* 0x00009800010a7983 */ /* 0x001ee20000100800 */
[----:B--2---:R-:W-:Y:S02]  /*3e180*/  IMAD.MOV.U32 R11, RZ, RZ, R3 ;  /* 0x000000ffff0b7224 */ /* 0x004fe400078e0003 */
[----:B------:R-:W-:-:S02]  /*3e190*/  IMAD.MOV.U32 R8, RZ, RZ, R23 ;  /* 0x000000ffff087224 */ /* 0x000fc400078e0017 */
[----:B------:R-:W-:Y:S01]  /*3e1a0*/  IMAD.MOV.U32 R9, RZ, RZ, R22 ;  /* 0x000000ffff097224 */ /* 0x000fe200078e0016 */
[----:B---3--:R-:W-:Y:S04]  /*3e1b0*/  STL.64 [R1+0x2b18], R10 ;  /* 0x002b180a01007387 */ /* 0x008fe80000100a00 */
[----:B------:R0:W-:Y:S02]  /*3e1c0*/  STL.64 [R1+0x2b10], R8 ;  /* 0x002b100801007387 */ /* 0x0001e40000100a00 */
[----:B0-----:R-:W-:Y:S02]  /*3e1d0*/  IMAD.MOV.U32 R8, RZ, RZ, R2 ;  /* 0x000000ffff087224 */ /* 0x001fe400078e0002 */
[----:B------:R-:W-:-:S07]  /*3e1e0*/  IMAD.MOV.U32 R9, RZ, RZ, R0 ;  /* 0x000000ffff097224 */ /* 0x000fce00078e0000 */
[----:B------:R-:W-:Y:S01]  /*3e1f0*/  HMMA.16816.F32 R8, R4, R8, R16 ;  /* 0x000000080408723c */ /* 0x000fe20000001810 */
[----:B------:R-:W4:-:S15]  /*3e200*/  LDL.LU.64 R16, [R1+0x2b50] ;  /* 0x002b500001107983 */ /* 0x000f1e0000300a00 */
[----:B------:R-:W-:-:S03]  /*3e210*/  NOP ;  /* 0x0000000000007918 */ /* 0x000fc60000000000 */
[----:B------:R0:W-:Y:S01]  /*3e220*/  STL [R1+0x60], R8 ;  /* 0x0000600801007387 */ /* 0x0001e20000100800 */
[----:B------:R-:W-:Y:S02]  /*3e230*/  IMAD.MOV.U32 R2, RZ, RZ, R11 ;  /* 0x000000ffff027224 */ /* 0x000fe400078e000b */
[----:B------:R-:W-:Y:S02]  /*3e240*/  IMAD.MOV.U32 R0, RZ, RZ, R9 ;  /* 0x000000ffff007224 */ /* 0x000fe400078e0009 */
[----:B------:R-:W-:Y:S01]  /*3e250*/  IMAD.MOV.U32 R3, RZ, RZ, R10 ;  /* 0x000000ffff037224 */ /* 0x000fe200078e000a */
[----:B0-----:R-:W2:Y:S04]  /*3e260*/  LDL.LU R8, [R1+0x20] ;  /* 0x0000200001087983 */ /* 0x001ea80000300800 */
[----:B------:R-:W2:Y:S04]  /*3e270*/  LDL.LU R9, [R1+0x24] ;  /* 0x0000240001097983 */ /* 0x000ea80000300800 */
[----:B------:R-:W2:Y:S04]  /*3e280*/  LDL.LU R10, [R1+0x28] ;  /* 0x00002800010a7983 */ /* 0x000ea80000300800 */
[----:B------:R-:W2:Y:S04]  /*3e290*/  LDL.LU R11, [R1+0x2c] ;  /* 0x00002c00010b7983 */ /* 0x000ea80000300800 */
[----:B------:R-:W-:Y:S04]  /*3e2a0*/  STL [R1+0x23fc], R2 ;  /* 0x0023fc0201007387 */ /* 0x000fe80000100800 */
[----:B------:R-:W-:Y:S04]  /*3e2b0*/  STL [R1+0x23f8], R3 ;  /* 0x0023f80301007387 */ /* 0x000fe80000100800 */
[----:B------:R-:W-:Y:S01]  /*3e2c0*/  STL [R1+0x23f4], R0 ;  /* 0x0023f40001007387 */ /* 0x000fe20000100800 */
[----:B----4-:R-:W-:Y:S03]  /*3e2d0*/  HMMA.16816.F32 R16, R4, R16, R12 ;  /* 0x000000100410723c */ /* 0x010fe6000000180c */
[----:B------:R-:W3:Y:S04]  /*3e2e0*/  LDL.LU.64 R14, [R1+0x2b48] ;  /* 0x002b4800010e7983 */ /* 0x000ee80000300a00 */
[----:B------:R-:W2:-:S12]  /*3e2f0*/  LDL.LU.64 R12, [R1+0x2b40] ;  /* 0x002b4000010c7983 */ /* 0x000e980000300a00 */
[----:B------:R-:W-:Y:S04]  /*3e300*/  STL.64 [R1+0x50], R16 ;  /* 0x0000501001007387 */ /* 0x000fe80000100a00 */
[----:B------:R0:W-:Y:S04]  /*3e310*/  STL.64 [R1+0x58], R18 ;  /* 0x0000581201007387 */ /* 0x0001e80000100a00 */
[----:B0-----:R-:W4:Y:S04]  /*3e320*/  LDL.LU.64 R18, [R1+0x2b38] ;  /* 0x002b380001127983 */ /* 0x001f280000300a00 */
[----:B------:R-:W4:Y:S02]  /*3e330*/  LDL.LU.64 R16, [R1+0x2b30] ;  /* 0x002b300001107983 */ /* 0x000f240000300a00 */
[----:B----4-:R-:W-:Y:S02]  /*3e340*/  HMMA.16816.F32 R20, R4, R20, R16 ;  /* 0x000000140414723c */ /* 0x010fe40000001810 */
[----:B------:R-:W4:Y:S04]  /*3e350*/  LDL.LU.64 R18, [R1+0x2b28] ;  /* 0x002b280001127983 */ /* 0x000f280000300a00 */
[----:B------:R-:W2:-:S13]  /*3e360*/  LDL.LU.64 R16, [R1+0x2b20] ;  /* 0x002b200001107983 */ /* 0x000e9a0000300a00 */
[----:B------:R-:W-:Y:S02]  /*3e370*/  IMAD.MOV.U32 R0, RZ, RZ, R23 ;  /* 0x000000ffff007224 */ /* 0x000fe400078e0017 */
[----:B------:R-:W-:Y:S02]  /*3e380*/  IMAD.MOV.U32 R3, RZ, RZ, R22 ;  /* 0x000000ffff037224 */ /* 0x000fe400078e0016 */
[----:B------:R-:W-:Y:S01]  /*3e390*/  IMAD.MOV.U32 R2, RZ, RZ, R21 ;  /* 0x000000ffff027224 */ /* 0x000fe200078e0015 */
[----:B------:R0:W-:Y:S04]  /*3e3a0*/  STL [R1+0x40], R20 ;  /* 0x0000401401007387 */ /* 0x0001e80000100800 */
[----:B------:R-:W-:Y:S04]  /*3e3b0*/  STL [R1+0x2410], R0 ;  /* 0x0024100001007387 */ /* 0x000fe80000100800 */
[----:B------:R-:W-:Y:S04]  /*3e3c0*/  STL [R1+0x240c], R3 ;  /* 0x00240c0301007387 */ /* 0x000fe80000100800 */
[----:B------:R-:W-:Y:S04]  /*3e3d0*/  STL [R1+0x2408], R2 ;  /* 0x0024080201007387 */ /* 0x000fe80000100800 */
[----:B0-----:R-:W3:Y:S01]  /*3e3e0*/  LDL.LU R20, [R1] ;  /* 0x0000000001147983 */ /* 0x001ee20000300800 */
[----:B--2---:R-:W-:-:S15]  /*3e3f0*/  HMMA.16816.F32 R24, R4, R16, R24 ;  /* 0x000000100418723c */ /* 0x004fde0000001818 */
[----:B------:R-:W-:-:S04]  /*3e400*/  NOP ;  /* 0x0000000000007918 */ /* 0x000fc80000000000 */
[----:B------:R0:W-:Y:S04]  /*3e410*/  STL.64 [R1+0x30], R24 ;  /* 0x0000301801007387 */ /* 0x0001e80000100a00 */
[----:B------:R1:W-:Y:S04]  /*3e420*/  STL.64 [R1+0x38], R26 ;  /* 0x0000381a01007387 */ /* 0x0003e80000100a00 */
[----:B------:R-:W2:Y:S04]  /*3e430*/  LDL.LU R21, [R1+0x4] ;  /* 0x0000040001157983 */ /* 0x000ea80000300800 */
[----:B------:R-:W2:Y:S04]  /*3e440*/  LDL.LU R22, [R1+0x8] ;  /* 0x0000080001167983 */ /* 0x000ea80000300800 */
[----:B------:R-:W2:Y:S04]  /*3e450*/  LDL.LU R23, [R1+0xc] ;  /* 0x00000c0001177983 */ /* 0x000ea80000300800 */
[----:B0-----:R-:W2:Y:S04]  /*3e460*/  LDL.LU R24, [R1+0x10] ;  /* 0x0000100001187983 */ /* 0x001ea80000300800 */
[----:B------:R-:W2:Y:S04]  /*3e470*/  LDL.LU R25, [R1+0x14] ;  /* 0x0000140001197983 */ /* 0x000ea80000300800 */
[----:B-1----:R-:W2:Y:S04]  /*3e480*/  LDL.LU R26, [R1+0x18] ;  /* 0x00001800011a7983 */ /* 0x002ea80000300800 */
[----:B------:R-:W2:Y:S04]  /*3e490*/  LDL.LU R27, [R1+0x1c] ;  /* 0x00001c00011b7983 */ /* 0x000ea80000300800 */
[----:B----4-:R0:W-:Y:S04]  /*3e4a0*/  STL.64 [R1+0x2a98], R18 ;  /* 0x002a981201007387 */ /* 0x0101e80000100a00 */
[----:B------:R-:W4:Y:S04]  /*3e4b0*/  LDL.LU R16, [R1+0x1b0] ;  /* 0x0001b00001107983 */ /* 0x000f280000300800 */
[----:B------:R-:W4:Y:S04]  /*3e4c0*/  LDL.LU R17, [R1+0x1b4] ;  /* 0x0001b40001117983 */ /* 0x000f280000300800 */
[----:B0-----:R-:W2:Y:S04]  /*3e4d0*/  LDL.LU R18, [R1+0x1b8] ;  /* 0x0001b80001127983 */ /* 0x001ea80000300800 */
[----:B------:R-:W2:Y:S01]  /*3e4e0*/  LDL.LU R19, [R1+0x1bc] ;  /* 0x0001bc0001137983 */ /* 0x000ea20000300800 */
[----:B------:R-:W-:Y:S03]  /*3e4f0*/  HMMA.16816.F32 R8, R4, R12, R8 ;  /* 0x0000000c0408723c */ /* 0x000fe60000001808 */
[----:B--2---:R0:W-:Y:S04]  /*3e500*/  STL.64 [R1+0x2aa8], R18 ;  /* 0x002aa81201007387 */ /* 0x0041e80000100a00 */
[----:B----4-:R1:W-:Y:S04]  /*3e510*/  STL.64 [R1+0x2aa0], R16 ;  /* 0x002aa01001007387 */ /* 0x0103e80000100a00 */
[----:B0-----:R-:W2:Y:S08]  /*3e520*/  LDL.64 R18, [R1+0xd8] ;  /* 0x0000d80001127983 */ /* 0x001eb00000100a00 */
[----:B------:R-:W-:-:S02]  /*3e530*/  IMAD.MOV.U32 R3, RZ, RZ, R10 ;  /* 0x000000ffff037224 */ /* 0x000fc400078e000a */
[----:B------:R-:W-:Y:S02]  /*3e540*/  IMAD.MOV.U32 R2, RZ, RZ, R11 ;  /* 0x000000ffff027224 */ /* 0x000fe400078e000b */
[----:B------:R-:W-:Y:S01]  /*3e550*/  IMAD.MOV.U32 R0, RZ, RZ, R9 ;  /* 0x000000ffff007224 */ /* 0x000fe200078e0009 */
[----:B--2---:R0:W-:Y:S04]  /*3e560*/  STL.64 [R1+0x2ac0], R18 ;  /* 0x002ac01201007387 */ /* 0x0041e80000100a00 */
[----:B-1----:R-:W2:Y:S04]  /*3e570*/  LDL.LU R16, [R1+0x1d0] ;  /* 0x0001d00001107983 */ /* 0x002ea80000300800 */
[----:B------:R-:W2:Y:S04]  /*3e580*/  LDL.LU R17, [R1+0x1d4] ;  /* 0x0001d40001117983 */ /* 0x000ea80000300800 */
[----:B0-----:R-:W2:Y:S04]  /*3e590*/  LDL.LU R18, [R1+0x1d8] ;  /* 0x0001d80001127983 */ /* 0x001ea80000300800 */
[----:B------:R-:W2:Y:S04]  /*3e5a0*/  LDL.LU R19, [R1+0x1dc] ;  /* 0x0001dc0001137983 */ /* 0x000ea80000300800 */
[----:B------:R0:W-:Y:S04]  /*3e5b0*/  STL [R1+0x20], R8 ;  /* 0x0000200801007387 */ /* 0x0001e80000100800 */
[----:B------:R-:W4:Y:S04]  /*3e5c0*/  LDL.LU.64 R10, [R1+0x2b18] ;  /* 0x002b1800010a7983 */ /* 0x000f280000300a00 */
[----:B0-----:R-:W2:Y:S04]  /*3e5d0*/  LDL.LU.64 R8, [R1+0x2b10] ;  /* 0x002b100001087983 */ /* 0x001ea80000300a00 */
[----:B---3--:R0:W-:Y:S04]  /*3e5e0*/  STL.64 [R1+0x2a90], R14 ;  /* 0x002a900e01007387 */ /* 0x0081e80000100a00 */
[----:B------:R-:W3:Y:S04]  /*3e5f0*/  LDL.LU R12, [R1+0x1a0] ;  /* 0x0001a000010c7983 */ /* 0x000ee80000300800 */
[----:B------:R-:W3:Y:S01]  /*3e600*/  LDL.LU R13, [R1+0x1a4] ;  /* 0x0001a400010d7983 */ /* 0x000ee20000300800 */
[----:B0-----:R-:W-:-:S03]  /*3e610*/  IMAD.MOV.U32 R14, RZ, RZ, R29 ;  /* 0x000000ffff0e7224 */ /* 0x001fc600078e001d */
[----:B------:R-:W2:Y:S04]  /*3e620*/  LDL.LU R29, [R1+0x2b08] ;  /* 0x002b0800011d7983 */ /* 0x000ea80000300800 */
[----:B------:R-:W2:Y:S04]  /*3e630*/  LDL.LU R15, [R1+0x1ac] ;  /* 0x0001ac00010f7983 */ /* 0x000ea80000300800 */
[----:B--2---:R-:W-:Y:S04]  /*3e640*/  STL.64 [R1+0x2ab8], R14 ;  /* 0x002ab80e01007387 */ /* 0x004fe80000100a00 */
[----:B---3--:R0:W-:Y:S04]  /*3e650*/  STL.64 [R1+0x2ab0], R12 ;  /* 0x002ab00c01007387 */ /* 0x0081e80000100a00 */
[----:B0-----:R-:W2:Y:S04]  /*3e660*/  LDL.LU R12, [R1+0x1c0] ;  /* 0x0001c000010c7983 */ /* 0x001ea80000300800 */
[----:B------:R-:W2:Y:S04]  /*3e670*/  LDL.LU R13, [R1+0x1c4] ;  /* 0x0001c400010d7983 */ /* 0x000ea80000300800 */
[----:B------:R-:W3:Y:S01]  /*3e680*/  LDL.LU R14, [R1+0x1c8] ;  /* 0x0001c800010e7983 */ /* 0x000ee20000300800 */
[----:B------:R-:W-:Y:S01]  /*3e690*/  HMMA.16816.F32 R24, R4, R8, R24 ;  /* 0x000000080418723c */ /* 0x000fe20000001818 */
[----:B------:R-:W-:-:S05]  /*3e6a0*/  IMAD.MOV.U32 R15, RZ, RZ, R29 ;  /* 0x000000ffff0f7224 */ /* 0x000fca00078e001d */
[----:B---3--:R0:W-:Y:S04]  /*3e6b0*/  STL.64 [R1+0x2ad0], R14 ;  /* 0x002ad00e01007387 */ /* 0x0081e80000100a00 */
[----:B--2---:R-:W-:Y:S04]  /*3e6c0*/  STL.64 [R1+0x2ac8], R12 ;  /* 0x002ac80c01007387 */ /* 0x004fe80000100a00 */
[----:B0-----:R-:W2:Y:S04]  /*3e6d0*/  LDL.64 R14, [R1+0xe8] ;  /* 0x0000e800010e7983 */ /* 0x001ea80000100a00 */
[----:B------:R-:W-:Y:S04]  /*3e6e0*/  STL [R1+0x26e8], R3 ;  /* 0x0026e80301007387 */ /* 0x000fe80000100800 */
[----:B------:R-:W-:Y:S04]  /*3e6f0*/  STL [R1+0x25f8], R0 ;  /* 0x0025f80001007387 */ /* 0x000fe80000100800 */
[----:B------:R0:W-:Y:S04]  /*3e700*/  STL.64 [R1+0x10], R24 ;  /* 0x0000101801007387 */ /* 0x0001e80000100a00 */
[----:B------:R1:W-:Y:S04]  /*3e710*/  STL.64 [R1+0x18], R26 ;  /* 0x0000181a01007387 */ /* 0x0003e80000100a00 */
[----:B0-----:R-:W1:Y:S02]  /*3e720*/  LDL.LU.64 R24, [R1+0x2b00] ;  /* 0x002b000001187983 */ /* 0x001e640000300a00 */
[----:B-1----:R-:W-:Y:S02]  /*3e730*/  HMMA.16816.F32 R24, R4, R24, R20 ;  /* 0x000000180418723c */ /* 0x002fe40000001814 */
[----:B------:R-:W3:-:S15]  /*3e740*/  LDL.LU.64 R20, [R1+0x2af8] ;  /* 0x002af80001147983 */ /* 0x000ede0000300a00 */
[----:B------:R-:W-:Y:S02]  /*3e750*/  NOP ;  /* 0x0000000000007918 */ /* 0x000fe40000000000 */
[----:B------:R-:W-:Y:S04]  /*3e760*/  STL.64 [R1], R24 ;  /* 0x0000001801007387 */ /* 0x000fe80000100a00 */
[----:B------:R0:W-:Y:S04]  /*3e770*/  STL.64 [R1+0x8], R26 ;  /* 0x0000081a01007387 */ /* 0x0001e80000100a00 */
[----:B0-----:R-:W3:Y:S04]  /*3e780*/  LDL.LU.64 R26, [R1+0x2af0] ;  /* 0x002af000011a7983 */ /* 0x001ee80000300a00 */
[----:B------:R-:W3:Y:S04]  /*3e790*/  LDL.LU.64 R24, [R1+0x2ae8] ;  /* 0x002ae80001187983 */ /* 0x000ee80000300a00 */
[----:B------:R-:W2:Y:S01]  /*3e7a0*/  LDL.LU.64 R22, [R1+0x2ae0] ;  /* 0x002ae00001167983 */ /* 0x000ea20000300a00 */
[----:B---3--:R-:W-:Y:S03]  /*3e7b0*/  HMMA.16816.F32 R24, R4, R20, R24 ;  /* 0x000000140418723c */ /* 0x008fe60000001818 */
[----:B------:R-:W3:Y:S01]  /*3e7c0*/  LDL.LU.64 R20, [R1+0x2ad8] ;  /* 0x002ad80001147983 */ /* 0x000ee20000300a00 */
[----:B--2---:R-:W-:-:S02]  /*3e7d0*/  IMAD.MOV.U32 R5, RZ, RZ, R14 ;  /* 0x000000ffff057224 */ /* 0x004fc400078e000e */
[----:B------:R-:W-:-:S13]  /*3e7e0*/  IMAD.MOV.U32 R4, RZ, RZ, R15 ;  /* 0x000000ffff047224 */ /* 0x000fda00078e000f */
[----:B------:R0:W-:Y:S04]  /*3e7f0*/  STL.64 [R1+0x2330], R26 ;  /* 0x0023301a01007387 */ /* 0x0001e80000100a00 */
[----:B------:R-:W-:Y:S04]  /*3e800*/  STL.64 [R1+0x2418], R24 ;  /* 0x0024181801007387 */ /* 0x000fe80000100a00 */
[----:B0-----:R-:W2:Y:S01]  /*3e810*/  LDL.LU.64 R26, [R1+0xc8] ;  /* 0x0000c800011a7983 */ /* 0x001ea20000300a00 */
[----:B---3--:R-:W-:Y:S03]  /*3e820*/  HMMA.16816.F32 R16, R20, R14, R16 ;  /* 0x0000000e1410723c */ /* 0x008fe60000001810 */
[----:B------:R-:W3:Y:S04]  /*3e830*/  LDL.LU.64 R14, [R1+0x2ad0] ;  /* 0x002ad000010e7983 */ /* 0x000ee80000300a00 */
[----:B------:R-:W3:-:S12]  /*3e840*/  LDL.LU.64 R12, [R1+0x2ac8] ;  /* 0x002ac800010c7983 */ /* 0x000ed80000300a00 */
[----:B------:R-:W-:Y:S04]  /*3e850*/  STL.64 [R1+0xd80], R16 ;  /* 0x000d801001007387 */ /* 0x000fe80000100a00 */
[----:B------:R0:W-:Y:S04]  /*3e860*/  STL.64 [R1+0xd88], R18 ;  /* 0x000d881201007387 */ /* 0x0001e80000100a00 */
[----:B0-----:R-:W3:Y:S01]  /*3e870*/  LDL.LU.64 R18, [R1+0x2ac0] ;  /* 0x002ac00001127983 */ /* 0x001ee20000300a00 */
[----:B------:R-:W-:-:S05]  /*3e880*/  IMAD.MOV.U32 R29, RZ, RZ, R16 ;  /* 0x000000ffff1d7224 */ /* 0x000fca00078e0010 */
[----:B------:R-:W-:Y:S01]  /*3e890*/  STL [R1+0x21f8], R29 ;  /* 0x0021f81d01007387 */ /* 0x000fe20000100800 */
        /* <DEDUP_REMOVED lines=8> */
[----:B------:R-:W2:Y:S04]  /*3e920*/  LDL.LU.64 R18, [R1+0x2aa8] ;  /* 0x002aa80001127983 */ /* 0x000ea80000300a00 */
[----:B------:R-:W2:Y:S02]  /*3e930*/  LDL.LU.64 R16, [R1+0x2aa0] ;  /* 0x002aa00001107983 */ /* 0x000ea40000300a00 */
[----:B--2---:R-:W-:-:S15]  /*3e940*/  HMMA.16816.F32 R16, R20, R26, R16 ;  /* 0x0000001a1410723c */ /* 0x004fde0000001810 */
[----:B------:R-:W-:-:S04]  /*3e950*/  NOP ;  /* 0x0000000000007918 */ /* 0x000fc80000000000 */
        /* <DEDUP_REMOVED lines=8> */
[----:B---3--:R-:W-:Y:S01]  /*3e9e0*/  HMMA.16816.F32 R12, R20, R18, R12 ;  /* 0x00000012140c723c */ /* 0x008fe2000000180c */
        /* <DEDUP_REMOVED lines=10> */
[----:B------:R-:W2:Y:S04]  /*3ea90*/  LDL.LU R18, [R1+0x388] ;  /* 0x0003880001127983 */ /* 0x000ea80000300800 */
[----:B------:R-:W2:Y:S01]  /*3eaa0*/  LDL.LU R19, [R1+0x38c] ;  /* 0x00038c0001137983 */ /* 0x000ea20000300800 */
[C---:B----4-:R-:W-:Y:S08]  /*3eab0*/  HMMA.16816.F32 R8, R20.reuse, R10, R24 ;  /* 0x0000000a1408723c */ /* 0x050ff00000001818 */
[----:B--2---:R-:W-:Y:S01]  /*3eac0*/  HMMA.16816.F32 R16, R20, R14, R16 ;  /* 0x0000000e1410723c */ /* 0x004fe20000001810 */
[----:B------:R-:W0:Y:S04]  /*3ead0*/  LDSM.16.MT88.4 R12, [R28+UR5+0xc100] ;  /* 0x00c100051c0c783b */ /* 0x000e280008004200 */
[----:B0-----:R-:W-:-:S14]  /*3eae0*/  STL.64 [R1+0x2a08], R14 ;  /* 0x002a080e01007387 */ /* 0x001fdc0000100a00 */
[----:B------:R-:W-:Y:S04]  /*3eaf0*/  STL.64 [R1+0x980], R16 ;  /* 0x0009801001007387 */ /* 0x000fe80000100a00 */
[----:B------:R-:W-:Y:S04]  /*3eb00*/  STL.64 [R1+0x988], R18 ;  /* 0x0009881201007387 */ /* 0x000fe80000100a00 */
[----:B------:R0:W-:Y:S04]  /*3eb10*/  STL.64 [R1+0x2a00], R12 ;  /* 0x002a000c01007387 */ /* 0x0001e80000100a00 */
[----:B0-----:R-:W2:Y:S04]  /*3eb20*/  LDL.LU R12, [R1+0x800] ;  /* 0x00080000010c7983 */ /* 0x001ea80000300800 */
[----:B------:R-:W-:Y:S04]  /*3eb30*/  STL.64 [R1+0x8a0], R8 ;  /* 0x0008a00801007387 */ /* 0x000fe80000100a00 */
[----:B------:R-:W-:Y:S04]  /*3eb40*/  STL.64 [R1+0x8a8], R10 ;  /* 0x0008a80a01007387 */ /* 0x000fe80000100a00 */
[----:B------:R-:W2:Y:S04]  /*3eb50*/  LDL.LU R13, [R1+0x804] ;  /* 0x00080400010d7983 */ /* 0x000ea80000300800 */
[----:B------:R-:W3:Y:S04]  /*3eb60*/  LDL.LU R14, [R1+0x808] ;  /* 0x00080800010e7983 */ /* 0x000ee80000300800 */
[----:B------:R-:W3:Y:S01]  /*3eb70*/  LDL.LU R15, [R1+0x80c] ;  /* 0x00080c00010f7983 */ /* 0x000ee20000300800 */
[----:B------:R-:W-:-:S02]  /*3eb80*/  IMAD.MOV.U32 R26, RZ, RZ, R7 ;  /* 0x000000ffff1a7224 */ /* 0x000fc400078e0007 */
[----:B------:R-:W-:Y:S01]  /*3eb90*/  IMAD.MOV.U32 R27, RZ, RZ, R6 ;  /* 0x000000ffff1b7224 */ /* 0x000fe200078e0006 */
[----:B------:R-:W0:Y:S04]  /*3eba0*/  LDSM.16.MT88.4 R8, [R28+UR5+0xc180] ;  /* 0x00c180051c08783b */ /* 0x000e280008004200 */
[----:B------:R-:W-:Y:S04]  /*3ebb0*/  STL.64 [R1+0x2a58], R26 ;  /* 0x002a581a01007387 */ /* 0x000fe80000100a00 */
[----:B---3--:R1:W-:Y:S04]  /*3ebc0*/  STL.64 [R1+0x2a18], R14 ;  /* 0x002a180e01007387 */ /* 0x0083e80000100a00 */
[----:B--2---:R2:W-:Y:S04]  /*3ebd0*/  STL.64 [R1+0x2a10], R12 ;  /* 0x002a100c01007387 */ /* 0x0045e80000100a00 */
[----:B-1----:R-:W3:Y:S01]  /*3ebe0*/  LDL.64 R14, [R1+0xa8] ;  /* 0x0000a800010e7983 */ /* 0x002ee20000100a00 */
[----:B------:R-:W-:-:S02]  /*3ebf0*/  IMAD.MOV.U32 R26, RZ, RZ, R5 ;  /* 0x000000ffff1a7224 */ /* 0x000fc400078e0005 */
[----:B------:R-:W-:Y:S01]  /*3ec00*/  IMAD.MOV.U32 R27, RZ, RZ, R4 ;  /* 0x000000ffff1b7224 */ /* 0x000fe200078e0004 */
[----:B---3--:R1:W-:Y:S04]  /*3ec10*/  STL.64 [R1+0x2a28], R14 ;  /* 0x002a280e01007387 */ /* 0x0083e80000100a00 */
[----:B--2---:R-:W2:Y:S04]  /*3ec20*/  LDL.LU R12, [R1+0x830] ;  /* 0x00083000010c7983 */ /* 0x004ea80000300800 */
[----:B------:R-:W2:Y:S04]  /*3ec30*/  LDL.LU R13, [R1+0x834] ;  /* 0x00083400010d7983 */ /* 0x000ea80000300800 */
[----:B-1----:R-:W3:Y:S04]  /*3ec40*/  LDL.LU R14, [R1+0x838] ;  /* 0x00083800010e7983 */ /* 0x002ee80000300800 */
[----:B------:R-:W3:Y:S04]  /*3ec50*/  LDL.LU R15, [R1+0x83c] ;  /* 0x00083c00010f7983 */ /* 0x000ee80000300800 */
[----:B------:R-:W4:Y:S04]  /*3ec60*/  LDL R6, [R1+0x88] ;  /* 0x0000880001067983 */ /* 0x000f280000100800 */
[----:B------:R-:W4:Y:S04]  /*3ec70*/  LDL R7, [R1+0x8c] ;  /* 0x00008c0001077983 */ /* 0x000f280000100800 */
[----:B------:R-:W-:Y:S04]  /*3ec80*/  STL.64 [R1+0x2a80], R26 ;  /* 0x002a801a01007387 */ /* 0x000fe80000100a00 */
[----:B------:R-:W2:Y:S04]  /*3ec90*/  LDL R18, [R1+0x78] ;  /* 0x0000780001127983 */ /* 0x000ea80000100800 */
[----:B------:R-:W2:Y:S04]  /*3eca0*/  LDL R19, [R1+0x7c] ;  /* 0x00007c0001137983 */ /* 0x000ea80000100800 */
[----:B--2---:R1:W-:Y:S04]  /*3ecb0*/  STL.64 [R1+0x2a88], R18 ;  /* 0x002a881201007387 */ /* 0x0043e80000100a00 */
[----:B------:R-:W4:Y:S04]  /*3ecc0*/  LDL.LU R16, [R1+0x710] ;  /* 0x0007100001107983 */ /* 0x000f280000300800 */
[----:B------:R-:W4:Y:S04]  /*3ecd0*/  LDL.LU R17, [R1+0x714] ;  /* 0x0007140001117983 */ /* 0x000f280000300800 */
[----:B-1----:R-:W4:Y:S04]  /*3ece0*/  LDL.LU R18, [R1+0x718] ;  /* 0x0007180001127983 */ /* 0x002f280000300800 */
[----:B------:R-:W4:Y:S04]  /*3ecf0*/  LDL.LU R19, [R1+0x71c] ;  /* 0x00071c0001137983 */ /* 0x000f280000300800 */
[----:B------:R-:W2:Y:S04]  /*3ed00*/  LDL.LU R24, [R1+0x700] ;  /* 0x0007000001187983 */ /* 0x000ea80000300800 */
[----:B------:R-:W2:Y:S04]  /*3ed10*/  LDL.LU R25, [R1+0x704] ;  /* 0x0007040001197983 */ /* 0x000ea80000300800 */
[----:B------:R-:W2:Y:S04]  /*3ed20*/  LDL.LU R26, [R1+0x708] ;  /* 0x00070800011a7983 */ /* 0x000ea80000300800 */
[----:B------:R-:W2:Y:S04]  /*3ed30*/  LDL.LU R27, [R1+0x70c] ;  /* 0x00070c00011b7983 */ /* 0x000ea80000300800 */
        /* <DEDUP_REMOVED lines=12> */
[C---:B----4-:R-:W-:Y:S03]  /*3ee00*/  HMMA.16816.F32 R4, R20.reuse, R6, R16 ;  /* 0x000000061404723c */ /* 0x050fe60000001810 */
[----:B---3--:R-:W-:Y:S04]  /*3ee10*/  STL.64 [R1+0x2a68], R14 ;  /* 0x002a680e01007387 */ /* 0x008fe80000100a00 */
[----:B--2---:R1:W-:Y:S04]  /*3ee20*/  STL.64 [R1+0x2a60], R12 ;  /* 0x002a600c01007387 */ /* 0x0043e80000100a00 */
[----:B-1----:R-:W2:Y:S04]  /*3ee30*/  LDL.LU R12, [R1+0x860] ;  /* 0x00086000010c7983 */ /* 0x002ea80000300800 */
[----:B------:R-:W2:Y:S04]  /*3ee40*/  LDL.LU R13, [R1+0x864] ;  /* 0x00086400010d7983 */ /* 0x000ea80000300800 */
[----:B------:R-:W2:Y:S04]  /*3ee50*/  LDL.LU R14, [R1+0x868] ;  /* 0x00086800010e7983 */ /* 0x000ea80000300800 */
[----:B------:R-:W2:Y:S04]  /*3ee60*/  LDL.LU R15, [R1+0x86c] ;  /* 0x00086c00010f7983 */ /* 0x000ea80000300800 */
[----:B0-----:R-:W-:Y:S04]  /*3ee70*/  STL.64 [R1+0x2990], R10 ;  /* 0x0029900a01007387 */ /* 0x001fe80000100a00 */
[----:B------:R-:W-:Y:S04]  /*3ee80*/  STL.64 [R1+0x2988], R8 ;  /* 0x0029880801007387 */ /* 0x000fe80000100a00 */
[----:B------:R-:W3:Y:S04]  /*3ee90*/  LDL.LU.64 R18, [R1+0x2a88] ;  /* 0x002a880001127983 */ /* 0x000ee80000300a00 */
[----:B------:R-:W-:Y:S04]  /*3eea0*/  STL.64 [R1+0x890], R4 ;  /* 0x0008900401007387 */ /* 0x000fe80000100a00 */
[----:B------:R-:W-:Y:S04]  /*3eeb0*/  STL.64 [R1+0x898], R6 ;  /* 0x0008980601007387 */ /* 0x000fe80000100a00 */
[----:B------:R-:W0:Y:S04]  /*3eec0*/  LDSM.16.MT88.4 R4, [R28+UR5+0xc200] ;  /* 0x00c200051c04783b */ /* 0x000e280008004200 */
[----:B0-----:R0:W-:Y:S04]  /*3eed0*/  STL.64 [R1+0x2920], R6 ;  /* 0x0029200601007387 */ /* 0x0011e80000100a00 */
[----:B------:R1:W-:Y:S04]  /*3eee0*/  STL.64 [R1+0x2918], R4 ;  /* 0x0029180401007387 */ /* 0x0003e80000100a00 */
[----:B0-----:R-:W4:Y:S01]  /*3eef0*/  LDL.64 R6, [R1+0x98] ;  /* 0x0000980001067983 */ /* 0x001f220000100a00 */
[----:B---3--:R-:W-:Y:S03]  /*3ef00*/  HMMA.16816.F32 R20, R20, R18, R24 ;  /* 0x000000121414723c */ /* 0x008fe60000001818 */
[----:B----4-:R0:W-:Y:S04]  /*3ef10*/  STL.64 [R1+0x2a20], R6 ;  /* 0x002a200601007387 */ /* 0x0101e80000100a00 */
[----:B-1----:R-:W3:Y:S04]  /*3ef20*/  LDL.LU R4, [R1+0x820] ;  /* 0x0008200001047983 */ /* 0x002ee80000300800 */
[----:B------:R-:W3:Y:S04]  /*3ef30*/  LDL.LU R5, [R1+0x824] ;  /* 0x0008240001057983 */ /* 0x000ee80000300800 */
[----:B0-----:R-:W3:Y:S04]  /*3ef40*/  LDL.LU R6, [R1+0x828] ;  /* 0x0008280001067983 */ /* 0x001ee80000300800 */
[----:B------:R-:W3:Y:S04]  /*3ef50*/  LDL.LU R7, [R1+0x82c] ;  /* 0x00082c0001077983 */ /* 0x000ee80000300800 */
[----:B------:R-:W2:Y:S04]  /*3ef60*/  LDL.LU.64 R26, [R1+0x2a80] ;  /* 0x002a8000011a7983 */ /* 0x000ea80000300a00 */
[----:B------:R-:W2:Y:S04]  /*3ef70*/  LDL.LU.64 R18, [R1+0x2a78] ;  /* 0x002a780001127983 */ /* 0x000ea80000300a00 */
[----:B------:R-:W2:Y:S04]  /*3ef80*/  LDL.LU.64 R16, [R1+0x2a70] ;  /* 0x002a700001107983 */ /* 0x000ea80000300a00 */
[----:B------:R-:W-:Y:S04]  /*3ef90*/  STL.64 [R1+0x870], R20 ;  /* 0x0008701401007387 */ /* 0x000fe80000100a00 */
[----:B------:R-:W-:Y:S04]  /*3efa0*/  STL.64 [R1+0x878], R22 ;  /* 0x0008781601007387 */ /* 0x000fe80000100a00 */
[----:B------:R-:W0:Y:S04]  /*3efb0*/  LDSM.16.MT88.4 R20, [R28+UR5+0xc280] ;  /* 0x00c280051c14783b */ /* 0x000e280008004200 */
[----:B0-----:R0:W-:Y:S04]  /*3efc0*/  STL.64 [R1+0x28a8], R22 ;  /* 0x0028a81601007387 */ /* 0x0011e80000100a00 */
[----:B------:R-:W-:Y:S04]  /*3efd0*/  STL.64 [R1+0x28a0], R20 ;  /* 0x0028a01401007387 */ /* 0x000fe80000100a00 */
[----:B0-----:R-:W4:Y:S01]  /*3efe0*/  LDL.64 R22, [R1+0x78] ;  /* 0x0000780001167983 */ /* 0x001f220000100a00 */
        /* <DEDUP_REMOVED lines=21> */
[----:B------:R-:W3:Y:S04]  /*3f140*/  LDL.LU R24, [R1+0x810] ;  /* 0x0008100001187983 */ /* 0x000ee80000300800 */
[----:B------:R-:W3:Y:S04]  /*3f150*/  LDL.LU R25, [R1+0x814] ;  /* 0x0008140001197983 */ /* 0x000ee80000300800 */
[----:B0-----:R-:W3:Y:S04]  /*3f160*/  LDL.LU R26, [R1+0x818] ;  /* 0x00081800011a7983 */ /* 0x001ee80000300800 */
[----:B------:R-:W3:Y:S01]  /*3f170*/  LDL.LU R27, [R1+0x81c] ;  /* 0x00081c00011b7983 */ /* 0x000ee20000300800 */
[----:B--2---:R-:W-:Y:S03]  /*3f180*/  HMMA.16816.F32 R8, R16, R10, R12 ;  /* 0x0000000a1008723c */ /* 0x004fe6000000180c */
[----:B------:R-:W3:-:S15]  /*3f190*/  LDL.LU.64 R14, [R1+0x2a28] ;  /* 0x002a2800010e7983 */ /* 0x000ede0000300a00 */
[----:B------:R-:W-:Y:S01]  /*3f1a0*/  NOP ;  /* 0x0000000000007918 */ /* 0x000fe20000000000 */
[----:B------:R0:W-:Y:S04]  /*3f1b0*/  STL.64 [R1+0xa20], R8 ;  /* 0x000a200801007387 */ /* 0x0001e80000100a00 */
[----:B------:R1:W-:Y:S04]  /*3f1c0*/  STL.64 [R1+0xa28], R10 ;  /* 0x000a280a01007387 */ /* 0x0003e80000100a00 */
[----:B0-----:R-:W2:Y:S04]  /*3f1d0*/  LDL.LU R8, [R1+0x4b0] ;  /* 0x0004b00001087983 */ /* 0x001ea80000300800 */
[----:B------:R-:W2:Y:S04]  /*3f1e0*/  LDL.LU R9, [R1+0x4b4] ;  /* 0x0004b40001097983 */ /* 0x000ea80000300800 */
[----:B-1----:R-:W2:Y:S04]  /*3f1f0*/  LDL.LU R10, [R1+0x4b8] ;  /* 0x0004b800010a7983 */ /* 0x002ea80000300800 */
[----:B------:R-:W2:Y:S01]  /*3f200*/  LDL.LU R11, [R1+0x4bc] ;  /* 0x0004bc00010b7983 */ /* 0x000ea20000300800 */
[----:B---3--:R-:W-:Y:S01]  /*3f210*/  HMMA.16816.F32 R4, R16, R14, R4 ;  /* 0x0000000e1004723c */ /* 0x008fe20000001804 */
[----:B------:R-:W-:-:S02]  /*3f220*/  IMAD.MOV.U32 R21, RZ, RZ, R14 ;  /* 0x000000ffff157224 */ /* 0x000fc400078e000e */
[----:B------:R-:W-:Y:S01]  /*3f230*/  IMAD.MOV.U32 R20, RZ, RZ, R15 ;  /* 0x000000ffff147224 */ /* 0x000fe200078e000f */
[----:B--2---:R0:W-:Y:S04]  /*3f240*/  STL.64 [R1+0x29a0], R10 ;  /* 0x0029a00a01007387 */ /* 0x0041e80000100a00 */
[----:B------:R-:W-:Y:S04]  /*3f250*/  STL.64 [R1+0x2998], R8 ;  /* 0x0029980801007387 */ /* 0x000fe80000100a00 */
[----:B0-----:R-:W2:Y:S07]  /*3f260*/  LDL.64 R10, [R1+0x88] ;  /* 0x00008800010a7983 */ /* 0x001eae0000100a00 */
[----:B------:R-:W-:Y:S04]  /*3f270*/  STL.64 [R1+0x950], R4 ;  /* 0x0009500401007387 */ /* 0x000fe80000100a00 */
[----:B------:R0:W-:Y:S04]  /*3f280*/  STL.64 [R1+0x958], R6 ;  /* 0x0009580601007387 */ /* 0x0001e80000100a00 */
[----:B0-----:R-:W3:Y:S04]  /*3f290*/  LDL.LU.64 R6, [R1+0x2a20] ;  /* 0x002a200001067983 */ /* 0x001ee80000300a00 */
[----:B------:R-:W2:Y:S04]  /*3f2a0*/  LDL.LU.64 R14, [R1+0x2a18] ;  /* 0x002a1800010e7983 */ /* 0x000ea80000300a00 */
[----:B------:R-:W2:Y:S01]  /*3f2b0*/  LDL.LU.64 R12, [R1+0x2a10] ;  /* 0x002a1000010c7983 */ /* 0x000ea20000300a00 */
[----:B---3--:R-:W-:Y:S01]  /*3f2c0*/  HMMA.16816.F32 R24, R16, R6, R24 ;  /* 0x000000061018723c */ /* 0x008fe20000001818 */
[----:B------:R-:W-:-:S02]  /*3f2d0*/  IMAD.MOV.U32 R3, RZ, RZ, R6 ;  /* 0x000000ffff037224 */ /* 0x000fc400078e0006 */
[----:B------:R-:W-:-:S05]  /*3f2e0*/  IMAD.MOV.U32 R0, RZ, RZ, R7 ;  /* 0x000000ffff007224 */ /* 0x000fca00078e0007 */
[----:B--2---:R-:W-:Y:S11]  /*3f2f0*/  HMMA.16816.F32 R4, R16, R10, R12 ;  /* 0x0000000a1004723c */ /* 0x004ff6000000180c */
[----:B------:R-:W-:Y:S04]  /*3f300*/  STL.64 [R1+0x810], R24 ;  /* 0x0008101801007387 */ /* 0x000fe80000100a00 */
[----:B------:R-:W-:Y:S04]  /*3f310*/  STL.64 [R1+0x818], R26 ;  /* 0x0008181a01007387 */ /* 0x000fe80000100a00 */
[----:B------:R-:W4:Y:S04]  /*3f320*/  LDL.LU R12, [R1+0x6f0] ;  /* 0x0006f000010c7983 */ /* 0x000f280000300800 */
[----:B------:R0:W-:Y:S04]  /*3f330*/  STL.64 [R1+0x530], R4 ;  /* 0x0005300401007387 */ /* 0x0001e80000100a00 */
[----:B------:R1:W-:Y:S04]  /*3f340*/  STL.64 [R1+0x538], R6 ;  /* 0x0005380601007387 */ /* 0x0003e80000100a00 */
[----:B------:R-:W4:Y:S04]  /*3f350*/  LDL.LU R13, [R1+0x6f4] ;  /* 0x0006f400010d7983 */ /* 0x000f280000300800 */
[----:B------:R-:W4:Y:S04]  /*3f360*/  LDL.LU R14, [R1+0x6f8] ;  /* 0x0006f800010e7983 */ /* 0x000f280000300800 */
[----:B------:R-:W4:Y:S04]  /*3f370*/  LDL.LU R15, [R1+0x6fc] ;  /* 0x0006fc00010f7983 */ /* 0x000f280000300800 */
[----:B0-----:R-:W2:Y:S04]  /*3f380*/  LDL.LU R4, [R1+0x6e0] ;  /* 0x0006e00001047983 */ /* 0x001ea80000300800 */
[----:B------:R-:W2:Y:S04]  /*3f390*/  LDL.LU R5, [R1+0x6e4] ;  /* 0x0006e40001057983 */ /* 0x000ea80000300800 */
[----:B-1----:R-:W2:Y:S04]  /*3f3a0*/  LDL.LU R6, [R1+0x6e8] ;  /* 0x0006e80001067983 */ /* 0x002ea80000300800 */
[----:B------:R-:W2:Y:S04]  /*3f3b0*/  LDL.LU R7, [R1+0x6ec] ;  /* 0x0006ec0001077983 */ /* 0x000ea80000300800 */
[----:B------:R-:W3:Y:S04]  /*3f3c0*/  LDL.64 R26, [R1+0xd8] ;  /* 0x0000d800011a7983 */ /* 0x000ee80000100a00 */
[----:B---3--:R0:W-:Y:S04]  /*3f3d0*/  STL.64 [R1+0x29f8], R26 ;  /* 0x0029f81a01007387 */ /* 0x0081e80000100a00 */
[----:B0-----:R-:W2:Y:S04]  /*3f3e0*/  LDL.64 R26, [R1+0xe8] ;  /* 0x0000e800011a7983 */ /* 0x001ea80000100a00 */
[----:B------:R0:W-:Y:S04]  /*3f3f0*/  STL.64 [R1+0x29a8], R10 ;  /* 0x0029a80a01007387 */ /* 0x0001e80000100a00 */
[----:B------:R-:W3:Y:S04]  /*3f400*/  LDL.LU R8, [R1+0x690] ;  /* 0x0006900001087983 */ /* 0x000ee80000300800 */
[----:B------:R-:W3:Y:S04]  /*3f410*/  LDL.LU R9, [R1+0x694] ;  /* 0x0006940001097983 */ /* 0x000ee80000300800 */
[----:B0-----:R-:W2:Y:S04]  /*3f420*/  LDL.LU R10, [R1+0x698] ;  /* 0x00069800010a7983 */ /* 0x001ea80000300800 */
[----:B------:R-:W2:Y:S04]  /*3f430*/  LDL.LU R11, [R1+0x69c] ;  /* 0x00069c00010b7983 */ /* 0x000ea80000300800 */
[----:B--2---:R0:W-:Y:S04]  /*3f440*/  STL.64 [R1+0x29b8], R10 ;  /* 0x0029b80a01007387 */ /* 0x0041e80000100a00 */
[----:B---3--:R1:W-:Y:S01]  /*3f450*/  STL.64 [R1+0x29b0], R8 ;  /* 0x0029b00801007387 */ /* 0x0083e20000100a00 */
[----:B0-----:R-:W-:-:S02]  /*3f460*/  IMAD.MOV.U32 R10, RZ, RZ, R21 ;  /* 0x000000ffff0a7224 */ /* 0x001fc400078e0015 */
[----:B------:R-:W-:-:S05]  /*3f470*/  IMAD.MOV.U32 R11, RZ, RZ, R20 ;  /* 0x000000ffff0b7224 */ /* 0x000fca00078e0014 */
[----:B------:R0:W-:Y:S04]  /*3f480*/  STL.64 [R1+0x29c8], R10 ;  /* 0x0029c80a01007387 */ /* 0x0001e80000100a00 */
[----:B-1----:R-:W2:Y:S04]  /*3f490*/  LDL.LU R8, [R1+0x6b0] ;  /* 0x0006b00001087983 */ /* 0x002ea80000300800 */
[----:B------:R-:W2:Y:S04]  /*3f4a0*/  LDL.LU R9, [R1+0x6b4] ;  /* 0x0006b40001097983 */ /* 0x000ea80000300800 */
[----:B0-----:R-:W3:Y:S04]  /*3f4b0*/  LDL.LU R10, [R1+0x6b8] ;  /* 0x0006b800010a7983 */ /* 0x001ee80000300800 */
[----:B------:R-:W3:Y:S04]  /*3f4c0*/  LDL.LU R11, [R1+0x6bc] ;  /* 0x0006bc00010b7983 */ /* 0x000ee80000300800 */
[----:B---3--:R-:W-:Y:S04]  /*3f4d0*/  STL.64 [R1+0x29d8], R10 ;  /* 0x0029d80a01007387 */ /* 0x008fe80000100a00 */
[----:B--2---:R0:W-:Y:S04]  /*3f4e0*/  STL.64 [R1+0x29d0], R8 ;  /* 0x0029d00801007387 */ /* 0x0041e80000100a00 */
[----:B0-----:R-:W2:Y:S04]  /*3f4f0*/  LDL.LU R8, [R1+0x6c0] ;  /* 0x0006c00001087983 */ /* 0x001ea80000300800 */
[----:B------:R-:W2:Y:S04]  /*3f500*/  LDL.LU R9, [R1+0x6c4] ;  /* 0x0006c40001097983 */ /* 0x000ea80000300800 */
[----:B------:R-:W3:Y:S04]  /*3f510*/  LDL.LU R10, [R1+0x6c8] ;  /* 0x0006c800010a7983 */ /* 0x000ee80000300800 */
[----:B------:R-:W3:Y:S01]  /*3f520*/  LDL.LU R11, [R1+0x6cc] ;  /* 0x0006cc00010b7983 */ /* 0x000ee20000300800 */
[----:B----4-:R-:W-:Y:S03]  /*3f530*/  HMMA.16816.F32 R16, R16, R22, R12 ;  /* 0x000000161010723c */ /* 0x010fe6000000180c */
        /* <DEDUP_REMOVED lines=9> */
[----:B------:R-:W4:Y:S04]  /*3f5d0*/  LDL.LU R20, [R1+0x6a0] ;  /* 0x0006a00001147983 */ /* 0x000f280000300800 */
[----:B------:R-:W-:Y:S04]  /*3f5e0*/  STL.64 [R1+0x1d0], R16 ;  /* 0x0001d01001007387 */ /* 0x000fe80000100a00 */
[----:B------:R1:W-:Y:S04]  /*3f5f0*/  STL.64 [R1+0x1d8], R18 ;  /* 0x0001d81201007387 */ /* 0x0003e80000100a00 */
[----:B------:R-:W4:Y:S04]  /*3f600*/  LDL.LU R21, [R1+0x6a4] ;  /* 0x0006a40001157983 */ /* 0x000f280000300800 */
[----:B0-----:R-:W4:Y:S04]  /*3f610*/  LDL.LU R22, [R1+0x6a8] ;  /* 0x0006a80001167983 */ /* 0x001f280000300800 */
[----:B------:R-:W4:Y:S04]  /*3f620*/  LDL.LU R23, [R1+0x6ac] ;  /* 0x0006ac0001177983 */ /* 0x000f280000300800 */
[----:B-1----:R-:W2:Y:S01]  /*3f630*/  LDL.64 R18, [R1+0xb8] ;  /* 0x0000b80001127983 */ /* 0x002ea20000100a00 */
[----:B---3--:R-:W-:-:S15]  /*3f640*/  HMMA.16816.F32 R4, R12, R26, R4 ;  /* 0x0000001a0c04723c */ /* 0x008fde0000001804 */
        /* <DEDUP_REMOVED lines=30> */
[----:B0-----:R-:W4:Y:S04]  /*3f830*/  LDL.LU.64 R10, [R1+0x29c8] ;  /* 0x0029c800010a7983 */ /* 0x001f280000300a00 */
[----:B------:R-:W-:Y:S01]  /*3f840*/  STL.64 [R1+0x2968], R18 ;  /* 0x0029681201007387 */ /* 0x000fe20000100a00 */
[----:B----4-:R-:W-:Y:S03]  /*3f850*/  HMMA.16816.F32 R8, R12, R10, R20 ;  /* 0x0000000a0c08723c */ /* 0x010fe60000001814 */
[----:B------:R-:W2:-:S15]  /*3f860*/  LDL.LU.64 R22, [R1+0x29c0] ;  /* 0x0029c00001167983 */ /* 0x000e9e0000300a00 */
[----:B------:R-:W-:Y:S01]  /*3f870*/  NOP ;  /* 0x0000000000007918 */ /* 0x000fe20000000000 */
[----:B------:R-:W-:Y:S04]  /*3f880*/  STL.64 [R1+0x8e0], R8 ;  /* 0x0008e00801007387 */ /* 0x000fe80000100a00 */
[----:B------:R0:W-:Y:S04]  /*3f890*/  STL.64 [R1+0x8e8], R10 ;  /* 0x0008e80a01007387 */ /* 0x0001e80000100a00 */
[----:B0-----:R-:W4:Y:S04]  /*3f8a0*/  LDL.LU.64 R10, [R1+0x29b8] ;  /* 0x0029b800010a7983 */ /* 0x001f280000300a00 */
[----:B------:R-:W4:Y:S01]  /*3f8b0*/  LDL.LU.64 R8, [R1+0x29b0] ;  /* 0x0029b00001087983 */ /* 0x000f220000300a00 */
[----:B------:R-:W-:-:S02]  /*3f8c0*/  IMAD.MOV.U32 R18, RZ, RZ, R3 ;  /* 0x000000ffff127224 */ /* 0x000fc400078e0003 */
[----:B------:R-:W-:-:S07]  /*3f8d0*/  IMAD.MOV.U32 R19, RZ, RZ, R0 ;  /* 0x000000ffff137224 */ /* 0x000fce00078e0000 */
[----:B----4-:R-:W-:Y:S01]  /*3f8e0*/  HMMA.16816.F32 R16, R12, R18, R8 ;  /* 0x000000120c10723c */ /* 0x010fe20000001808 */
[----:B------:R-:W3:-:S15]  /*3f8f0*/  LDL.LU.64 R10, [R1+0x29a8] ;  /* 0x0029a800010a7983 */ /* 0x000ede0000300a00 */
[----:B------:R-:W-:-:S03]  /*3f900*/  NOP ;  /* 0x0000000000007918 */ /* 0x000fc60000000000 */
[----:B------:R-:W-:Y:S04]  /*3f910*/  STL.64 [R1+0x1c0], R16 ;  /* 0x0001c01001007387 */ /* 0x000fe80000100a00 */
[----:B------:R3:W-:Y:S02]  /*3f920*/  STL.64 [R1+0x1c8], R18 ;  /* 0x0001c81201007387 */ /* 0x0007e40000100a00 */
[----:B---3--:R-:W-:Y:S01]  /*3f930*/  HMMA.16816.F32 R16, R12, R10, R24 ;  /* 0x0000000a0c10723c */ /* 0x008fe20000001818 */
[----:B------:R-:W-:Y:S02]  /*3f940*/  IMAD.MOV.U32 R3, RZ, RZ, R10 ;  /* 0x000000ffff037224 */ /* 0x000fe400078e000a */
[----:B------:R-:W-:-:S15]  /*3f950*/  IMAD.MOV.U32 R0, RZ, RZ, R11 ;  /* 0x000000ffff007224 */ /* 0x000fde00078e000b */
[----:B------:R-:W-:Y:S01]  /*3f960*/  NOP ;  /* 0x0000000000007918 */ /* 0x000fe20000000000 */
[----:B------:R0:W-:Y:S04]  /*3f970*/  STL.64 [R1+0x1b0], R16 ;  /* 0x0001b01001007387 */ /* 0x0001e80000100a00 */
[----:B------:R1:W-:Y:S04]  /*3f980*/  STL.64 [R1+0x1b8], R18 ;  /* 0x0001b81201007387 */ /* 0x0003e80000100a00 */
[----:B------:R-:W2:Y:S04]  /*3f990*/  LDL.LU.64 R10, [R1+0x29a0] ;  /* 0x0029a000010a7983 */ /* 0x000ea80000300a00 */
[----:B------:R-:W2:Y:S04]  /*3f9a0*/  LDL.LU.64 R8, [R1+0x2998] ;  /* 0x0029980001087983 */ /* 0x000ea80000300a00 */
[----:B0-----:R-:W3:Y:S04]  /*3f9b0*/  LDL.LU R16, [R1+0x470] ;  /* 0x0004700001107983 */ /* 0x001ee80000300800 */
[----:B------:R-:W3:Y:S04]  /*3f9c0*/  LDL.LU R17, [R1+0x474] ;  /* 0x0004740001117983 */ /* 0x000ee80000300800 */
[----:B-1----:R-:W4:Y:S04]  /*3f9d0*/  LDL.LU R18, [R1+0x478] ;  /* 0x0004780001127983 */ /* 0x002f280000300800 */
[----:B------:R-:W4:Y:S01]  /*3f9e0*/  LDL.LU R19, [R1+0x47c] ;  /* 0x00047c0001137983 */ /* 0x000f220000300800 */
[----:B------:R-:W-:-:S02]  /*3f9f0*/  IMAD.MOV.U32 R27, RZ, RZ, R6 ;  /* 0x000000ffff1b7224 */ /* 0x000fc400078e0006 */
[----:B------:R-:W-:Y:S01]  /*3fa00*/  IMAD.MOV.U32 R26, RZ, RZ, R7 ;  /* 0x000000ffff1a7224 */ /* 0x000fe200078e0007 */
[----:B--2---:R-:W-:Y:S01]  /*3fa10*/  HMMA.16816.F32 R12, R12, R22, R8 ;  /* 0x000000160c0c723c */ /* 0x004fe20000001808 */
[----:B----4-:R-:W-:Y:S04]  /*3fa20*/  STL.64 [R1+0x2980], R18 ;  /* 0x0029801201007387 */ /* 0x010fe80000100a00 */
        /* <DEDUP_REMOVED lines=8> */
[----:B------:R-:W-:Y:S04]  /*3fab0*/  STL.64 [R1+0x1a0], R12 ;  /* 0x0001a00c01007387 */ /* 0x000fe80000100a00 */
[----:B------:R-:W-:Y:S01]  /*3fac0*/  STL.64 [R1+0x1a8], R14 ;  /* 0x0001a80e01007387 */ /* 0x000fe20000100a00 */
[----:B0-----:R-:W-:-:S02]  /*3fad0*/  IMAD.MOV.U32 R23, RZ, RZ, R4 ;  /* 0x000000ffff177224 */ /* 0x001fc400078e0004 */
[----:B------:R-:W-:Y:S01]  /*3fae0*/  IMAD.MOV.U32 R22, RZ, RZ, R5 ;  /* 0x000000ffff167224 */ /* 0x000fe200078e0005 */
[----:B------:R-:W4:Y:S04]  /*3faf0*/  LDL.LU R4, [R1+0x2e0] ;  /* 0x0002e00001047983 */ /* 0x000f280000300800 */
[----:B------:R-:W4:Y:S04]  /*3fb00*/  LDL.LU R5, [R1+0x2e4] ;  /* 0x0002e40001057983 */ /* 0x000f280000300800 */
[----:B------:R-:W2:Y:S04]  /*3fb10*/  LDL.LU R6, [R1+0x2e8] ;  /* 0x0002e80001067983 */ /* 0x000ea80000300800 */
[----:B------:R-:W2:Y:S04]  /*3fb20*/  LDL.LU R7, [R1+0x2ec] ;  /* 0x0002ec0001077983 */ /* 0x000ea80000300800 */
[----:B--2---:R0:W-:Y:S04]  /*3fb30*/  STL.64 [R1+0x2930], R6 ;  /* 0x0029300601007387 */ /* 0x0041e80000100a00 */
[----:B----4-:R1:W-:Y:S01]  /*3fb40*/  STL.64 [R1+0x2928], R4 ;  /* 0x0029280401007387 */ /* 0x0103e20000100a00 */
[----:B0-----:R-:W-:-:S02]  /*3fb50*/  IMAD.MOV.U32 R6, RZ, RZ, R3 ;  /* 0x000000ffff067224 */ /* 0x001fc400078e0003 */
[----:B------:R-:W-:-:S05]  /*3fb60*/  IMAD.MOV.U32 R7, RZ, RZ, R0 ;  /* 0x000000ffff077224 */ /* 0x000fca00078e0000 */
[----:B------:R0:W-:Y:S04]  /*3fb70*/  STL.64 [R1+0x2940], R6 ;  /* 0x0029400601007387 */ /* 0x0001e80000100a00 */
[----:B-1----:R-:W3:Y:S04]  /*3fb80*/  LDL.LU R4, [R1+0x490] ;  /* 0x0004900001047983 */ /* 0x002ee80000300800 */
[----:B------:R-:W3:Y:S04]  /*3fb90*/  LDL.LU R5, [R1+0x494] ;  /* 0x0004940001057983 */ /* 0x000ee80000300800 */
[----:B0-----:R-:W3:Y:S04]  /*3fba0*/  LDL.LU R6, [R1+0x498] ;  /* 0x0004980001067983 */ /* 0x001ee80000300800 */
[----:B------:R-:W3:Y:S04]  /*3fbb0*/  LDL.LU R7, [R1+0x49c] ;  /* 0x00049c0001077983 */ /* 0x000ee80000300800 */
[----:B------:R-:W2:Y:S01]  /*3fbc0*/  LDL.64 R14, [R1+0xa8] ;  /* 0x0000a800010e7983 */ /* 0x000ea20000100a00 */
[C---:B---3--:R-:W-:Y:S03]  /*3fbd0*/  HMMA.16816.F32 R4, R8.reuse, R22, R4 ;  /* 0x000000160804723c */ /* 0x048fe60000001804 */
[----:B--2---:R0:W-:Y:S04]  /*3fbe0*/  STL.64 [R1+0x2960], R14 ;  /* 0x0029600e01007387 */ /* 0x0041e80000100a00 */
[----:B------:R-:W2:Y:S04]  /*3fbf0*/  LDL.LU R12, [R1+0x460] ;  /* 0x00046000010c7983 */ /* 0x000ea80000300800 */
[----:B------:R-:W2:Y:S04]  /*3fc00*/  LDL.LU R13, [R1+0x464] ;  /* 0x00046400010d7983 */ /* 0x000ea80000300800 */
[----:B0-----:R-:W2:Y:S04]  /*3fc10*/  LDL.LU R14, [R1+0x468] ;  /* 0x00046800010e7983 */ /* 0x001ea80000300800 */
[----:B------:R-:W2:Y:S04]  /*3fc20*/  LDL.LU R15, [R1+0x46c] ;  /* 0x00046c00010f7983 */ /* 0x000ea80000300800 */
[----:B------:R-:W3:Y:S04]  /*3fc30*/  LDL.LU R20, [R1+0x440] ;  /* 0x0004400001147983 */ /* 0x000ee80000300800 */
[----:B------:R-:W-:Y:S04]  /*3fc40*/  STL.64 [R1+0xce0], R4 ;  /* 0x000ce00401007387 */ /* 0x000fe80000100a00 */
[----:B------:R-:W-:Y:S04]  /*3fc50*/  STL.64 [R1+0xce8], R6 ;  /* 0x000ce80601007387 */ /* 0x000fe80000100a00 */
[----:B------:R-:W3:Y:S04]  /*3fc60*/  LDL.LU R21, [R1+0x444] ;  /* 0x0004440001157983 */ /* 0x000ee80000300800 */
[----:B------:R-:W4:Y:S04]  /*3fc70*/  LDL.LU R22, [R1+0x448] ;  /* 0x0004480001167983 */ /* 0x000f280000300800 */
[----:B------:R-:W4:Y:S01]  /*3fc80*/  LDL.LU R23, [R1+0x44c] ;  /* 0x00044c0001177983 */ /* 0x000f220000300800 */
[C---:B------:R-:W-:Y:S03]  /*3fc90*/  HMMA.16816.F32 R24, R8.reuse, R26, R16 ;  /* 0x0000001a0818723c */ /* 0x040fe60000001810 */
[----:B----4-:R-:W-:Y:S04]  /*3fca0*/  STL.64 [R1+0x2958], R22 ;  /* 0x0029581601007387 */ /* 0x010fe80000100a00 */
[----:B---3--:R0:W-:Y:S04]  /*3fcb0*/  STL.64 [R1+0x2950], R20 ;  /* 0x0029501401007387 */ /* 0x0081e80000100a00 */
[----:B0-----:R-:W3:Y:S04]  /*3fcc0*/  LDL.LU R20, [R1+0x450] ;  /* 0x0004500001147983 */ /* 0x001ee80000300800 */
[----:B------:R-:W3:Y:S04]  /*3fcd0*/  LDL.LU R21, [R1+0x454] ;  /* 0x0004540001157983 */ /* 0x000ee80000300800 */
[----:B------:R-:W3:Y:S04]  /*3fce0*/  LDL.LU R22, [R1+0x458] ;  /* 0x0004580001167983 */ /* 0x000ee80000300800 */
[----:B------:R-:W3:Y:S04]  /*3fcf0*/  LDL.LU R23, [R1+0x45c] ;  /* 0x00045c0001177983 */ /* 0x000ee80000300800 */
[----:B------:R-:W4:Y:S04]  /*3fd00*/  LDL.64 R6, [R1+0x98] ;  /* 0x0000980001067983 */ /* 0x000f280000100a00 */
[----:B------:R-:W2:Y:S04]  /*3fd10*/  LDL.LU.64 R18, [R1+0x2980] ;  /* 0x0029800001127983 */ /* 0x000ea80000300a00 */
[----:B------:R-:W2:Y:S04]  /*3fd20*/  LDL.LU.64 R16, [R1+0x2978] ;  /* 0x0029780001107983 */ /* 0x000ea80000300a00 */
        /* <DEDUP_REMOVED lines=8> */
[----:B------:R0:W-:Y:S04]  /*3fdb0*/  STL.64 [R1+0x28e8], R26 ;  /* 0x0028e81a01007387 */ /* 0x0001e80000100a00 */
[----:B0-----:R-:W2:Y:S04]  /*3fdc0*/  LDL.64 R26, [R1+0xd8] ;  /* 0x0000d800011a7983 */ /* 0x001ea80000100a00 */
[----:B--2---:R0:W-:Y:S04]  /*3fdd0*/  STL.64 [R1+0x2900], R26 ;  /* 0x0029001a01007387 */ /* 0x0041e80000100a00 */
[----:B0-----:R-:W2:Y:S01]  /*3fde0*/  LDL.64 R26, [R1+0xe8] ;  /* 0x0000e800011a7983 */ /* 0x001ea20000100a00 */
[C---:B------:R-:W-:Y:S03]  /*3fdf0*/  HMMA.16816.F32 R12, R8.reuse, R18, R12 ;  /* 0x00000012080c723c */ /* 0x040fe6000000180c */
[----:B--2---:R0:W-:Y:S04]  /*3fe00*/  STL.64 [R1+0x2938], R26 ;  /* 0x0029381a01007387 */ /* 0x0041e80000100a00 */
[----:B------:R-:W2:Y:S04]  /*3fe10*/  LDL.LU R24, [R1+0x430] ;  /* 0x0004300001187983 */ /* 0x000ea80000300800 */
[----:B------:R-:W2:Y:S04]  /*3fe20*/  LDL.LU R25, [R1+0x434] ;  /* 0x0004340001197983 */ /* 0x000ea80000300800 */
[----:B0-----:R-:W2:Y:S04]  /*3fe30*/  LDL.LU R26, [R1+0x438] ;  /* 0x00043800011a7983 */ /* 0x001ea80000300800 */
[----:B------:R-:W2:Y:S04]  /*3fe40*/  LDL.LU R27, [R1+0x43c] ;  /* 0x00043c00011b7983 */ /* 0x000ea80000300800 */
[----:B------:R-:W-:Y:S04]  /*3fe50*/  STL.64 [R1+0x9b0], R12 ;  /* 0x0009b00c01007387 */ /* 0x000fe80000100a00 */
[----:B------:R0:W-:Y:S04]  /*3fe60*/  STL.64 [R1+0x9b8], R14 ;  /* 0x0009b80e01007387 */ /* 0x0001e80000100a00 */
[----:B0-----:R-:W3:Y:S04]  /*3fe70*/  LDL.LU.64 R14, [R1+0x2960] ;  /* 0x00296000010e7983 */ /* 0x001ee80000300a00 */
        /* <DEDUP_REMOVED lines=20> */
[----:B0-----:R-:W4:Y:S04]  /*3ffc0*/  LDL.LU.64 R22, [R1+0x2958] ;  /* 0x0029580001167983 */ /* 0x001f280000300a00 */
[----:B------:R-:W4:Y:S02]  /*3ffd0*/  LDL.LU.64 R20, [R1+0x2950] ;  /* 0x0029500001147983 */ /* 0x000f240000300a00 */
[----:B----4-:R-:W-:-:S15]  /*3ffe0*/  HMMA.16816.F32 R20, R8, R6, R20 ;  /* 0x000000060814723c */ /* 0x010fde0000001814 */
[----:B------:R-:W-:-:S04]  /*3fff0*/  NOP ;  /* 0x0000000000007918 */ /* 0x000fc80000000000 */
[----:B------:R0:W-:Y:S04]  /*40000*/  STL.64 [R1+0x380], R20 ;  /* 0x0003801401007387 */ /* 0x0001e80000100a00 */
[----:B------:R1:W-:Y:S01]  /*40010*/  STL.64 [R1+0x388], R22 ;  /* 0x0003881601007387 */ /* 0x0003e20000100a00 */
[----:B0-----:R-:W-:-:S03]  /*40020*/  IMAD.MOV.U32 R21, RZ, RZ, R6 ;  /* 0x000000ffff157224 */ /* 0x001fc600078e0006 */
[----:B-1----:R-:W3:Y:S01]  /*40030*/  LDL.LU.64 R22, [R1+0x2948] ;  /* 0x0029480001167983 */ /* 0x002ee20000300a00 */
[----:B------:R-:W-:-:S03]  /*40040*/  IMAD.MOV.U32 R20, RZ, RZ, R7 ;  /* 0x000000ffff147224 */ /* 0x000fc600078e0007 */
[----:B------:R-:W4:Y:S02]  /*40050*/  LDL.LU.64 R6, [R1+0x2940] ;  /* 0x0029400001067983 */ /* 0x000f240000300a00 */
[----:B----4-:R-:W-:Y:S02]  /*40060*/  HMMA.16816.F32 R4, R8, R6, R24 ;  /* 0x000000060804723c */ /* 0x010fe40000001818 */
[----:B------:R-:W4:-:S15]  /*40070*/  LDL.LU.64 R26, [R1+0x2938] ;  /* 0x00293800011a7983 */ /* 0x000f1e0000300a00 */
[----:B------:R-:W-:Y:S02]  /*40080*/  NOP ;  /* 0x0000000000007918 */ /* 0x000fe40000000000 */
[----:B------:R-:W-:Y:S04]  /*40090*/  STL.64 [R1+0x6b0], R4 ;  /* 0x0006b00401007387 */ /* 0x000fe80000100a00 */
[----:B------:R0:W-:Y:S04]  /*400a0*/  STL.64 [R1+0x6b8], R6 ;  /* 0x0006b80601007387 */ /* 0x0001e80000100a00 */
[----:B0-----:R-:W3:Y:S04]  /*400b0*/  LDL.LU.64 R6, [R1+0x2930] ;  /* 0x0029300001067983 */ /* 0x001ee80000300a00 */
[----:B------:R-:W3:Y:S02]  /*400c0*/  LDL.LU.64 R4, [R1+0x2928] ;  /* 0x0029280001047983 */ /* 0x000ee40000300a00 */
[----:B---3--:R-:W-:Y:S02]  /*400d0*/  HMMA.16816.F32 R8, R8, R22, R4 ;  /* 0x000000160808723c */ /* 0x008fe40000001804 */
[----:B------:R-:W2:Y:S04]  /*400e0*/  LDL.LU.64 R6, [R1+0x2920] ;  /* 0x0029200001067983 */ /* 0x000ea80000300a00 */
[----:B------:R-:W2:Y:S01]  /*400f0*/  LDL.LU.64 R4, [R1+0x2918] ;  /* 0x0029180001047983 */ /* 0x000ea20000300a00 */
[----:B----4-:R-:W-:-:S02]  /*40100*/  IMAD.MOV.U32 R3, RZ, RZ, R26 ;  /* 0x000000ffff037224 */ /* 0x010fc400078e001a */
[----:B------:R-:W-:-:S10]  /*40110*/  IMAD.MOV.U32 R0, RZ, RZ, R27 ;  /* 0x000000ffff007224 */ /* 0x000fd400078e001b */
[----:B------:R0:W-:Y:S04]  /*40120*/  STL.64 [R1+0x6a0], R8 ;  /* 0x0006a00801007387 */ /* 0x0001e80000100a00 */
[----:B------:R1:W-:Y:S04]  /*40130*/  STL.64 [R1+0x6a8], R10 ;  /* 0x0006a80a01007387 */ /* 0x0003e80000100a00 */
[----:B0-----:R-:W3:Y:S04]  /*40140*/  LDL.LU R8, [R1+0x2a0] ;  /* 0x0002a00001087983 */ /* 0x001ee80000300800 */
[----:B------:R-:W3:Y:S04]  /*40150*/  LDL.LU R9, [R1+0x2a4] ;  /* 0x0002a40001097983 */ /* 0x000ee80000300800 */
[----:B-1----:R-:W3:Y:S04]  /*40160*/  LDL.LU R10, [R1+0x2a8] ;  /* 0x0002a800010a7983 */ /* 0x002ee80000300800 */
[----:B------:R-:W3:Y:S04]  /*40170*/  LDL.LU R11, [R1+0x2ac] ;  /* 0x0002ac00010b7983 */ /* 0x000ee80000300800 */
[----:B------:R-:W-:Y:S01]  /*40180*/  STL.64 [R1+0x28b8], R22 ;  /* 0x0028b81601007387 */ /* 0x000fe20000100a00 */
[----:B--2---:R-:W-:-:S15]  /*40190*/  HMMA.16816.F32 R16, R4, R26, R16 ;  /* 0x0000001a0410723c */ /* 0x004fde0000001810 */
[----:B------:R-:W-:-:S04]  /*401a0*/  NOP ;  /* 0x0000000000007918 */ /* 0x000fc80000000000 */
        /* <DEDUP_REMOVED lines=18> */
[----:B0-----:R-:W3:Y:S04]  /*402d0*/  LDL.LU.64 R18, [R1+0x28e0] ;  /* 0x0028e00001127983 */ /* 0x001ee80000300a00 */
[----:B------:R-:W-:Y:S01]  /*402e0*/  STL.64 [R1+0x28b0], R26 ;  /* 0x0028b01a01007387 */ /* 0x000fe20000100a00 */
[----:B---3--:R-:W-:Y:S03]  /*402f0*/  HMMA.16816.F32 R8, R4, R18, R8 ;  /* 0x000000120408723c */ /* 0x008fe60000001808 */
[----:B------:R0:W-:Y:S04]  /*40300*/  STL.64 [R1+0x2860], R18 ;  /* 0x0028601201007387 */ /* 0x0001e80000100a00 */
[----:B------:R-:W2:-:S12]  /*40310*/  LDL.LU R16, [R1+0x110] ;  /* 0x0001100001107983 */ /* 0x000e980000300800 */
[----:B------:R1:W-:Y:S04]  /*40320*/  STL.64 [R1+0xa10], R8 ;  /* 0x000a100801007387 */ /* 0x0003e80000100a00 */
[----:B------:R3:W-:Y:S04]  /*40330*/  STL.64 [R1+0xa18], R10 ;  /* 0x000a180a01007387 */ /* 0x0007e80000100a00 */
[----:B------:R-:W2:Y:S04]  /*40340*/  LDL.LU R17, [R1+0x114] ;  /* 0x0001140001117983 */ /* 0x000ea80000300800 */
[----:B0-----:R-:W4:Y:S04]  /*40350*/  LDL.LU R18, [R1+0x118] ;  /* 0x0001180001127983 */ /* 0x001f280000300800 */
[----:B------:R-:W4:Y:S04]  /*40360*/  LDL.LU R19, [R1+0x11c] ;  /* 0x00011c0001137983 */ /* 0x000f280000300800 */
[----:B-1----:R-:W2:Y:S04]  /*40370*/  LDL.LU R8, [R1+0x270] ;  /* 0x0002700001087983 */ /* 0x002ea80000300800 */
[----:B------:R-:W2:Y:S04]  /*40380*/  LDL.LU R9, [R1+0x274] ;  /* 0x0002740001097983 */ /* 0x000ea80000300800 */
[----:B---3--:R-:W3:Y:S04]  /*40390*/  LDL.LU R10, [R1+0x278] ;  /* 0x00027800010a7983 */ /* 0x008ee80000300800 */
[----:B------:R-:W3:Y:S04]  /*403a0*/  LDL.LU R11, [R1+0x27c] ;  /* 0x00027c00010b7983 */ /* 0x000ee80000300800 */
[----:B---3--:R0:W-:Y:S04]  /*403b0*/  STL.64 [R1+0x28c8], R10 ;  /* 0x0028c80a01007387 */ /* 0x0081e80000100a00 */
[----:B--2---:R1:W-:Y:S01]  /*403c0*/  STL.64 [R1+0x28c0], R8 ;  /* 0x0028c00801007387 */ /* 0x0043e20000100a00 */
[----:B0-----:R-:W-:-:S02]  /*403d0*/  IMAD.MOV.U32 R10, RZ, RZ, R21 ;  /* 0x000000ffff0a7224 */ /* 0x001fc400078e0015 */
[----:B------:R-:W-:-:S05]  /*403e0*/  IMAD.MOV.U32 R11, RZ, RZ, R20 ;  /* 0x000000ffff0b7224 */ /* 0x000fca00078e0014 */
[----:B------:R0:W-:Y:S04]  /*403f0*/  STL.64 [R1+0x28d8], R10 ;  /* 0x0028d80a01007387 */ /* 0x0001e80000100a00 */
[----:B-1----:R-:W2:Y:S04]  /*40400*/  LDL.LU R8, [R1+0x290] ;  /* 0x0002900001087983 */ /* 0x002ea80000300800 */
[----:B------:R-:W2:Y:S04]  /*40410*/  LDL.LU R9, [R1+0x294] ;  /* 0x0002940001097983 */ /* 0x000ea80000300800 */
[----:B0-----:R-:W2:Y:S04]  /*40420*/  LDL.LU R10, [R1+0x298] ;  /* 0x00029800010a7983 */ /* 0x001ea80000300800 */
[----:B------:R-:W2:Y:S04]  /*40430*/  LDL.LU R11, [R1+0x29c] ;  /* 0x00029c00010b7983 */ /* 0x000ea80000300800 */
[----:B------:R-:W3:Y:S01]  /*40440*/  LDL.64 R22, [R1+0x88] ;  /* 0x0000880001167983 */ /* 0x000ee20000100a00 */
[----:B--2---:R-:W-:Y:S03]  /*40450*/  HMMA.16816.F32 R8, R4, R14, R8 ;  /* 0x0000000e0408723c */ /* 0x004fe60000001808 */
[----:B---3--:R0:W-:Y:S04]  /*40460*/  STL.64 [R1+0x28d0], R22 ;  /* 0x0028d01601007387 */ /* 0x0081e80000100a00 */
[----:B------:R-:W2:Y:S04]  /*40470*/  LDL.LU R20, [R1+0x280] ;  /* 0x0002800001147983 */ /* 0x000ea80000300800 */
[----:B------:R-:W2:Y:S04]  /*40480*/  LDL.LU R21, [R1+0x284] ;  /* 0x0002840001157983 */ /* 0x000ea80000300800 */
[----:B0-----:R-:W2:Y:S04]  /*40490*/  LDL.LU R22, [R1+0x288] ;  /* 0x0002880001167983 */ /* 0x001ea80000300800 */
[----:B------:R-:W2:Y:S04]  /*404a0*/  LDL.LU R23, [R1+0x28c] ;  /* 0x00028c0001177983 */ /* 0x000ea80000300800 */
[----:B----4-:R0:W-:Y:S04]  /*404b0*/  STL.64 [R1+0x2870], R18 ;  /* 0x0028701201007387 */ /* 0x0101e80000100a00 */
[----:B------:R-:W-:Y:S04]  /*404c0*/  STL.64 [R1+0x2868], R16 ;  /* 0x0028681001007387 */ /* 0x000fe80000100a00 */
[----:B------:R-:W3:Y:S04]  /*404d0*/  LDL.LU R24, [R1+0x140] ;  /* 0x0001400001187983 */ /* 0x000ee80000300800 */
[----:B------:R-:W3:Y:S04]  /*404e0*/  LDL.LU R25, [R1+0x144] ;  /* 0x0001440001197983 */ /* 0x000ee80000300800 */
[----:B------:R-:W3:Y:S04]  /*404f0*/  LDL.LU R26, [R1+0x148] ;  /* 0x00014800011a7983 */ /* 0x000ee80000300800 */
[----:B------:R-:W3:Y:S01]  /*40500*/  LDL.LU R27, [R1+0x14c] ;  /* 0x00014c00011b7983 */ /* 0x000ee20000300800 */
[----:B0-----:R-:W-:-:S02]  /*40510*/  IMAD.MOV.U32 R18, RZ, RZ, R13 ;  /* 0x000000ffff127224 */ /* 0x001fc400078e000d */
[----:B------:R-:W-:-:S05]  /*40520*/  IMAD.MOV.U32 R19, RZ, RZ, R12 ;  /* 0x000000ffff137224 */ /* 0x000fca00078e000c */
[----:B------:R-:W-:Y:S04]  /*40530*/  STL.64 [R1+0x2888], R18 ;  /* 0x0028881201007387 */ /* 0x000fe80000100a00 */
        /* <DEDUP_REMOVED lines=19> */
[----:B------:R-:W2:Y:S04]  /*40670*/  LDL.LU R14, [R1+0x138] ;  /* 0x00013800010e7983 */ /* 0x000ea80000300800 */
[----:B------:R-:W2:Y:S04]  /*40680*/  LDL.LU R15, [R1+0x13c] ;  /* 0x00013c00010f7983 */ /* 0x000ea80000300800 */
[----:B------:R-:W4:Y:S04]  /*40690*/  LDL.LU.64 R22, [R1+0x28d0] ;  /* 0x0028d00001167983 */ /* 0x000f280000300a00 */
[----:B------:R-:W-:Y:S04]  /*406a0*/  STL.64 [R1+0x6d0], R8 ;  /* 0x0006d00801007387 */ /* 0x000fe80000100a00 */
[----:B------:R0:W-:Y:S04]  /*406b0*/  STL.64 [R1+0x6d8], R10 ;  /* 0x0006d80a01007387 */ /* 0x0001e80000100a00 */
[----:B0-----:R-:W4:Y:S04]  /*406c0*/  LDL.LU.64 R10, [R1+0x28c8] ;  /* 0x0028c800010a7983 */ /* 0x001f280000300a00 */
[----:B------:R-:W4:Y:S02]  /*406d0*/  LDL.LU.64 R8, [R1+0x28c0] ;  /* 0x0028c00001087983 */ /* 0x000f240000300a00 */
[----:B----4-:R-:W-:-:S15]  /*406e0*/  HMMA.16816.F32 R8, R4, R22, R8 ;  /* 0x000000160408723c */ /* 0x010fde0000001808 */
[----:B------:R-:W-:-:S04]  /*406f0*/  NOP ;  /* 0x0000000000007918 */ /* 0x000fc80000000000 */
[----:B------:R0:W-:Y:S04]  /*40700*/  STL.64 [R1+0x6c0], R8 ;  /* 0x0006c00801007387 */ /* 0x0001e80000100a00 */
[----:B------:R-:W-:Y:S01]  /*40710*/  STL.64 [R1+0x6c8], R10 ;  /* 0x0006c80a01007387 */ /* 0x000fe20000100a00 */
[----:B0-----:R-:W-:Y:S02]  /*40720*/  IMAD.MOV.U32 R9, RZ, RZ, R22 ;  /* 0x000000ffff097224 */ /* 0x001fe400078e0016 */
[----:B------:R-:W-:Y:S02]  /*40730*/  IMAD.MOV.U32 R8, RZ, RZ, R23 ;  /* 0x000000ffff087224 */ /* 0x000fe400078e0017 */
[----:B------:R-:W3:Y:S04]  /*40740*/  LDL.LU.64 R22, [R1+0x28b8] ;  /* 0x0028b80001167983 */ /* 0x000ee80000300a00 */
[----:B------:R0:W-:Y:S04]  /*40750*/  STL.64 [R1+0x2850], R8 ;  /* 0x0028500801007387 */ /* 0x0001e80000100a00 */
[----:B0-----:R-:W4:Y:S04]  /*40760*/  LDL.LU R8, [R1+0x410] ;  /* 0x0004100001087983 */ /* 0x001f280000300800 */
[----:B------:R-:W4:Y:S04]  /*40770*/  LDL.LU R9, [R1+0x414] ;  /* 0x0004140001097983 */ /* 0x000f280000300800 */
[----:B------:R-:W4:Y:S04]  /*40780*/  LDL.LU R10, [R1+0x418] ;  /* 0x00041800010a7983 */ /* 0x000f280000300800 */
[----:B------:R-:W4:Y:S01]  /*40790*/  LDL.LU R11, [R1+0x41c] ;  /* 0x00041c00010b7983 */ /* 0x000f220000300800 */
[----:B---3--:R-:W-:Y:S03]  /*407a0*/  HMMA.16816.F32 R4, R4, R22, R24 ;  /* 0x000000160404723c */ /* 0x008fe60000001818 */
[----:B------:R-:W3:Y:S01]  /*407b0*/  LDL.LU.64 R26, [R1+0x28b0] ;  /* 0x0028b000011a7983 */ /* 0x000ee20000300a00 */
[----:B------:R-:W-:-:S02]  /*407c0*/  IMAD.MOV.U32 R29, RZ, RZ, R22 ;  /* 0x000000ffff1d7224 */ /* 0x000fc400078e0016 */
[----:B------:R-:W-:-:S13]  /*407d0*/  IMAD.MOV.U32 R24, RZ, RZ, R23 ;  /* 0x000000ffff187224 */ /* 0x000fda00078e0017 */
[----:B------:R0:W-:Y:S04]  /*407e0*/  STL.64 [R1+0x690], R4 ;  /* 0x0006900401007387 */ /* 0x0001e80000100a00 */
[----:B------:R1:W-:Y:S04]  /*407f0*/  STL.64 [R1+0x698], R6 ;  /* 0x0006980601007387 */ /* 0x0003e80000100a00 */
[----:B------:R-:W2:Y:S04]  /*40800*/  LDL.LU.64 R22, [R1+0x28a8] ;  /* 0x0028a80001167983 */ /* 0x000ea80000300a00 */
[----:B------:R-:W2:Y:S01]  /*40810*/  LDL.LU.64 R20, [R1+0x28a0] ;  /* 0x0028a00001147983 */ /* 0x000ea20000300a00 */
[----:B------:R-:W-:-:S02]  /*40820*/  IMAD.MOV.U32 R18, RZ, RZ, R3 ;  /* 0x000000ffff127224 */ /* 0x000fc400078e0003 */
[----:B------:R-:W-:Y:S01]  /*40830*/  IMAD.MOV.U32 R19, RZ, RZ, R0 ;  /* 0x000000ffff137224 */ /* 0x000fe200078e0000 */
[----:B0-----:R-:W3:Y:S04]  /*40840*/  LDL.LU R4, [R1+0x260] ;  /* 0x0002600001047983 */ /* 0x001ee80000300800 */
[----:B------:R-:W3:Y:S04]  /*40850*/  LDL.LU R5, [R1+0x264] ;  /* 0x0002640001057983 */ /* 0x000ee80000300800 */
[----:B-1----:R-:W3:Y:S04]  /*40860*/  LDL.LU R6, [R1+0x268] ;  /* 0x0002680001067983 */ /* 0x002ee80000300800 */
[----:B------:R-:W3:Y:S01]  /*40870*/  LDL.LU R7, [R1+0x26c] ;  /* 0x00026c0001077983 */ /* 0x000ee20000300800 */
        /* <DEDUP_REMOVED lines=17> */
[----:B0-----:R-:W2:Y:S02]  /*40990*/  LDL.LU.64 R18, [R1+0x2860] ;  /* 0x0028600001127983 */ /* 0x001ea40000300a00 */
[----:B--2---:R-:W-:-:S15]  /*409a0*/  HMMA.16816.F32 R12, R20, R18, R12 ;  /* 0x00000012140c723c */ /* 0x004fde000000180c */
[----:B------:R-:W-:-:S04]  /*409b0*/  NOP ;  /* 0x0000000000007918 */ /* 0x000fc80000000000 */
[----:B------:R-:W-:Y:S04]  /*409c0*/  STL.64 [R1+0x9f0], R12 ;  /* 0x0009f00c01007387 */ /* 0x000fe80000100a00 */
[----:B------:R0:W-:Y:S04]  /*409d0*/  STL.64 [R1+0x9f8], R14 ;  /* 0x0009f80e01007387 */ /* 0x0001e80000100a00 */
[----:B0-----:R-:W2:Y:S01]  /*409e0*/  LDL.LU.64 R14, [R1+0x2858] ;  /* 0x00285800010e7983 */ /* 0x001ea20000300a00 */
[----:B------:R-:W-:Y:S02]  /*409f0*/  IMAD.MOV.U32 R3, RZ, RZ, R18 ;  /* 0x000000ffff037224 */ /* 0x000fe400078e0012 */
[----:B------:R-:W-:-:S02]  /*40a00*/  IMAD.MOV.U32 R0, RZ, RZ, R19 ;  /* 0x000000ffff007224 */ /* 0x000fc400078e0013 */
[----:B------:R-:W0:Y:S04]  /*40a10*/  LDSM.16.MT88.4 R16, [R28+UR5+0xc300] ;  /* 0x00c300051c10783b */ /* 0x000e280008004200 */
        /* <DEDUP_REMOVED lines=11> */
[----:B------:R-:W0:Y:S04]  /*40ad0*/  LDSM.16.MT88.4 R12, [R28+UR5+0xc380] ;  /* 0x00c380051c0c783b */ /* 0x000e280008004200 */
[----:B------:R-:W-:Y:S04]  /*40ae0*/  STL.64 [R1+0x928], R6 ;  /* 0x0009280601007387 */ /* 0x000fe80000100a00 */
[----:B0-----:R0:W-:Y:S04]  /*40af0*/  STL.64 [R1+0x27d0], R14 ;  /* 0x0027d00e01007387 */ /* 0x0011e80000100a00 */
[----:B------:R-:W-:Y:S04]  /*40b00*/  STL.64 [R1+0x27c8], R12 ;  /* 0x0027c80c01007387 */ /* 0x000fe80000100a00 */
[----:B0-----:R-:W4:Y:S04]  /*40b10*/  LDL.64 R14, [R1+0x98] ;  /* 0x00009800010e7983 */ /* 0x001f280000100a00 */
[----:B------:R-:W-:Y:S01]  /*40b20*/  STL [R1+0x21fc], R28 ;  /* 0x0021fc1c01007387 */ /* 0x000fe20000100800 */
[----:B----4-:R-:W-:-:S15]  /*40b30*/  HMMA.16816.F32 R8, R20, R14, R8 ;  /* 0x0000000e1408723c */ /* 0x010fde0000001808 */
[----:B------:R-:W-:-:S04]  /*40b40*/  NOP ;  /* 0x0000000000007918 */ /* 0x000fc80000000000 */
[----:B------:R0:W-:Y:S04]  /*40b50*/  STL.64 [R1+0x680], R8 ;  /* 0x0006800801007387 */ /* 0x0001e80000100a00 */
[----:B------:R-:W-:Y:S04]  /*40b60*/  STL.64 [R1+0x688], R10 ;  /* 0x0006880a01007387 */ /* 0x000fe80000100a00 */
[----:B0-----:R-:W2:Y:S01]  /*40b70*/  LDL.LU.64 R8, [R1+0x2850] ;  /* 0x0028500001087983 */ /* 0x001ea20000300a00 */
[----:B------:R-:W-:-:S03]  /*40b80*/  LOP3.LUT R25, R28, 0x40, RZ, 0x3c, !PT ;  /* 0x000000401c197812 */ /* 0x000fc600078e3cff */
[----:B------:R2:W-:Y:S02]  /*40b90*/  STL.64 [R1+0x27e0], R14 ;  /* 0x0027e00e01007387 */ /* 0x0005e40000100a00 */
[----:B--2---:R-:W-:Y:S02]  /*40ba0*/  IMAD.MOV.U32 R14, RZ, RZ, R9 ;  /* 0x000000ffff0e7224 */ /* 0x004fe400078e0009 */
[----:B------:R-:W-:Y:S02]  /*40bb0*/  IMAD.MOV.U32 R15, RZ, RZ, R8 ;  /* 0x000000ffff0f7224 */ /* 0x000fe400078e0008 */
[----:B------:R-:W0:Y:S05]  /*40bc0*/  LDSM.16.MT88.4 R8, [R25+UR5+0xc000] ;  /* 0x00c000051908783b */ /* 0x000e2a0008004200 */
[----:B---3--:R-:W-:Y:S01]  /*40bd0*/  HMMA.16816.F32 R12, R20, R14, R16 ;  /* 0x0000000e140c723c */ /* 0x008fe20000001810 */
[----:B0-----:R-:W-:Y:S04]  /*40be0*/  STL.64 [R1+0x2738], R10 ;  /* 0x0027380a01007387 */ /* 0x001fe80000100a00 */
[----:B------:R-:W-:Y:S04]  /*40bf0*/  STL.64 [R1+0x2730], R8 ;  /* 0x0027300801007387 */ /* 0x000fe80000100a00 */
[----:B------:R-:W2:Y:S04]  /*40c00*/  LDL.LU.64 R18, [R1+0x2848] ;  /* 0x0028480001127983 */ /* 0x000ea80000300a00 */
[----:B------:R-:W2:Y:S06]  /*40c10*/  LDL.LU.64 R16, [R1+0x2840] ;  /* 0x0028400001107983 */ /* 0x000eac0000300a00 */
[----:B------:R-:W-:Y:S04]  /*40c20*/  STL.64 [R1+0x5d0], R12 ;  /* 0x0005d00c01007387 */ /* 0x000fe80000100a00 */
[----:B------:R0:W-:Y:S02]  /*40c30*/  STL.64 [R1+0x5d8], R14 ;  /* 0x0005d80e01007387 */ /* 0x0001e40000100a00 */
[----:B0-----:R-:W-:-:S02]  /*40c40*/  IMAD.MOV.U32 R14, RZ, RZ, R5 ;  /* 0x000000ffff0e7224 */ /* 0x001fc400078e0005 */
[----:B------:R-:W-:Y:S02]  /*40c50*/  IMAD.MOV.U32 R15, RZ, RZ, R4 ;  /* 0x000000ffff0f7224 */ /* 0x000fe400078e0004 */
[----:B------:R-:W0:Y:S04]  /*40c60*/  LDSM.16.MT88.4 R4, [R25+UR5+0xc080] ;  /* 0x00c080051904783b */ /* 0x000e280008004200 */
[----:B------:R1:W-:Y:S04]  /*40c70*/  STL.64 [R1+0x27f8], R14 ;  /* 0x0027f80e01007387 */ /* 0x0003e80000100a00 */
[----:B------:R-:W3:Y:S04]  /*40c80*/  LDL.LU R12, [R1+0x5c0] ;  /* 0x0005c000010c7983 */ /* 0x000ee80000300800 */
[----:B------:R-:W3:Y:S04]  /*40c90*/  LDL.LU R13, [R1+0x5c4] ;  /* 0x0005c400010d7983 */ /* 0x000ee80000300800 */
[----:B-1----:R-:W3:Y:S04]  /*40ca0*/  LDL.LU R14, [R1+0x5c8] ;  /* 0x0005c800010e7983 */ /* 0x002ee80000300800 */
[----:B------:R-:W3:Y:S01]  /*40cb0*/  LDL.LU R15, [R1+0x5cc] ;  /* 0x0005cc00010f7983 */ /* 0x000ee20000300800 */
[----:B------:R-:W-:-:S02]  /*40cc0*/  IMAD.MOV.U32 R10, RZ, RZ, R29 ;  /* 0x000000ffff0a7224 */ /* 0x000fc400078e001d */
[----:B------:R-:W-:Y:S01]  /*40cd0*/  IMAD.MOV.U32 R11, RZ, RZ, R24 ;  /* 0x000000ffff0b7224 */ /* 0x000fe200078e0018 */
[----:B0-----:R0:W-:Y:S04]  /*40ce0*/  STL.64 [R1+0x26b8], R6 ;  /* 0x0026b80601007387 */ /* 0x0011e80000100a00 */
[----:B------:R-:W-:Y:S04]  /*40cf0*/  STL.64 [R1+0x26b0], R4 ;  /* 0x0026b00401007387 */ /* 0x000fe80000100a00 */
[----:B0-----:R-:W2:Y:S01]  /*40d00*/  LDL.64 R6, [R1+0xe8] ;  /* 0x0000e80001067983 */ /* 0x001ea20000100a00 */
[----:B---3--:R-:W-:Y:S01]  /*40d10*/  HMMA.16816.F32 R8, R20, R10, R12 ;  /* 0x0000000a1408723c */ /* 0x008fe2000000180c */
[----:B------:R-:W-:-:S02]  /*40d20*/  IMAD.MOV.U32 R14, RZ, RZ, R3 ;  /* 0x000000ffff0e7224 */ /* 0x000fc400078e0003 */
[----:B------:R-:W-:Y:S01]  /*40d30*/  IMAD.MOV.U32 R15, RZ, RZ, R0 ;  /* 0x000000ffff0f7224 */ /* 0x000fe200078e0000 */
[----:B------:R-:W0:-:S15]  /*40d40*/  LDSM.16.MT88.4 R20, [R25+UR5+0xc100] ;  /* 0x00c100051914783b */ /* 0x000e1e0008004200 */
[----:B------:R-:W-:Y:S04]  /*40d50*/  STL.64 [R1+0x450], R8 ;  /* 0x0004500801007387 */ /* 0x000fe80000100a00 */
[----:B------:R-:W-:Y:S04]  /*40d60*/  STL.64 [R1+0x458], R10 ;  /* 0x0004580a01007387 */ /* 0x000fe80000100a00 */
[----:B------:R1:W-:Y:S04]  /*40d70*/  STL.64 [R1+0x2810], R14 ;  /* 0x0028100e01007387 */ /* 0x0003e80000100a00 */
[----:B------:R-:W3:Y:S04]  /*40d80*/  LDL.LU R12, [R1+0x760] ;  /* 0x00076000010c7983 */ /* 0x000ee80000300800 */
[----:B------:R-:W3:Y:S04]  /*40d90*/  LDL.LU R13, [R1+0x764] ;  /* 0x00076400010d7983 */ /* 0x000ee80000300800 */
[----:B-1----:R-:W4:Y:S04]  /*40da0*/  LDL.LU R14, [R1+0x768] ;  /* 0x00076800010e7983 */ /* 0x002f280000300800 */
[----:B------:R-:W4:Y:S04]  /*40db0*/  LDL.LU R15, [R1+0x76c] ;  /* 0x00076c00010f7983 */ /* 0x000f280000300800 */
[----:B----4-:R1:W-:Y:S04]  /*40dc0*/  STL.64 [R1+0x2820], R14 ;  /* 0x0028200e01007387 */ /* 0x0103e80000100a00 */
[----:B---3--:R3:W-:Y:S04]  /*40dd0*/  STL.64 [R1+0x2818], R12 ;  /* 0x0028180c01007387 */ /* 0x0087e80000100a00 */
[----:B-1----:R-:W4:Y:S04]  /*40de0*/  LDL.64 R14, [R1+0xd8] ;  /* 0x0000d800010e7983 */ /* 0x002f280000100a00 */
[----:B----4-:R1:W-:Y:S04]  /*40df0*/  STL.64 [R1+0x2838], R14 ;  /* 0x0028380e01007387 */ /* 0x0103e80000100a00 */
[----:B------:R-:W4:Y:S04]  /*40e00*/  LDL.LU R8, [R1+0x390] ;  /* 0x0003900001087983 */ /* 0x000f280000300800 */
[----:B------:R-:W4:Y:S04]  /*40e10*/  LDL.LU R9, [R1+0x394] ;  /* 0x0003940001097983 */ /* 0x000f280000300800 */
[----:B------:R-:W2:Y:S04]  /*40e20*/  LDL.LU R10, [R1+0x398] ;  /* 0x00039800010a7983 */ /* 0x000ea80000300800 */
[----:B------:R-:W2:Y:S04]  /*40e30*/  LDL.LU R11, [R1+0x39c] ;  /* 0x00039c00010b7983 */ /* 0x000ea80000300800 */
[----:B---3--:R-:W3:Y:S04]  /*40e40*/  LDL.LU R12, [R1+0x780] ;  /* 0x00078000010c7983 */ /* 0x008ee80000300800 */
[----:B------:R-:W3:Y:S04]  /*40e50*/  LDL.LU R13, [R1+0x784] ;  /* 0x00078400010d7983 */ /* 0x000ee80000300800 */
[----:B-1----:R-:W3:Y:S04]  /*40e60*/  LDL.LU R14, [R1+0x788] ;  /* 0x00078800010e7983 */ /* 0x002ee80000300800 */
[----:B------:R-:W3:Y:S04]  /*40e70*/  LDL.LU R15, [R1+0x78c] ;  /* 0x00078c00010f7983 */ /* 0x000ee80000300800 */
[----:B--2---:R1:W-:Y:S04]  /*40e80*/  STL.64 [R1+0x2748], R10 ;  /* 0x0027480a01007387 */ /* 0x0043e80000100a00 */
[----:B----4-:R2:W-:Y:S04]  /*40e90*/  STL.64 [R1+0x2740], R8 ;  /* 0x0027400801007387 */ /* 0x0105e80000100a00 */
[----:B-1----:R-:W4:Y:S04]  /*40ea0*/  LDL.64 R10, [R1+0x88] ;  /* 0x00008800010a7983 */ /* 0x002f280000100a00 */
[----:B----4-:R1:W-:Y:S04]  /*40eb0*/  STL.64 [R1+0x27d8], R10 ;  /* 0x0027d80a01007387 */ /* 0x0103e80000100a00 */
[----:B--2---:R-:W2:Y:S04]  /*40ec0*/  LDL.LU R8, [R1+0x730] ;  /* 0x0007300001087983 */ /* 0x004ea80000300800 */
[----:B------:R-:W2:Y:S04]  /*40ed0*/  LDL.LU R9, [R1+0x734] ;  /* 0x0007340001097983 */ /* 0x000ea80000300800 */
[----:B-1----:R-:W4:Y:S04]  /*40ee0*/  LDL.LU R10, [R1+0x738] ;  /* 0x00073800010a7983 */ /* 0x002f280000300800 */
[----:B------:R-:W4:Y:S04]  /*40ef0*/  LDL.LU R11, [R1+0x73c] ;  /* 0x00073c00010b7983 */ /* 0x000f280000300800 */
[----:B----4-:R-:W-:Y:S04]  /*40f00*/  STL.64 [R1+0x27f0], R10 ;  /* 0x0027f00a01007387 */ /* 0x010fe80000100a00 */
[----:B--2---:R1:W-:Y:S04]  /*40f10*/  STL.64 [R1+0x27e8], R8 ;  /* 0x0027e80801007387 */ /* 0x0043e80000100a00 */
[----:B-1----:R-:W2:Y:S04]  /*40f20*/  LDL.LU R8, [R1+0x740] ;  /* 0x0007400001087983 */ /* 0x002ea80000300800 */
[----:B------:R-:W2:Y:S04]  /*40f30*/  LDL.LU R9, [R1+0x744] ;  /* 0x0007440001097983 */ /* 0x000ea80000300800 */
[----:B------:R-:W4:Y:S04]  /*40f40*/  LDL.LU R10, [R1+0x748] ;  /* 0x00074800010a7983 */ /* 0x000f280000300800 */
[----:B------:R-:W4:Y:S01]  /*40f50*/  LDL.LU R11, [R1+0x74c] ;  /* 0x00074c00010b7983 */ /* 0x000f220000300800 */
[C---:B---3--:R-:W-:Y:S03]  /*40f60*/  HMMA.16816.F32 R12, R16.reuse, R6, R12 ;  /* 0x00000006100c723c */ /* 0x048fe6000000180c */
[----:B----4-:R-:W-:Y:S04]  /*40f70*/  STL.64 [R1+0x2808], R10 ;  /* 0x0028080a01007387 */ /* 0x010fe80000100a00 */
[----:B--2---:R1:W-:Y:S04]  /*40f80*/  STL.64 [R1+0x2800], R8 ;  /* 0x0028000801007387 */ /* 0x0043e80000100a00 */
        /* <DEDUP_REMOVED lines=10> */
[----:B0-----:R0:W-:Y:S04]  /*41030*/  STL.64 [R1+0x2640], R22 ;  /* 0x0026401601007387 */ /* 0x0011e80000100a00 */
[----:B------:R-:W-:Y:S04]  /*41040*/  STL.64 [R1+0x2638], R20 ;  /* 0x0026381401007387 */ /* 0x000fe80000100a00 */
[----:B0-----:R-:W3:Y:S04]  /*41050*/  LDL.64 R22, [R1+0x78] ;  /* 0x0000780001167983 */ /* 0x001ee80000100a00 */
        /* <DEDUP_REMOVED lines=15> */
[----:B------:R-:W-:Y:S04]  /*41150*/  STL.64 [R1+0xa90], R12 ;  /* 0x000a900c01007387 */ /* 0x000fe80000100a00 */
[----:B------:R0:W-:Y:S04]  /*41160*/  STL.64 [R1+0xa98], R14 ;  /* 0x000a980e01007387 */ /* 0x0001e80000100a00 */
[----:B0-----:R-:W2:Y:S04]  /*41170*/  LDL.LU.64 R14, [R1+0x2810] ;  /* 0x00281000010e7983 */ /* 0x001ea80000300a00 */
[----:B------:R-:W-:Y:S04]  /*41180*/  STL.64 [R1+0x27a8], R26 ;  /* 0x0027a81a01007387 */ /* 0x000fe80000100a00 */
[----:B------:R0:W-:Y:S04]  /*41190*/  STL [R1+0x27a0], R25 ;  /* 0x0027a01901007387 */ /* 0x0001e80000100800 */
[----:B------:R-:W4:Y:S04]  /*411a0*/  LDL.LU R24, [R1+0x720] ;  /* 0x0007200001187983 */ /* 0x000f280000300800 */
[----:B0-----:R-:W4:Y:S04]  /*411b0*/  LDL.LU R25, [R1+0x724] ;  /* 0x0007240001197983 */ /* 0x001f280000300800 */
[----:B------:R-:W4:Y:S04]  /*411c0*/  LDL.LU R26, [R1+0x728] ;  /* 0x00072800011a7983 */ /* 0x000f280000300800 */
[----:B------:R-:W4:Y:S01]  /*411d0*/  LDL.LU R27, [R1+0x72c] ;  /* 0x00072c00011b7983 */ /* 0x000f220000300800 */
        /* <DEDUP_REMOVED lines=16> */
[----:B0-----:R-:W4:Y:S04]  /*412e0*/  LDL.LU.64 R10, [R1+0x27d8] ;  /* 0x0027d800010a7983 */ /* 0x001f280000300a00 */
[----:B------:R-:W3:Y:S01]  /*412f0*/  LDL.LU R12, [R1+0x5b0] ;  /* 0x0005b000010c7983 */ /* 0x000ee20000300800 */
[----:B------:R-:W-:-:S03]  /*41300*/  IMAD.MOV.U32 R5, RZ, RZ, R14 ;  /* 0x000000ffff057224 */ /* 0x000fc600078e000e */
[----:B------:R-:W3:Y:S01]  /*41310*/  LDL.LU R13, [R1+0x5b4] ;  /* 0x0005b400010d7983 */ /* 0x000ee20000300800 */
[----:B------:R-:W-:-:S03]  /*41320*/  IMAD.MOV.U32 R4, RZ, RZ, R15 ;  /* 0x000000ffff047224 */ /* 0x000fc600078e000f */
[----:B------:R-:W3:Y:S04]  /*41330*/  LDL.LU R14, [R1+0x5b8] ;  /* 0x0005b800010e7983 */ /* 0x000ee80000300800 */
[----:B------:R-:W3:Y:S01]  /*41340*/  LDL.LU R15, [R1+0x5bc] ;  /* 0x0005bc00010f7983 */ /* 0x000ee20000300800 */
[----:B----4-:R-:W-:Y:S03]  /*41350*/  HMMA.16816.F32 R24, R16, R10, R24 ;  /* 0x0000000a1018723c */ /* 0x010fe60000001818 */
[----:B------:R0:W-:Y:S02]  /*41360*/  STL.64 [R1+0x2758], R10 ;  /* 0x0027580a01007387 */ /* 0x0001e40000100a00 */
[----:B0-----:R-:W-:-:S02]  /*41370*/  IMAD.MOV.U32 R10, RZ, RZ, R5 ;  /* 0x000000ffff0a7224 */ /* 0x001fc400078e0005 */
[----:B------:R-:W-:-:S12]  /*41380*/  IMAD.MOV.U32 R11, RZ, RZ, R4 ;  /* 0x000000ffff0b7224 */ /* 0x000fd800078e0004 */
[----:B------:R-:W-:Y:S04]  /*41390*/  STL.64 [R1+0x410], R24 ;  /* 0x0004101801007387 */ /* 0x000fe80000100a00 */
[----:B------:R0:W-:Y:S02]  /*413a0*/  STL.64 [R1+0x418], R26 ;  /* 0x0004181a01007387 */ /* 0x0001e40000100a00 */
[----:B0-----:R-:W-:Y:S02]  /*413b0*/  IMAD.MOV.U32 R26, RZ, RZ, R3 ;  /* 0x000000ffff1a7224 */ /* 0x001fe400078e0003 */
[----:B------:R-:W-:-:S05]  /*413c0*/  IMAD.MOV.U32 R27, RZ, RZ, R0 ;  /* 0x000000ffff1b7224 */ /* 0x000fca00078e0000 */
[----:B------:R-:W-:Y:S04]  /*413d0*/  STL.64 [R1+0x27c0], R26 ;  /* 0x0027c01a01007387 */ /* 0x000fe80000100a00 */
[----:B------:R0:W-:Y:S04]  /*413e0*/  STL.64 [R1+0x2770], R10 ;  /* 0x0027700a01007387 */ /* 0x0001e80000100a00 */
[----:B0-----:R-:W2:Y:S04]  /*413f0*/  LDL.64 R10, [R1+0xa8] ;  /* 0x0000a800010a7983 */ /* 0x001ea80000100a00 */
[----:B--2---:R0:W-:Y:S04]  /*41400*/  STL.64 [R1+0x2788], R10 ;  /* 0x0027880a01007387 */ /* 0x0041e80000100a00 */
[----:B------:R-:W2:Y:S04]  /*41410*/  LDL.LU R8, [R1+0x570] ;  /* 0x0005700001087983 */ /* 0x000ea80000300800 */
[----:B------:R-:W2:Y:S04]  /*41420*/  LDL.LU R9, [R1+0x574] ;  /* 0x0005740001097983 */ /* 0x000ea80000300800 */
[----:B0-----:R-:W4:Y:S04]  /*41430*/  LDL.LU R10, [R1+0x578] ;  /* 0x00057800010a7983 */ /* 0x001f280000300800 */
[----:B------:R-:W4:Y:S04]  /*41440*/  LDL.LU R11, [R1+0x57c] ;  /* 0x00057c00010b7983 */ /* 0x000f280000300800 */
[----:B------:R-:W2:Y:S04]  /*41450*/  LDL.LU R24, [R1+0x5a0] ;  /* 0x0005a00001187983 */ /* 0x000ea80000300800 */
        /* <DEDUP_REMOVED lines=21> */
[----:B------:R-:W-:Y:S04]  /*415b0*/  STL.64 [R1+0x278], R18 ;  /* 0x0002781201007387 */ /* 0x000fe80000100a00 */
        /* <DEDUP_REMOVED lines=14> */
[----:B------:R-:W2:Y:S04]  /*416a0*/  LDL.LU R22, [R1+0x568] ;  /* 0x0005680001167983 */ /* 0x000ea80000300800 */
[----:B------:R-:W2:Y:S04]  /*416b0*/  LDL.LU R23, [R1+0x56c] ;  /* 0x00056c0001177983 */ /* 0x000ea80000300800 */
[----:B------:R-:W3:Y:S04]  /*416c0*/  LDL.64 R18, [R1+0xb8] ;  /* 0x0000b80001127983 */ /* 0x000ee80000100a00 */
        /* <DEDUP_REMOVED lines=8> */
[----:B0-----:R-:W4:Y:S04]  /*41750*/  LDL.LU.64 R26, [R1+0x27a8] ;  /* 0x0027a800011a7983 */ /* 0x001f280000300a00 */
[----:B------:R-:W2:Y:S01]  /*41760*/  LDL.LU R25, [R1+0x27a0] ;  /* 0x0027a00001197983 */ /* 0x000ea20000300800 */
[----:B----4-:R-:W-:-:S15]  /*41770*/  HMMA.16816.F32 R8, R12, R26, R8 ;  /* 0x0000001a0c08723c */ /* 0x010fde0000001808 */
[----:B------:R-:W-:-:S04]  /*41780*/  NOP ;  /* 0x0000000000007918 */ /* 0x000fc80000000000 */
[----:B------:R-:W-:Y:S04]  /*41790*/  STL.64 [R1+0xa70], R8 ;  /* 0x000a700801007387 */ /* 0x000fe80000100a00 */
[----:B------:R0:W-:Y:S04]  /*417a0*/  STL.64 [R1+0xa78], R10 ;  /* 0x000a780a01007387 */ /* 0x0001e80000100a00 */
[----:B0-----:R-:W3:Y:S04]  /*417b0*/  LDL.LU.64 R10, [R1+0x2798] ;  /* 0x00279800010a7983 */ /* 0x001ee80000300a00 */
[----:B------:R-:W3:Y:S04]  /*417c0*/  LDL.LU.64 R8, [R1+0x2790] ;  /* 0x0027900001087983 */ /* 0x000ee80000300a00 */
[----:B------:R-:W-:Y:S04]  /*417d0*/  STL.64 [R1+0x2718], R26 ;  /* 0x0027181a01007387 */ /* 0x000fe80000100a00 */
[----:B--2---:R0:W-:Y:S04]  /*417e0*/  STL [R1+0x2710], R25 ;  /* 0x0027101901007387 */ /* 0x0041e80000100800 */
[----:B------:R-:W2:Y:S04]  /*417f0*/  LDL.LU R24, [R1+0x520] ;  /* 0x0005200001187983 */ /* 0x000ea80000300800 */
[----:B0-----:R-:W2:Y:S04]  /*41800*/  LDL.LU R25, [R1+0x524] ;  /* 0x0005240001197983 */ /* 0x001ea80000300800 */
[----:B------:R-:W2:Y:S04]  /*41810*/  LDL.LU R26, [R1+0x528] ;  /* 0x00052800011a7983 */ /* 0x000ea80000300800 */
[----:B------:R-:W2:Y:S01]  /*41820*/  LDL.LU R27, [R1+0x52c] ;  /* 0x00052c00011b7983 */ /* 0x000ea20000300800 */
[----:B---3--:R-:W-:-:S15]  /*41830*/  HMMA.16816.F32 R8, R12, R18, R8 ;  /* 0x000000120c08723c */ /* 0x008fde0000001808 */
[----:B------:R-:W-:-:S04]  /*41840*/  NOP ;  /* 0x0000000000007918 */ /* 0x000fc80000000000 */
        /* <DEDUP_REMOVED lines=28> */
[----:B------:R-:W2:Y:S04]  /*41a10*/  LDL.LU.64 R10, [R1+0x2738] ;  /* 0x00273800010a7983 */ /* 0x000ea80000300a00 */
[----:B------:R-:W2:Y:S04]  /*41a20*/  LDL.LU.64 R8, [R1+0x2730] ;  /* 0x0027300001087983 */ /* 0x000ea80000300a00 */
[----:B------:R-:W-:Y:S09]  /*41a30*/  STL.64 [R1+0x26c0], R22 ;  /* 0x0026c01601007387 */ /* 0x000ff20000100a00 */
[----:B------:R-:W-:Y:S04]  /*41a40*/  STL.64 [R1+0x100], R12 ;  /* 0x0001000c01007387 */ /* 0x000fe80000100a00 */
[----:B------:R0:W-:Y:S02]  /*41a50*/  STL.64 [R1+0x108], R14 ;  /* 0x0001080e01007387 */ /* 0x0001e40000100a00 */
[----:B0-----:R-:W-:-:S02]  /*41a60*/  IMAD.MOV.U32 R14, RZ, RZ, R4 ;  /* 0x000000ffff0e7224 */ /* 0x001fc400078e0004 */
[----:B------:R-:W-:-:S05]  /*41a70*/  IMAD.MOV.U32 R15, RZ, RZ, R0 ;  /* 0x000000ffff0f7224 */ /* 0x000fca00078e0000 */
[----:B------:R2:W-:Y:S01]  /*41a80*/  STL.64 [R1+0x26f8], R14 ;  /* 0x0026f80e01007387 */ /* 0x0005e20000100a00 */
[----:B------:R-:W-:Y:S02]  /*41a90*/  IMAD.MOV.U32 R17, RZ, RZ, R6 ;  /* 0x000000ffff117224 */ /* 0x000fe400078e0006 */
[----:B------:R-:W-:Y:S01]  /*41aa0*/  IMAD.MOV.U32 R16, RZ, RZ, R7 ;  /* 0x000000ffff107224 */ /* 0x000fe200078e0007 */
[----:B--2---:R-:W-:-:S15]  /*41ab0*/  HMMA.16816.F32 R12, R8, R6, R24 ;  /* 0x00000006080c723c */ /* 0x004fde0000001818 */
[----:B------:R-:W-:-:S04]  /*41ac0*/  NOP ;  /* 0x0000000000007918 */ /* 0x000fc80000000000 */
[----:B------:R-:W-:Y:S04]  /*41ad0*/  STL.64 [R1+0xcf0], R12 ;  /* 0x000cf00c01007387 */ /* 0x000fe80000100a00 */
[----:B------:R-:W-:Y:S04]  /*41ae0*/  STL.64 [R1+0xcf8], R14 ;  /* 0x000cf80e01007387 */ /* 0x000fe80000100a00 */
[----:B------:R-:W2:Y:S04]  /*41af0*/  LDL.64 R26, [R1+0xd8] ;  /* 0x0000d800011a7983 */ /* 0x000ea80000100a00 */
[----:B------:R-:W-:Y:S04]  /*41b00*/  STL.64 [R1+0x2708], R18 ;  /* 0x0027081201007387 */ /* 0x000fe80000100a00 */
[----:B------:R0:W-:Y:S04]  /*41b10*/  STL.64 [R1+0x2700], R16 ;  /* 0x0027001001007387 */ /* 0x0001e80000100a00 */
[----:B0-----:R-:W3:Y:S04]  /*41b20*/  LDL.LU R16, [R1+0x500] ;  /* 0x0005000001107983 */ /* 0x001ee80000300800 */
[----:B------:R-:W3:Y:S04]  /*41b30*/  LDL.LU R17, [R1+0x504] ;  /* 0x0005040001117983 */ /* 0x000ee80000300800 */
[----:B------:R-:W4:Y:S04]  /*41b40*/  LDL.LU R18, [R1+0x508] ;  /* 0x0005080001127983 */ /* 0x000f280000300800 */
[----:B------:R-:W4:Y:S04]  /*41b50*/  LDL.LU R19, [R1+0x50c] ;  /* 0x00050c0001137983 */ /* 0x000f280000300800 */
[----:B----4-:R-:W-:Y:S04]  /*41b60*/  STL.64 [R1+0x2728], R18 ;  /* 0x0027281201007387 */ /* 0x010fe80000100a00 */
[----:B---3--:R0:W-:Y:S04]  /*41b70*/  STL.64 [R1+0x2720], R16 ;  /* 0x0027201001007387 */ /* 0x0081e80000100a00 */
        /* <DEDUP_REMOVED lines=14> */
[----:B0-----:R-:W3:Y:S01]  /*41c60*/  LDL.64 R22, [R1+0x98] ;  /* 0x0000980001167983 */ /* 0x001ee20000100a00 */
[----:B--2---:R-:W-:Y:S03]  /*41c70*/  HMMA.16816.F32 R16, R8, R26, R16 ;  /* 0x0000001a0810723c */ /* 0x004fe60000001810 */
[----:B---3--:R0:W-:Y:S04]  /*41c80*/  STL.64 [R1+0x26f0], R22 ;  /* 0x0026f01601007387 */ /* 0x0081e80000100a00 */
[----:B-1----:R-:W2:Y:S04]  /*41c90*/  LDL.LU R20, [R1+0x4e0] ;  /* 0x0004e00001147983 */ /* 0x002ea80000300800 */
[----:B------:R-:W2:Y:S04]  /*41ca0*/  LDL.LU R21, [R1+0x4e4] ;  /* 0x0004e40001157983 */ /* 0x000ea80000300800 */
[----:B0-----:R-:W2:Y:S04]  /*41cb0*/  LDL.LU R22, [R1+0x4e8] ;  /* 0x0004e80001167983 */ /* 0x001ea80000300800 */
[----:B------:R-:W2:Y:S04]  /*41cc0*/  LDL.LU R23, [R1+0x4ec] ;  /* 0x0004ec0001177983 */ /* 0x000ea80000300800 */
[----:B------:R-:W3:Y:S04]  /*41cd0*/  LDL.LU R4, [R1+0x370] ;  /* 0x0003700001047983 */ /* 0x000ee80000300800 */
[----:B------:R-:W3:Y:S04]  /*41ce0*/  LDL.LU R5, [R1+0x374] ;  /* 0x0003740001057983 */ /* 0x000ee80000300800 */
[----:B------:R-:W4:Y:S04]  /*41cf0*/  LDL.LU R6, [R1+0x378] ;  /* 0x0003780001067983 */ /* 0x000f280000300800 */
[----:B------:R-:W4:Y:S01]  /*41d00*/  LDL.LU R7, [R1+0x37c] ;  /* 0x00037c0001077983 */ /* 0x000f220000300800 */
[----:B------:R-:W-:-:S02]  /*41d10*/  IMAD.MOV.U32 R28, RZ, RZ, R26 ;  /* 0x000000ffff1c7224 */ /* 0x000fc400078e001a */
[----:B------:R-:W-:Y:S01]  /*41d20*/  IMAD.MOV.U32 R0, RZ, RZ, R27 ;  /* 0x000000ffff007224 */ /* 0x000fe200078e001b */
[----:B----4-:R-:W-:Y:S04]  /*41d30*/  STL.64 [R1+0x26e0], R6 ;  /* 0x0026e00601007387 */ /* 0x010fe80000100a00 */
[----:B---3--:R0:W-:Y:S04]  /*41d40*/  STL.64 [R1+0x26d8], R4 ;  /* 0x0026d80401007387 */ /* 0x0081e80000100a00 */
[----:B0-----:R-:W3:Y:S04]  /*41d50*/  LDL.LU R4, [R1+0x4d0] ;  /* 0x0004d00001047983 */ /* 0x001ee80000300800 */
[----:B------:R-:W3:Y:S04]  /*41d60*/  LDL.LU R5, [R1+0x4d4] ;  /* 0x0004d40001057983 */ /* 0x000ee80000300800 */
[----:B------:R-:W3:Y:S04]  /*41d70*/  LDL.LU R6, [R1+0x4d8] ;  /* 0x0004d80001067983 */ /* 0x000ee80000300800 */
[----:B------:R-:W3:Y:S04]  /*41d80*/  LDL.LU R7, [R1+0x4dc] ;  /* 0x0004dc0001077983 */ /* 0x000ee80000300800 */
[----:B------:R-:W-:Y:S04]  /*41d90*/  STL.64 [R1+0xbf0], R16 ;  /* 0x000bf01001007387 */ /* 0x000fe80000100a00 */
[----:B------:R0:W-:Y:S04]  /*41da0*/  STL.64 [R1+0xbf8], R18 ;  /* 0x000bf81201007387 */ /* 0x0001e80000100a00 */
[----:B0-----:R-:W4:Y:S04]  /*41db0*/  LDL.LU.64 R18, [R1+0x2728] ;  /* 0x0027280001127983 */ /* 0x001f280000300a00 */
[----:B------:R-:W4:Y:S04]  /*41dc0*/  LDL.LU.64 R16, [R1+0x2720] ;  /* 0x0027200001107983 */ /* 0x000f280000300a00 */
[----:B------:R-:W4:Y:S04]  /*41dd0*/  LDL.LU.64 R26, [R1+0x2718] ;  /* 0x00271800011a7983 */ /* 0x000f280000300a00 */
[----:B------:R-:W2:Y:S01]  /*41de0*/  LDL.LU R25, [R1+0x2710] ;  /* 0x0027100001197983 */ /* 0x000ea20000300800 */
[----:B----4-:R-:W-:-:S15]  /*41df0*/  HMMA.16816.F32 R16, R8, R26, R16 ;  /* 0x0000001a0810723c */ /* 0x010fde0000001810 */
[----:B------:R-:W-:-:S04]  /*41e00*/  NOP ;  /* 0x0000000000007918 */ /* 0x000fc80000000000 */
[----:B------:R-:W-:Y:S04]  /*41e10*/  STL.64 [R1+0xab0], R16 ;  /* 0x000ab01001007387 */ /* 0x000fe80000100a00 */
[----:B------:R0:W-:Y:S04]  /*41e20*/  STL.64 [R1+0xab8], R18 ;  /* 0x000ab81201007387 */ /* 0x0001e80000100a00 */
[----:B0-----:R-:W4:Y:S04]  /*41e30*/  LDL.LU.64 R18, [R1+0x2708] ;  /* 0x0027080001127983 */ /* 0x001f280000300a00 */
[----:B------:R-:W3:Y:S04]  /*41e40*/  LDL.LU.64 R16, [R1+0x2700] ;  /* 0x0027000001107983 */ /* 0x000ee80000300a00 */
[----:B------:R-:W-:Y:S04]  /*41e50*/  STL.64 [R1+0x2690], R26 ;  /* 0x0026901a01007387 */ /* 0x000fe80000100a00 */
[----:B--2---:R0:W-:Y:S04]  /*41e60*/  STL [R1+0x2688], R25 ;  /* 0x0026881901007387 */ /* 0x0041e80000100800 */
[----:B------:R-:W2:Y:S04]  /*41e70*/  LDL.LU R24, [R1+0x350] ;  /* 0x0003500001187983 */ /* 0x000ea80000300800 */
[----:B0-----:R-:W2:Y:S04]  /*41e80*/  LDL.LU R25, [R1+0x354] ;  /* 0x0003540001197983 */ /* 0x001ea80000300800 */
[----:B------:R-:W2:Y:S04]  /*41e90*/  LDL.LU R26, [R1+0x358] ;  /* 0x00035800011a7983 */ /* 0x000ea80000300800 */
[----:B------:R-:W2:Y:S01]  /*41ea0*/  LDL.LU R27, [R1+0x35c] ;  /* 0x00035c00011b7983 */ /* 0x000ea20000300800 */
[----:B----4-:R-:W-:Y:S03]  /*41eb0*/  HMMA.16816.F32 R12, R8, R18, R12 ;  /* 0x00000012080c723c */ /* 0x010fe6000000180c */
[----:B--2---:R-:W-:Y:S04]  /*41ec0*/  STL.64 [R1+0x26a0], R26 ;  /* 0x0026a01a01007387 */ /* 0x004fe80000100a00 */
[----:B------:R-:W-:-:S12]  /*41ed0*/  STL.64 [R1+0x2698], R24 ;  /* 0x0026981801007387 */ /* 0x000fd80000100a00 */
[----:B------:R-:W-:Y:S04]  /*41ee0*/  STL.64 [R1+0x9c0], R12 ;  /* 0x0009c00c01007387 */ /* 0x000fe80000100a00 */
[----:B------:R0:W-:Y:S04]  /*41ef0*/  STL.64 [R1+0x9c8], R14 ;  /* 0x0009c80e01007387 */ /* 0x0001e80000100a00 */
[----:B0-----:R-:W2:Y:S01]  /*41f00*/  LDL.LU.64 R14, [R1+0x26f8] ;  /* 0x0026f800010e7983 */ /* 0x001ea20000300a00 */
[----:B---3--:R-:W-:-:S03]  /*41f10*/  IMAD.MOV.U32 R27, RZ, RZ, R16 ;  /* 0x000000ffff1b7224 */ /* 0x008fc600078e0010 */
[----:B------:R0:W-:Y:S01]  /*41f20*/  STL.64 [R1+0x26a8], R18 ;  /* 0x0026a81201007387 */ /* 0x0001e20000100a00 */
[----:B------:R-:W-:-:S03]  /*41f30*/  IMAD.MOV.U32 R26, RZ, RZ, R17 ;  /* 0x000000ffff1a7224 */ /* 0x000fc600078e0011 */
        /* <DEDUP_REMOVED lines=9> */
[----:B------:R0:W-:Y:S02]  /*41fd0*/  STL.64 [R1+0x2680], R14 ;  /* 0x0026800e01007387 */ /* 0x0001e40000100a00 */
[----:B0-----:R-:W-:-:S02]  /*41fe0*/  IMAD.MOV.U32 R14, RZ, RZ, R3 ;  /* 0x000000ffff0e7224 */ /* 0x001fc400078e0003 */
[----:B------:R-:W4:Y:S01]  /*41ff0*/  LDL.LU R3, [R1+0x26e8] ;  /* 0x0026e80001037983 */ /* 0x000f220000300800 */
        /* <DEDUP_REMOVED lines=9> */
[----:B------:R-:W2:Y:S01]  /*42090*/  LDL.LU.64 R20, [R1+0x26c8] ;  /* 0x0026c80001147983 */ /* 0x000ea20000300a00 */
[----:B------:R-:W-:-:S07]  /*420a0*/  IMAD.MOV.U32 R15, RZ, RZ, R29 ;  /* 0x000000ffff0f7224 */ /* 0x000fce00078e001d */
[----:B--2---:R-:W-:Y:S01]  /*420b0*/  HMMA.16816.F32 R12, R8, R14, R20 ;  /* 0x0000000e080c723c */ /* 0x004fe20000001814 */
[----:B------:R-:W2:-:S15]  /*420c0*/  LDL.LU.64 R22, [R1+0x26c0] ;  /* 0x0026c00001167983 */ /* 0x000e9e0000300a00 */
[----:B------:R-:W-:-:S03]  /*420d0*/  NOP ;  /* 0x0000000000007918 */ /* 0x000fc60000000000 */
[----:B------:R0:W-:Y:S04]  /*420e0*/  STL.64 [R1+0x5b0], R12 ;  /* 0x0005b00c01007387 */ /* 0x0001e80000100a00 */
[----:B------:R1:W-:Y:S04]  /*420f0*/  STL.64 [R1+0x5b8], R14 ;  /* 0x0005b80e01007387 */ /* 0x0003e80000100a00 */
[----:B0-----:R-:W3:Y:S04]  /*42100*/  LDL.LU R12, [R1+0x330] ;  /* 0x00033000010c7983 */ /* 0x001ee80000300800 */
[----:B------:R-:W3:Y:S04]  /*42110*/  LDL.LU R13, [R1+0x334] ;  /* 0x00033400010d7983 */ /* 0x000ee80000300800 */
[----:B-1----:R-:W3:Y:S04]  /*42120*/  LDL.LU R14, [R1+0x338] ;  /* 0x00033800010e7983 */ /* 0x002ee80000300800 */
[----:B------:R-:W3:Y:S01]  /*42130*/  LDL.LU R15, [R1+0x33c] ;  /* 0x00033c00010f7983 */ /* 0x000ee20000300800 */
[----:B--2---:R-:W-:Y:S03]  /*42140*/  HMMA.16816.F32 R8, R8, R22, R4 ;  /* 0x000000160808723c */ /* 0x004fe60000001804 */
        /* <DEDUP_REMOVED lines=10> */
[----:B------:R-:W-:-:S05]  /*421f0*/  IMAD.MOV.U32 R11, RZ, RZ, R24 ;  /* 0x000000ffff0b7224 */ /* 0x000fca00078e0018 */
[----:B------:R-:W-:Y:S01]  /*42200*/  STL.64 [R1+0x2678], R10 ;  /* 0x0026780a01007387 */ /* 0x000fe20000100a00 */
[----:B---3--:R-:W-:Y:S03]  /*42210*/  HMMA.16816.F32 R24, R4, R26, R16 ;  /* 0x0000001a0418723c */ /* 0x008fe60000001810 */
[----:B------:R-:W3:-:S15]  /*42220*/  LDL.LU.64 R18, [R1+0x26a8] ;  /* 0x0026a80001127983 */ /* 0x000ede0000300a00 */
[----:B------:R-:W-:Y:S01]  /*42230*/  NOP ;  /* 0x0000000000007918 */ /* 0x000fe20000000000 */
[----:B------:R-:W-:Y:S04]  /*42240*/  STL.64 [R1+0xd70], R24 ;  /* 0x000d701801007387 */ /* 0x000fe80000100a00 */
[----:B------:R0:W-:Y:S04]  /*42250*/  STL.64 [R1+0xd78], R26 ;  /* 0x000d781a01007387 */ /* 0x0001e80000100a00 */
[----:B0-----:R-:W2:Y:S04]  /*42260*/  LDL.LU.64 R26, [R1+0x26a0] ;  /* 0x0026a000011a7983 */ /* 0x001ea80000300a00 */
[----:B------:R-:W2:Y:S01]  /*42270*/  LDL.LU.64 R24, [R1+0x2698] ;  /* 0x0026980001187983 */ /* 0x000ea20000300a00 */
[----:B------:R-:W-:-:S02]  /*42280*/  IMAD.MOV.U32 R10, RZ, RZ, R28 ;  /* 0x000000ffff0a7224 */ /* 0x000fc400078e001c */
[----:B------:R-:W-:-:S07]  /*42290*/  IMAD.MOV.U32 R11, RZ, RZ, R0 ;  /* 0x000000ffff0b7224 */ /* 0x000fce00078e0000 */
[----:B--2---:R-:W-:Y:S01]  /*422a0*/  HMMA.16816.F32 R8, R4, R10, R24 ;  /* 0x0000000a0408723c */ /* 0x004fe20000001818 */
[----:B------:R-:W2:Y:S04]  /*422b0*/  LDL.LU.64 R26, [R1+0x2690] ;  /* 0x00269000011a7983 */ /* 0x000ea80000300a00 */
[----:B------:R-:W3:-:S14]  /*422c0*/  LDL.LU R25, [R1+0x2688] ;  /* 0x0026880001197983 */ /* 0x000edc0000300800 */
[----:B------:R0:W-:Y:S04]  /*422d0*/  STL.64 [R1+0xc70], R8 ;  /* 0x000c700801007387 */ /* 0x0001e80000100a00 */
[----:B------:R1:W-:Y:S04]  /*422e0*/  STL.64 [R1+0xc78], R10 ;  /* 0x000c780a01007387 */ /* 0x0003e80000100a00 */
[----:B0-----:R-:W3:Y:S04]  /*422f0*/  LDL.LU R8, [R1+0x320] ;  /* 0x0003200001087983 */ /* 0x001ee80000300800 */
[----:B------:R-:W3:Y:S04]  /*42300*/  LDL.LU R9, [R1+0x324] ;  /* 0x0003240001097983 */ /* 0x000ee80000300800 */
[----:B-1----:R-:W4:Y:S04]  /*42310*/  LDL.LU R10, [R1+0x328] ;  /* 0x00032800010a7983 */ /* 0x002f280000300800 */
[----:B------:R-:W4:Y:S01]  /*42320*/  LDL.LU R11, [R1+0x32c] ;  /* 0x00032c00010b7983 */ /* 0x000f220000300800 */
[----:B--2---:R-:W-:-:S15]  /*42330*/  HMMA.16816.F32 R20, R4, R26, R20 ;  /* 0x0000001a0414723c */ /* 0x004fde0000001814 */
[----:B------:R-:W-:-:S04]  /*42340*/  NOP ;  /* 0x0000000000007918 */ /* 0x000fc80000000000 */
[----:B------:R-:W-:Y:S04]  /*42350*/  STL.64 [R1+0xb30], R20 ;  /* 0x000b301401007387 */ /* 0x000fe80000100a00 */
[----:B------:R0:W-:Y:S04]  /*42360*/  STL.64 [R1+0xb38], R22 ;  /* 0x000b381601007387 */ /* 0x0001e80000100a00 */
[----:B0-----:R-:W2:Y:S01]  /*42370*/  LDL.64 R22, [R1+0x88] ;  /* 0x0000880001167983 */ /* 0x001ea20000100a00 */
[C---:B---3--:R-:W-:Y:S03]  /*42380*/  HMMA.16816.F32 R12, R4.reuse, R18, R12 ;  /* 0x00000012040c723c */ /* 0x048fe6000000180c */
[----:B--2---:R0:W-:Y:S04]  /*42390*/  STL.64 [R1+0x2670], R22 ;  /* 0x0026701601007387 */ /* 0x0041e80000100a00 */
[----:B------:R-:W2:Y:S04]  /*423a0*/  LDL.LU R20, [R1+0x310] ;  /* 0x0003100001147983 */ /* 0x000ea80000300800 */
[----:B------:R-:W2:Y:S04]  /*423b0*/  LDL.LU R21, [R1+0x314] ;  /* 0x0003140001157983 */ /* 0x000ea80000300800 */
[----:B0-----:R-:W2:Y:S04]  /*423c0*/  LDL.LU R22, [R1+0x318] ;  /* 0x0003180001167983 */ /* 0x001ea80000300800 */
[----:B------:R-:W2:Y:S04]  /*423d0*/  LDL.LU R23, [R1+0x31c] ;  /* 0x00031c0001177983 */ /* 0x000ea80000300800 */
[----:B------:R-:W-:Y:S04]  /*423e0*/  STL.64 [R1+0x2650], R26 ;  /* 0x0026501a01007387 */ /* 0x000fe80000100a00 */
[----:B------:R0:W-:Y:S04]  /*423f0*/  STL [R1+0x2648], R25 ;  /* 0x0026481901007387 */ /* 0x0001e80000100800 */
[----:B------:R-:W3:Y:S04]  /*42400*/  LDL.LU R24, [R1+0x190] ;  /* 0x0001900001187983 */ /* 0x000ee80000300800 */
[----:B0-----:R-:W3:Y:S04]  /*42410*/  LDL.LU R25, [R1+0x194] ;  /* 0x0001940001197983 */ /* 0x001ee80000300800 */
        /* <DEDUP_REMOVED lines=8> */
[----:B------:R-:W-:Y:S04]  /*424a0*/  STL.64 [R1+0xa30], R12 ;  /* 0x000a300c01007387 */ /* 0x000fe80000100a00 */
[----:B------:R0:W-:Y:S04]  /*424b0*/  STL.64 [R1+0xa38], R14 ;  /* 0x000a380e01007387 */ /* 0x0001e80000100a00 */
[----:B0-----:R-:W4:Y:S04]  /*424c0*/  LDL.LU.64 R14, [R1+0x2680] ;  /* 0x00268000010e7983 */ /* 0x001f280000300a00 */
[----:B------:R0:W-:Y:S04]  /*424d0*/  STL.64 [R1+0x2608], R18 ;  /* 0x0026081201007387 */ /* 0x0001e80000100a00 */
[----:B------:R-:W3:Y:S04]  /*424e0*/  LDL.LU R16, [R1+0x160] ;  /* 0x0001600001107983 */ /* 0x000ee80000300800 */
[----:B------:R-:W3:Y:S04]  /*424f0*/  LDL.LU R17, [R1+0x164] ;  /* 0x0001640001117983 */ /* 0x000ee80000300800 */
[----:B0-----:R-:W2:Y:S04]  /*42500*/  LDL.LU R18, [R1+0x168] ;  /* 0x0001680001127983 */ /* 0x001ea80000300800 */
[----:B------:R-:W2:Y:S04]  /*42510*/  LDL.LU R19, [R1+0x16c] ;  /* 0x00016c0001137983 */ /* 0x000ea80000300800 */
[----:B--2---:R0:W-:Y:S04]  /*42520*/  STL.64 [R1+0x2618], R18 ;  /* 0x0026181201007387 */ /* 0x0041e80000100a00 */
[----:B---3--:R-:W-:Y:S04]  /*42530*/  STL.64 [R1+0x2610], R16 ;  /* 0x0026101001007387 */ /* 0x008fe80000100a00 */
[----:B0-----:R-:W2:Y:S01]  /*42540*/  LDL.64 R18, [R1+0xd8] ;  /* 0x0000d80001127983 */ /* 0x001ea20000100a00 */
[----:B----4-:R-:W-:Y:S03]  /*42550*/  HMMA.16816.F32 R8, R4, R14, R8 ;  /* 0x0000000e0408723c */ /* 0x010fe60000001808 */
[----:B--2---:R0:W-:Y:S04]  /*42560*/  STL.64 [R1+0x2630], R18 ;  /* 0x0026301201007387 */ /* 0x0041e80000100a00 */
[----:B0-----:R-:W2:-:S12]  /*42570*/  LDL.64 R18, [R1+0xe8] ;  /* 0x0000e80001127983 */ /* 0x001e980000100a00 */
[----:B------:R-:W-:Y:S04]  /*42580*/  STL.64 [R1+0x970], R8 ;  /* 0x0009700801007387 */ /* 0x000fe80000100a00 */
[----:B------:R0:W-:Y:S04]  /*42590*/  STL.64 [R1+0x978], R10 ;  /* 0x0009780a01007387 */ /* 0x0001e80000100a00 */
[----:B0-----:R-:W3:Y:S04]  /*425a0*/  LDL.LU.64 R10, [R1+0x2678] ;  /* 0x00267800010a7983 */ /* 0x001ee80000300a00 */
[----:B------:R0:W-:Y:S04]  /*425b0*/  STL.64 [R1+0x2600], R14 ;  /* 0x0026000e01007387 */ /* 0x0001e80000100a00 */
[----:B------:R-:W4:Y:S04]  /*425c0*/  LDL.LU R12, [R1+0x150] ;  /* 0x00015000010c7983 */ /* 0x000f280000300800 */
[----:B------:R-:W4:Y:S04]  /*425d0*/  LDL.LU R13, [R1+0x154] ;  /* 0x00015400010d7983 */ /* 0x000f280000300800 */
[----:B0-----:R-:W2:Y:S04]  /*425e0*/  LDL.LU R14, [R1+0x158] ;  /* 0x00015800010e7983 */ /* 0x001ea80000300800 */
[----:B------:R-:W2:Y:S01]  /*425f0*/  LDL.LU R15, [R1+0x15c] ;  /* 0x00015c00010f7983 */ /* 0x000ea20000300800 */
[C---:B---3--:R-:W-:Y:S03]  /*42600*/  HMMA.16816.F32 R20, R4.reuse, R10, R20 ;  /* 0x0000000a0414723c */ /* 0x048fe60000001814 */
        /* <DEDUP_REMOVED lines=20> */
[----:B------:R-:W4:Y:S01]  /*42750*/  LDL.LU R25, [R1+0x2648] ;  /* 0x0026480001197983 */ /* 0x000f220000300800 */
[----:B------:R-:W-:-:S02]  /*42760*/  IMAD.MOV.U32 R28, RZ, RZ, R22 ;  /* 0x000000ffff1c7224 */ /* 0x000fc400078e0016 */
[----:B------:R-:W-:-:S10]  /*42770*/  IMAD.MOV.U32 R24, RZ, RZ, R23 ;  /* 0x000000ffff187224 */ /* 0x000fd400078e0017 */
[----:B------:R0:W-:Y:S04]  /*42780*/  STL.64 [R1+0x880], R4 ;  /* 0x0008800401007387 */ /* 0x0001e80000100a00 */
[----:B------:R1:W-:Y:S04]  /*42790*/  STL.64 [R1+0x888], R6 ;  /* 0x0008880601007387 */ /* 0x0003e80000100a00 */
[----:B------:R-:W2:Y:S04]  /*427a0*/  LDL.LU.64 R22, [R1+0x2640] ;  /* 0x0026400001167983 */ /* 0x000ea80000300a00 */
[----:B------:R-:W2:Y:S04]  /*427b0*/  LDL.LU.64 R20, [R1+0x2638] ;  /* 0x0026380001147983 */ /* 0x000ea80000300a00 */
[----:B0-----:R-:W2:Y:S04]  /*427c0*/  LDL.LU R4, [R1+0x180] ;  /* 0x0001800001047983 */ /* 0x001ea80000300800 */
[----:B------:R-:W2:Y:S04]  /*427d0*/  LDL.LU R5, [R1+0x184] ;  /* 0x0001840001057983 */ /* 0x000ea80000300800 */
[----:B-1----:R-:W2:Y:S04]  /*427e0*/  LDL.LU R6, [R1+0x188] ;  /* 0x0001880001067983 */ /* 0x002ea80000300800 */
[----:B------:R-:W2:Y:S02]  /*427f0*/  LDL.LU R7, [R1+0x18c] ;  /* 0x00018c0001077983 */ /* 0x000ea40000300800 */
[----:B--2---:R-:W-:-:S15]  /*42800*/  HMMA.16816.F32 R4, R20, R18, R4 ;  /* 0x000000121404723c */ /* 0x004fde0000001804 */
        /* <DEDUP_REMOVED lines=14> */
[----:B------:R-:W3:Y:S04]  /*428f0*/  LDL.LU.64 R18, [R1+0x2618] ;  /* 0x0026180001127983 */ /* 0x000ee80000300a00 */
[----:B------:R-:W3:Y:S02]  /*42900*/  LDL.LU.64 R16, [R1+0x2610] ;  /* 0x0026100001107983 */ /* 0x000ee40000300a00 */
[----:B---3--:R-:W-:-:S15]  /*42910*/  HMMA.16816.F32 R16, R20, R26, R16 ;  /* 0x0000001a1410723c */ /* 0x008fde0000001810 */
[----:B------:R-:W-:-:S04]  /*42920*/  NOP ;  /* 0x0000000000007918 */ /* 0x000fc80000000000 */
[----:B------:R-:W-:Y:S04]  /*42930*/  STL.64 [R1+0xb00], R16 ;  /* 0x000b001001007387 */ /* 0x000fe80000100a00 */
[----:B------:R0:W-:Y:S04]  /*42940*/  STL.64 [R1+0xb08], R18 ;  /* 0x000b081201007387 */ /* 0x0001e80000100a00 */
[----:B0-----:R-:W2:Y:S04]  /*42950*/  LDL.LU.64 R18, [R1+0x2608] ;  /* 0x0026080001127983 */ /* 0x001ea80000300a00 */
[----:B------:R-:W-:Y:S01]  /*42960*/  STL.64 [R1+0x2590], R26 ;  /* 0x0025901a01007387 */ /* 0x000fe20000100a00 */
[----:B--2---:R-:W-:Y:S01]  /*42970*/  HMMA.16816.F32 R12, R20, R18, R12 ;  /* 0x00000012140c723c */ /* 0x004fe2000000180c */
[----:B------:R-:W-:-:S02]  /*42980*/  IMAD.MOV.U32 R7, RZ, RZ, R18 ;  /* 0x000000ffff077224 */ /* 0x000fc400078e0012 */
[----:B------:R-:W-:Y:S02]  /*42990*/  IMAD.MOV.U32 R6, RZ, RZ, R19 ;  /* 0x000000ffff067224 */ /* 0x000fe400078e0013 */
[----:B----4-:R-:W0:-:S14]  /*429a0*/  LDSM.16.MT88.4 R16, [R25+UR5+0xc180] ;  /* 0x00c180051910783b */ /* 0x010e1c0008004200 */
        /* <DEDUP_REMOVED lines=8> */
[----:B------:R-:W2:Y:S02]  /*42a30*/  LDL.LU R19, [R1+0x2fc] ;  /* 0x0002fc0001137983 */ /* 0x000ea40000300800 */
[----:B--2---:R-:W-:Y:S02]  /*42a40*/  HMMA.16816.F32 R16, R20, R14, R16 ;  /* 0x0000000e1410723c */ /* 0x004fe40000001810 */
[----:B------:R-:W0:Y:S04]  /*42a50*/  LDSM.16.MT88.4 R12, [R25+UR5+0xc200] ;  /* 0x00c20005190c783b */ /* 0x000e280008004200 */
[----:B0-----:R-:W-:-:S13]  /*42a60*/  STL.64 [R1+0x2558], R14 ;  /* 0x0025580e01007387 */ /* 0x001fda0000100a00 */
[----:B------:R-:W-:Y:S04]  /*42a70*/  STL.64 [R1+0x930], R16 ;  /* 0x0009301001007387 */ /* 0x000fe80000100a00 */
[----:B------:R-:W-:Y:S04]  /*42a80*/  STL.64 [R1+0x938], R18 ;  /* 0x0009381201007387 */ /* 0x000fe80000100a00 */
[----:B------:R0:W-:Y:S04]  /*42a90*/  STL.64 [R1+0x2550], R12 ;  /* 0x0025500c01007387 */ /* 0x0001e80000100a00 */
[----:B0-----:R-:W2:Y:S04]  /*42aa0*/  LDL.LU R12, [R1+0x7a0] ;  /* 0x0007a000010c7983 */ /* 0x001ea80000300800 */
[----:B------:R-:W2:Y:S04]  /*42ab0*/  LDL.LU R13, [R1+0x7a4] ;  /* 0x0007a400010d7983 */ /* 0x000ea80000300800 */
[----:B------:R-:W3:Y:S04]  /*42ac0*/  LDL.LU R14, [R1+0x7a8] ;  /* 0x0007a800010e7983 */ /* 0x000ee80000300800 */
[----:B------:R-:W3:Y:S01]  /*42ad0*/  LDL.LU R15, [R1+0x7ac] ;  /* 0x0007ac00010f7983 */ /* 0x000ee20000300800 */
[----:B------:R-:W-:-:S02]  /*42ae0*/  IMAD.MOV.U32 R26, RZ, RZ, R0 ;  /* 0x000000ffff1a7224 */ /* 0x000fc400078e0000 */
[----:B------:R-:W-:Y:S01]  /*42af0*/  IMAD.MOV.U32 R27, RZ, RZ, R29 ;  /* 0x000000ffff1b7224 */ /* 0x000fe200078e001d */
[----:B------:R-:W4:Y:S04]  /*42b00*/  LDL.LU R0, [R1+0x25f8] ;  /* 0x0025f80001007983 */ /* 0x000f280000300800 */
[----:B------:R0:W-:Y:S01]  /*42b10*/  STL.64 [R1+0x25a8], R26 ;  /* 0x0025a81a01007387 */ /* 0x0001e20000100a00 */
[----:B------:R-:W-:Y:S02]  /*42b20*/  IMAD.MOV.U32 R18, RZ, RZ, R28 ;  /* 0x000000ffff127224 */ /* 0x000fe400078e001c */
[----:B------:R-:W-:Y:S02]  /*42b30*/  IMAD.MOV.U32 R19, RZ, RZ, R24 ;  /* 0x000000ffff137224 */ /* 0x000fe400078e0018 */
[----:B0-----:R-:W-:-:S02]  /*42b40*/  IMAD.MOV.U32 R26, RZ, RZ, R5 ;  /* 0x000000ffff1a7224 */ /* 0x001fc400078e0005 */
[----:B------:R-:W-:Y:S01]  /*42b50*/  IMAD.MOV.U32 R27, RZ, RZ, R4 ;  /* 0x000000ffff1b7224 */ /* 0x000fe200078e0004 */
[----:B---3--:R-:W-:Y:S04]  /*42b60*/  STL.64 [R1+0x2578], R14 ;  /* 0x0025780e01007387 */ /* 0x008fe80000100a00 */
[----:B--2---:R-:W-:Y:S04]  /*42b70*/  STL.64 [R1+0x2570], R12 ;  /* 0x0025700c01007387 */ /* 0x004fe80000100a00 */
[----:B------:R-:W-:Y:S04]  /*42b80*/  STL.64 [R1+0x25f0], R26 ;  /* 0x0025f01a01007387 */ /* 0x000fe80000100a00 */
[----:B------:R0:W-:Y:S04]  /*42b90*/  STL [R1+0x25e8], R25 ;  /* 0x0025e81901007387 */ /* 0x0001e80000100800 */
[----:B------:R-:W2:Y:S04]  /*42ba0*/  LDL.LU R24, [R1+0x4a0] ;  /* 0x0004a00001187983 */ /* 0x000ea80000300800 */
[----:B0-----:R-:W2:Y:S04]  /*42bb0*/  LDL.LU R25, [R1+0x4a4] ;  /* 0x0004a40001197983 */ /* 0x001ea80000300800 */
[----:B------:R-:W2:Y:S04]  /*42bc0*/  LDL.LU R26, [R1+0x4a8] ;  /* 0x0004a800011a7983 */ /* 0x000ea80000300800 */
[----:B------:R-:W2:Y:S01]  /*42bd0*/  LDL.LU R27, [R1+0x4ac] ;  /* 0x0004ac00011b7983 */ /* 0x000ea20000300800 */
[----:B------:R-:W-:-:S02]  /*42be0*/  IMAD.MOV.U32 R14, RZ, RZ, R7 ;  /* 0x000000ffff0e7224 */ /* 0x000fc400078e0007 */
[----:B------:R-:W-:Y:S01]  /*42bf0*/  IMAD.MOV.U32 R15, RZ, RZ, R6 ;  /* 0x000000ffff0f7224 */ /* 0x000fe200078e0006 */
[----:B------:R0:W-:Y:S04]  /*42c00*/  STL.64 [R1+0x25e0], R18 ;  /* 0x0025e01201007387 */ /* 0x0001e80000100a00 */
[----:B------:R-:W3:Y:S04]  /*42c10*/  LDL.LU R16, [R1+0x670] ;  /* 0x0006700001107983 */ /* 0x000ee80000300800 */
[----:B------:R-:W3:Y:S04]  /*42c20*/  LDL.LU R17, [R1+0x674] ;  /* 0x0006740001117983 */ /* 0x000ee80000300800 */
[----:B0-----:R-:W3:Y:S04]  /*42c30*/  LDL.LU R18, [R1+0x678] ;  /* 0x0006780001127983 */ /* 0x001ee80000300800 */
[----:B------:R-:W3:Y:S04]  /*42c40*/  LDL.LU R19, [R1+0x67c] ;  /* 0x00067c0001137983 */ /* 0x000ee80000300800 */
        /* <DEDUP_REMOVED lines=17> */
[----:B------:R-:W-:-:S02]  /*42d60*/  IMAD.MOV.U32 R6, RZ, RZ, R9 ;  /* 0x000000ffff067224 */ /* 0x000fc400078e0009 */
[----:B------:R-:W-:Y:S02]  /*42d70*/  IMAD.MOV.U32 R7, RZ, RZ, R8 ;  /* 0x000000ffff077224 */ /* 0x000fe400078e0008 */
[C---:B------:R-:W-:Y:S01]  /*42d80*/  HMMA.16816.F32 R8, R20.reuse, R10, R24 ;  /* 0x0000000a1408723c */ /* 0x040fe20000001818 */
[----:B--2---:R-:W-:Y:S04]  /*42d90*/  STL.64 [R1+0x25d8], R14 ;  /* 0x0025d80e01007387 */ /* 0x004fe80000100a00 */
[----:B------:R0:W-:Y:S04]  /*42da0*/  STL.64 [R1+0x25d0], R12 ;  /* 0x0025d00c01007387 */ /* 0x0001e80000100a00 */
[----:B0-----:R-:W2:Y:S04]  /*42db0*/  LDL.LU R12, [R1+0x660] ;  /* 0x00066000010c7983 */ /* 0x001ea80000300800 */
[----:B------:R-:W2:Y:S04]  /*42dc0*/  LDL.LU R13, [R1+0x664] ;  /* 0x00066400010d7983 */ /* 0x000ea80000300800 */
[----:B------:R-:W2:Y:S04]  /*42dd0*/  LDL.LU R14, [R1+0x668] ;  /* 0x00066800010e7983 */ /* 0x000ea80000300800 */
[----:B------:R-:W2:Y:S04]  /*42de0*/  LDL.LU R15, [R1+0x66c] ;  /* 0x00066c00010f7983 */ /* 0x000ea80000300800 */
[----:B------:R-:W2:Y:S04]  /*42df0*/  LDL.LU.64 R26, [R1+0x25f0] ;  /* 0x0025f000011a7983 */ /* 0x000ea80000300a00 */
[----:B------:R-:W2:Y:S04]  /*42e00*/  LDL.LU R25, [R1+0x25e8] ;  /* 0x0025e80001197983 */ /* 0x000ea80000300800 */
[----:B------:R-:W-:Y:S04]  /*42e10*/  STL.64 [R1+0x820], R8 ;  /* 0x0008200801007387 */ /* 0x000fe80000100a00 */
[----:B------:R-:W-:Y:S04]  /*42e20*/  STL.64 [R1+0x828], R10 ;  /* 0x0008280a01007387 */ /* 0x000fe80000100a00 */
[----:B--2---:R-:W0:Y:S04]  /*42e30*/  LDSM.16.MT88.4 R8, [R25+UR5+0xc280] ;  /* 0x00c280051908783b */ /* 0x004e280008004200 */
[----:B0-----:R0:W-:Y:S04]  /*42e40*/  STL.64 [R1+0x24e0], R10 ;  /* 0x0024e00a01007387 */ /* 0x0011e80000100a00 */
[----:B------:R1:W-:Y:S04]  /*42e50*/  STL.64 [R1+0x24d8], R8 ;  /* 0x0024d80801007387 */ /* 0x0003e80000100a00 */
[----:B0-----:R-:W2:Y:S01]  /*42e60*/  LDL.LU.64 R10, [R1+0xa8] ;  /* 0x0000a800010a7983 */ /* 0x001ea20000300a00 */
[C---:B---3--:R-:W-:Y:S03]  /*42e70*/  HMMA.16816.F32 R4, R20.reuse, R6, R16 ;  /* 0x000000061404723c */ /* 0x048fe60000001810 */
[----:B--2---:R0:W-:Y:S04]  /*42e80*/  STL.64 [R1+0x2580], R10 ;  /* 0x0025800a01007387 */ /* 0x0041e80000100a00 */
[----:B-1----:R-:W2:Y:S04]  /*42e90*/  LDL.LU R8, [R1+0x7c0] ;  /* 0x0007c00001087983 */ /* 0x002ea80000300800 */
[----:B------:R-:W2:Y:S04]  /*42ea0*/  LDL.LU R9, [R1+0x7c4] ;  /* 0x0007c40001097983 */ /* 0x000ea80000300800 */
[----:B0-----:R-:W2:Y:S04]  /*42eb0*/  LDL.LU R10, [R1+0x7c8] ;  /* 0x0007c800010a7983 */ /* 0x001ea80000300800 */
[----:B------:R-:W2:Y:S04]  /*42ec0*/  LDL.LU R11, [R1+0x7cc] ;  /* 0x0007cc00010b7983 */ /* 0x000ea80000300800 */
[----:B------:R-:W3:Y:S04]  /*42ed0*/  LDL.LU.64 R18, [R1+0x25e0] ;  /* 0x0025e00001127983 */ /* 0x000ee80000300a00 */
[----:B------:R-:W-:Y:S04]  /*42ee0*/  STL.64 [R1+0x800], R4 ;  /* 0x0008000401007387 */ /* 0x000fe80000100a00 */
[----:B------:R-:W-:Y:S04]  /*42ef0*/  STL.64 [R1+0x808], R6 ;  /* 0x0008080601007387 */ /* 0x000fe80000100a00 */
[----:B------:R-:W0:Y:S04]  /*42f00*/  LDSM.16.MT88.4 R4, [R25+UR5+0xc300] ;  /* 0x00c300051904783b */ /* 0x000e280008004200 */
[----:B0-----:R0:W-:Y:S04]  /*42f10*/  STL.64 [R1+0x2450], R6 ;  /* 0x0024500601007387 */ /* 0x0011e80000100a00 */
[----:B------:R-:W-:Y:S04]  /*42f20*/  STL.64 [R1+0x2448], R4 ;  /* 0x0024480401007387 */ /* 0x000fe80000100a00 */
[----:B0-----:R-:W2:Y:S01]  /*42f30*/  LDL.LU.64 R6, [R1+0x98] ;  /* 0x0000980001067983 */ /* 0x001ea20000300a00 */
[----:B---3--:R-:W-:Y:S03]  /*42f40*/  HMMA.16816.F32 R20, R20, R18, R12 ;  /* 0x000000121414723c */ /* 0x008fe6000000180c */
[----:B------:R-:W3:Y:S04]  /*42f50*/  LDL.LU.64 R14, [R1+0x25d8] ;  /* 0x0025d800010e7983 */ /* 0x000ee80000300a00 */
[----:B------:R-:W3:Y:S04]  /*42f60*/  LDL.LU.64 R12, [R1+0x25d0] ;  /* 0x0025d000010c7983 */ /* 0x000ee80000300a00 */
[----:B------:R-:W3:Y:S04]  /*42f70*/  LDL.LU.64 R18, [R1+0x25c8] ;  /* 0x0025c80001127983 */ /* 0x000ee80000300a00 */
        /* <DEDUP_REMOVED lines=9> */
[----:B------:R-:W3:-:S12]  /*43010*/  LDL.LU.64 R12, [R1+0x25b0] ;  /* 0x0025b000010c7983 */ /* 0x000ed80000300a00 */
        /* <DEDUP_REMOVED lines=9> */
[----:B---3--:R-:W-:-:S15]  /*430b0*/  HMMA.16816.F32 R12, R16, R26, R12 ;  /* 0x0000001a100c723c */ /* 0x008fde000000180c */
[----:B------:R-:W-:-:S04]  /*430c0*/  NOP ;  /* 0x0000000000007918 */ /* 0x000fc80000000000 */
[----:B------:R-:W-:Y:S04]  /*430d0*/  STL.64 [R1+0xad0], R12 ;  /* 0x000ad00c01007387 */ /* 0x000fe80000100a00 */
[----:B------:R0:W-:Y:S04]  /*430e0*/  STL.64 [R1+0xad8], R14 ;  /* 0x000ad80e01007387 */ /* 0x0001e80000100a00 */
[----:B0-----:R-:W2:Y:S04]  /*430f0*/  LDL.LU.64 R14, [R1+0x2588] ;  /* 0x00258800010e7983 */ /* 0x001ea80000300a00 */
[----:B------:R0:W-:Y:S04]  /*43100*/  STL.64 [R1+0x2520], R26 ;  /* 0x0025201a01007387 */ /* 0x0001e80000100a00 */
[----:B0-----:R-:W3:Y:S01]  /*43110*/  LDL.64 R26, [R1+0xd8] ;  /* 0x0000d800011a7983 */ /* 0x001ee20000100a00 */
[C---:B--2---:R-:W-:Y:S03]  /*43120*/  HMMA.16816.F32 R12, R16.reuse, R14, R8 ;  /* 0x0000000e100c723c */ /* 0x044fe60000001808 */
[----:B---3--:R0:W-:Y:S04]  /*43130*/  STL.64 [R1+0x2538], R26 ;  /* 0x0025381a01007387 */ /* 0x0081e80000100a00 */
[----:B------:R-:W2:Y:S04]  /*43140*/  LDL.LU R24, [R1+0x7b0] ;  /* 0x0007b00001187983 */ /* 0x000ea80000300800 */
[----:B------:R-:W2:Y:S04]  /*43150*/  LDL.LU R25, [R1+0x7b4] ;  /* 0x0007b40001197983 */ /* 0x000ea80000300800 */
[----:B0-----:R-:W2:Y:S04]  /*43160*/  LDL.LU R26, [R1+0x7b8] ;  /* 0x0007b800011a7983 */ /* 0x001ea80000300800 */
[----:B------:R-:W2:Y:S04]  /*43170*/  LDL.LU R27, [R1+0x7bc] ;  /* 0x0007bc00011b7983 */ /* 0x000ea80000300800 */
[----:B------:R-:W2:Y:S04]  /*43180*/  LDL.LU.64 R10, [R1+0x2580] ;  /* 0x00258000010a7983 */ /* 0x000ea80000300a00 */
[----:B------:R-:W-:Y:S04]  /*43190*/  STL.64 [R1+0x7f0], R12 ;  /* 0x0007f00c01007387 */ /* 0x000fe80000100a00 */
[----:B------:R0:W-:Y:S04]  /*431a0*/  STL.64 [R1+0x7f8], R14 ;  /* 0x0007f80e01007387 */ /* 0x0001e80000100a00 */
[----:B0-----:R-:W3:Y:S04]  /*431b0*/  LDL.LU.64 R14, [R1+0x2578] ;  /* 0x00257800010e7983 */ /* 0x001ee80000300a00 */
[----:B------:R-:W3:Y:S01]  /*431c0*/  LDL.LU.64 R12, [R1+0x2570] ;  /* 0x00257000010c7983 */ /* 0x000ee20000300a00 */
[----:B--2---:R-:W-:Y:S01]  /*431d0*/  HMMA.16816.F32 R24, R16, R10, R24 ;  /* 0x0000000a1018723c */ /* 0x004fe20000001818 */
[----:B------:R-:W-:-:S02]  /*431e0*/  IMAD.MOV.U32 R21, RZ, RZ, R10 ;  /* 0x000000ffff157224 */ /* 0x000fc400078e000a */
[----:B------:R-:W-:-:S05]  /*431f0*/  IMAD.MOV.U32 R20, RZ, RZ, R11 ;  /* 0x000000ffff147224 */ /* 0x000fca00078e000b */
[C---:B---3--:R-:W-:Y:S11]  /*43200*/  HMMA.16816.F32 R12, R16.reuse, R6, R12 ;  /* 0x00000006100c723c */ /* 0x048ff6000000180c */
[----:B------:R-:W-:Y:S04]  /*43210*/  STL.64 [R1+0x7c0], R24 ;  /* 0x0007c01801007387 */ /* 0x000fe80000100a00 */
[----:B------:R-:W-:Y:S04]  /*43220*/  STL.64 [R1+0x7c8], R26 ;  /* 0x0007c81a01007387 */ /* 0x000fe80000100a00 */
[----:B------:R0:W-:Y:S04]  /*43230*/  STL.64 [R1+0x2568], R22 ;  /* 0x0025681601007387 */ /* 0x0001e80000100a00 */
[----:B------:R-:W-:Y:S04]  /*43240*/  STL.64 [R1+0x2560], R20 ;  /* 0x0025601401007387 */ /* 0x000fe80000100a00 */
[----:B------:R-:W2:Y:S04]  /*43250*/  LDL.LU R8, [R1+0x790] ;  /* 0x0007900001087983 */ /* 0x000ea80000300800 */
[----:B------:R1:W-:Y:S04]  /*43260*/  STL.64 [R1+0x770], R12 ;  /* 0x0007700c01007387 */ /* 0x0003e80000100a00 */
[----:B------:R3:W-:Y:S04]  /*43270*/  STL.64 [R1+0x778], R14 ;  /* 0x0007780e01007387 */ /* 0x0007e80000100a00 */
[----:B------:R-:W2:Y:S04]  /*43280*/  LDL.LU R9, [R1+0x794] ;  /* 0x0007940001097983 */ /* 0x000ea80000300800 */
[----:B------:R-:W2:Y:S04]  /*43290*/  LDL.LU R10, [R1+0x798] ;  /* 0x00079800010a7983 */ /* 0x000ea80000300800 */
[----:B------:R-:W2:Y:S04]  /*432a0*/  LDL.LU R11, [R1+0x79c] ;  /* 0x00079c00010b7983 */ /* 0x000ea80000300800 */
[----:B0-----:R-:W2:Y:S04]  /*432b0*/  LDL.64 R22, [R1+0x88] ;  /* 0x0000880001167983 */ /* 0x001ea80000100a00 */
[----:B-1----:R-:W2:Y:S04]  /*432c0*/  LDL.LU R12, [R1+0x650] ;  /* 0x00065000010c7983 */ /* 0x002ea80000300800 */
[----:B------:R-:W2:Y:S04]  /*432d0*/  LDL.LU R13, [R1+0x654] ;  /* 0x00065400010d7983 */ /* 0x000ea80000300800 */
[----:B---3--:R-:W3:Y:S04]  /*432e0*/  LDL.LU R14, [R1+0x658] ;  /* 0x00065800010e7983 */ /* 0x008ee80000300800 */
[----:B------:R-:W3:Y:S04]  /*432f0*/  LDL.LU R15, [R1+0x65c] ;  /* 0x00065c00010f7983 */ /* 0x000ee80000300800 */
[----:B------:R-:W2:Y:S04]  /*43300*/  LDL.64 R26, [R1+0xe8] ;  /* 0x0000e800011a7983 */ /* 0x000ea80000100a00 */
[----:B------:R0:W-:Y:S04]  /*43310*/  STL.64 [R1+0x24f8], R6 ;  /* 0x0024f80601007387 */ /* 0x0001e80000100a00 */
[----:B------:R-:W2:Y:S04]  /*43320*/  LDL.LU R4, [R1+0x600] ;  /* 0x0006000001047983 */ /* 0x000ea80000300800 */
[----:B------:R-:W2:Y:S04]  /*43330*/  LDL.LU R5, [R1+0x604] ;  /* 0x0006040001057983 */ /* 0x000ea80000300800 */
[----:B0-----:R-:W2:Y:S04]  /*43340*/  LDL.LU R6, [R1+0x608] ;  /* 0x0006080001067983 */ /* 0x001ea80000300800 */
[----:B------:R-:W2:Y:S04]  /*43350*/  LDL.LU R7, [R1+0x60c] ;  /* 0x00060c0001077983 */ /* 0x000ea80000300800 */
[----:B--2---:R0:W-:Y:S04]  /*43360*/  STL.64 [R1+0x2508], R6 ;  /* 0x0025080601007387 */ /* 0x0041e80000100a00 */
[----:B------:R1:W-:Y:S04]  /*43370*/  STL.64 [R1+0x2500], R4 ;  /* 0x0025000401007387 */ /* 0x0003e80000100a00 */
[----:B0-----:R-:W2:Y:S04]  /*43380*/  LDL.64 R6, [R1+0xb8] ;  /* 0x0000b80001067983 */ /* 0x001ea80000100a00 */
[----:B--2---:R0:W-:Y:S04]  /*43390*/  STL.64 [R1+0x2518], R6 ;  /* 0x0025180601007387 */ /* 0x0041e80000100a00 */
[----:B-1----:R-:W2:Y:S04]  /*433a0*/  LDL.LU R4, [R1+0x620] ;  /* 0x0006200001047983 */ /* 0x002ea80000300800 */
[----:B------:R-:W2:Y:S04]  /*433b0*/  LDL.LU R5, [R1+0x624] ;  /* 0x0006240001057983 */ /* 0x000ea80000300800 */
[----:B0-----:R-:W2:Y:S04]  /*433c0*/  LDL.LU R6, [R1+0x628] ;  /* 0x0006280001067983 */ /* 0x001ea80000300800 */
        /* <DEDUP_REMOVED lines=14> */
[----:B------:R0:W-:Y:S04]  /*434b0*/  STL.64 [R1+0x760], R8 ;  /* 0x0007600801007387 */ /* 0x0001e80000100a00 */
[----:B------:R-:W-:Y:S01]  /*434c0*/  STL.64 [R1+0x768], R10 ;  /* 0x0007680a01007387 */ /* 0x000fe20000100a00 */
[----:B0-----:R-:W-:-:S02]  /*434d0*/  IMAD.MOV.U32 R9, RZ, RZ, R22 ;  /* 0x000000ffff097224 */ /* 0x001fc400078e0016 */
[----:B------:R-:W-:Y:S02]  /*434e0*/  IMAD.MOV.U32 R8, RZ, RZ, R23 ;  /* 0x000000ffff087224 */ /* 0x000fe400078e0017 */
[----:B------:R-:W3:Y:S04]  /*434f0*/  LDL.LU.64 R22, [R1+0x2568] ;  /* 0x0025680001167983 */ /* 0x000ee80000300a00 */
[----:B------:R-:W2:Y:S04]  /*43500*/  LDL.LU.64 R20, [R1+0x2560] ;  /* 0x0025600001147983 */ /* 0x000ea80000300a00 */
[----:B------:R0:W-:Y:S04]  /*43510*/  STL.64 [R1+0x2510], R8 ;  /* 0x0025100801007387 */ /* 0x0001e80000100a00 */
[----:B0-----:R-:W2:Y:S04]  /*43520*/  LDL.LU R8, [R1+0x610] ;  /* 0x0006100001087983 */ /* 0x001ea80000300800 */
[----:B------:R-:W2:Y:S04]  /*43530*/  LDL.LU R9, [R1+0x614] ;  /* 0x0006140001097983 */ /* 0x000ea80000300800 */
[----:B------:R-:W2:Y:S04]  /*43540*/  LDL.LU R10, [R1+0x618] ;  /* 0x00061800010a7983 */ /* 0x000ea80000300800 */
[----:B------:R-:W2:Y:S01]  /*43550*/  LDL.LU R11, [R1+0x61c] ;  /* 0x00061c00010b7983 */ /* 0x000ea20000300800 */
[----:B---3--:R-:W-:Y:S03]  /*43560*/  HMMA.16816.F32 R16, R16, R22, R12 ;  /* 0x000000161010723c */ /* 0x008fe6000000180c */
[----:B------:R-:W2:Y:S04]  /*43570*/  LDL.LU.64 R14, [R1+0x2558] ;  /* 0x00255800010e7983 */ /* 0x000ea80000300a00 */
[----:B------:R-:W2:-:S12]  /*43580*/  LDL.LU.64 R12, [R1+0x2550] ;  /* 0x00255000010c7983 */ /* 0x000e980000300a00 */
[----:B------:R0:W-:Y:S04]  /*43590*/  STL.64 [R1+0x720], R16 ;  /* 0x0007201001007387 */ /* 0x0001e80000100a00 */
[----:B------:R-:W-:Y:S01]  /*435a0*/  STL.64 [R1+0x728], R18 ;  /* 0x0007281201007387 */ /* 0x000fe20000100a00 */
[----:B0-----:R-:W-:Y:S02]  /*435b0*/  IMAD.MOV.U32 R17, RZ, RZ, R26 ;  /* 0x000000ffff117224 */ /* 0x001fe400078e001a */
        /* <DEDUP_REMOVED lines=9> */
[----:B------:R-:W-:Y:S01]  /*43650*/  IMAD.MOV.U32 R19, RZ, RZ, R20 ;  /* 0x000000ffff137224 */ /* 0x000fe200078e0014 */
        /* <DEDUP_REMOVED lines=19> */
[----:B0-----:R-:W2:Y:S02]  /*43790*/  LDL.LU.64 R6, [R1+0x2518] ;  /* 0x0025180001067983 */ /* 0x001ea40000300a00 */
[----:B--2---:R-:W-:-:S15]  /*437a0*/  HMMA.16816.F32 R8, R12, R6, R8 ;  /* 0x000000060c08723c */ /* 0x004fde0000001808 */
[----:B------:R-:W-:-:S04]  /*437b0*/  NOP ;  /* 0x0000000000007918 */ /* 0x000fc80000000000 */
[----:B------:R0:W-:Y:S04]  /*437c0*/  STL.64 [R1+0x7e0], R8 ;  /* 0x0007e00801007387 */ /* 0x0001e80000100a00 */
[----:B------:R1:W-:Y:S04]  /*437d0*/  STL.64 [R1+0x7e8], R10 ;  /* 0x0007e80a01007387 */ /* 0x0003e80000100a00 */
[----:B0-----:R-:W2:Y:S01]  /*437e0*/  LDL.LU.64 R8, [R1+0x2510] ;  /* 0x0025100001087983 */ /* 0x001ea20000300a00 */
[----:B-1----:R-:W-:Y:S02]  /*437f0*/  IMAD.MOV.U32 R11, RZ, RZ, R6 ;  /* 0x000000ffff0b7224 */ /* 0x002fe400078e0006 */
[----:B------:R-:W-:-:S02]  /*43800*/  IMAD.MOV.U32 R10, RZ, RZ, R7 ;  /* 0x000000ffff0a7224 */ /* 0x000fc400078e0007 */
        /* <DEDUP_REMOVED lines=8> */
[----:B---3--:R-:W-:Y:S01]  /*43890*/  HMMA.16816.F32 R20, R12, R6, R20 ;  /* 0x000000060c14723c */ /* 0x008fe20000001814 */
[----:B------:R-:W-:-:S02]  /*438a0*/  IMAD.MOV.U32 R25, RZ, RZ, R6 ;  /* 0x000000ffff197224 */ /* 0x000fc400078e0006 */
[----:B------:R-:W-:-:S15]  /*438b0*/  IMAD.MOV.U32 R24, RZ, RZ, R7 ;  /* 0x000000ffff187224 */ /* 0x000fde00078e0007 */
[----:B------:R-:W-:Y:S01]  /*438c0*/  NOP ;  /* 0x0000000000007918 */ /* 0x000fe20000000000 */
[----:B------:R0:W-:Y:S04]  /*438d0*/  STL.64 [R1+0x710], R20 ;  /* 0x0007101401007387 */ /* 0x0001e80000100a00 */
[----:B------:R1:W-:Y:S04]  /*438e0*/  STL.64 [R1+0x718], R22 ;  /* 0x0007181601007387 */ /* 0x0003e80000100a00 */
[----:B0-----:R-:W2:Y:S04]  /*438f0*/  LDL.LU R20, [R1+0x5e0] ;  /* 0x0005e00001147983 */ /* 0x001ea80000300800 */
[----:B------:R-:W2:Y:S04]  /*43900*/  LDL.LU R21, [R1+0x5e4] ;  /* 0x0005e40001157983 */ /* 0x000ea80000300800 */
[----:B-1----:R-:W2:Y:S04]  /*43910*/  LDL.LU R22, [R1+0x5e8] ;  /* 0x0005e80001167983 */ /* 0x002ea80000300800 */
[----:B------:R-:W2:Y:S04]  /*43920*/  LDL.LU R23, [R1+0x5ec] ;  /* 0x0005ec0001177983 */ /* 0x000ea80000300800 */
[----:B------:R-:W-:Y:S04]  /*43930*/  STL.64 [R1+0x24b0], R26 ;  /* 0x0024b01a01007387 */ /* 0x000fe80000100a00 */
[----:B------:R0:W-:Y:S04]  /*43940*/  STL.64 [R1+0x24a8], R24 ;  /* 0x0024a81801007387 */ /* 0x0001e80000100a00 */
[----:B------:R-:W3:Y:S04]  /*43950*/  LDL.LU R4, [R1+0x250] ;  /* 0x0002500001047983 */ /* 0x000ee80000300800 */
[----:B------:R-:W3:Y:S04]  /*43960*/  LDL.LU R5, [R1+0x254] ;  /* 0x0002540001057983 */ /* 0x000ee80000300800 */
[----:B------:R-:W2:Y:S04]  /*43970*/  LDL.LU R6, [R1+0x258] ;  /* 0x0002580001067983 */ /* 0x000ea80000300800 */
[----:B------:R-:W2:Y:S01]  /*43980*/  LDL.LU R7, [R1+0x25c] ;  /* 0x00025c0001077983 */ /* 0x000ea20000300800 */
[----:B------:R-:W-:-:S02]  /*43990*/  IMAD.MOV.U32 R18, RZ, RZ, R11 ;  /* 0x000000ffff127224 */ /* 0x000fc400078e000b */
[----:B------:R-:W-:-:S05]  /*439a0*/  IMAD.MOV.U32 R19, RZ, RZ, R10 ;  /* 0x000000ffff137224 */ /* 0x000fca00078e000a */
[----:B------:R-:W-:Y:S04]  /*439b0*/  STL.64 [R1+0x24a0], R18 ;  /* 0x0024a01201007387 */ /* 0x000fe80000100a00 */
[----:B--2---:R1:W-:Y:S04]  /*439c0*/  STL.64 [R1+0x2460], R6 ;  /* 0x0024600601007387 */ /* 0x0043e80000100a00 */
[----:B---3--:R-:W-:Y:S04]  /*439d0*/  STL.64 [R1+0x2458], R4 ;  /* 0x0024580401007387 */ /* 0x008fe80000100a00 */
[----:B0-----:R-:W2:Y:S04]  /*439e0*/  LDL.LU R24, [R1+0x3f0] ;  /* 0x0003f00001187983 */ /* 0x001ea80000300800 */
[----:B------:R-:W2:Y:S04]  /*439f0*/  LDL.LU R25, [R1+0x3f4] ;  /* 0x0003f40001197983 */ /* 0x000ea80000300800 */
[----:B------:R-:W3:Y:S04]  /*43a00*/  LDL.LU R26, [R1+0x3f8] ;  /* 0x0003f800011a7983 */ /* 0x000ee80000300800 */
[----:B------:R-:W3:Y:S01]  /*43a10*/  LDL.LU R27, [R1+0x3fc] ;  /* 0x0003fc00011b7983 */ /* 0x000ee20000300800 */
[----:B-1----:R-:W-:-:S02]  /*43a20*/  IMAD.MOV.U32 R7, RZ, RZ, R8 ;  /* 0x000000ffff077224 */ /* 0x002fc400078e0008 */
[----:B------:R-:W-:Y:S01]  /*43a30*/  IMAD.MOV.U32 R6, RZ, RZ, R9 ;  /* 0x000000ffff067224 */ /* 0x000fe200078e0009 */
[----:B------:R-:W2:Y:S04]  /*43a40*/  LDL.LU R8, [R1+0x420] ;  /* 0x0004200001087983 */ /* 0x000ea80000300800 */
[----:B------:R-:W4:Y:S04]  /*43a50*/  LDL.LU R9, [R1+0x424] ;  /* 0x0004240001097983 */ /* 0x000f280000300800 */
[----:B------:R-:W4:Y:S04]  /*43a60*/  LDL.LU R10, [R1+0x428] ;  /* 0x00042800010a7983 */ /* 0x000f280000300800 */
[----:B------:R-:W4:Y:S04]  /*43a70*/  LDL.LU R11, [R1+0x42c] ;  /* 0x00042c00010b7983 */ /* 0x000f280000300800 */
[----:B---3--:R0:W-:Y:S04]  /*43a80*/  STL.64 [R1+0x24c0], R26 ;  /* 0x0024c01a01007387 */ /* 0x0081e80000100a00 */
[----:B--2---:R-:W-:Y:S01]  /*43a90*/  STL.64 [R1+0x24b8], R24 ;  /* 0x0024b81801007387 */ /* 0x004fe20000100a00 */
[----:B0-----:R-:W-:-:S02]  /*43aa0*/  IMAD.MOV.U32 R27, RZ, RZ, R16 ;  /* 0x000000ffff1b7224 */ /* 0x001fc400078e0010 */
[----:B------:R-:W-:Y:S01]  /*43ab0*/  IMAD.MOV.U32 R26, RZ, RZ, R17 ;  /* 0x000000ffff1a7224 */ /* 0x000fe200078e0011 */
[----:B------:R-:W2:Y:S04]  /*43ac0*/  LDL.LU R16, [R1+0x3e0] ;  /* 0x0003e00001107983 */ /* 0x000ea80000300800 */
[----:B------:R-:W2:Y:S04]  /*43ad0*/  LDL.LU R17, [R1+0x3e4] ;  /* 0x0003e40001117983 */ /* 0x000ea80000300800 */
[----:B------:R-:W3:Y:S04]  /*43ae0*/  LDL.LU R18, [R1+0x3e8] ;  /* 0x0003e80001127983 */ /* 0x000ee80000300800 */
[----:B------:R-:W3:Y:S01]  /*43af0*/  LDL.LU R19, [R1+0x3ec] ;  /* 0x0003ec0001137983 */ /* 0x000ee20000300800 */
[C---:B------:R-:W-:Y:S03]  /*43b00*/  HMMA.16816.F32 R20, R12.reuse, R6, R20 ;  /* 0x000000060c14723c */ /* 0x040fe60000001814 */
        /* <DEDUP_REMOVED lines=9> */
[----:B------:R-:W3:Y:S04]  /*43ba0*/  LDL.LU.64 R20, [R1+0x24e8] ;  /* 0x0024e80001147983 */ /* 0x000ee80000300a00 */
        /* <DEDUP_REMOVED lines=18> */
[----:B------:R-:W4:Y:S04]  /*43cd0*/  LDL.LU.64 R10, [R1+0x24e0] ;  /* 0x0024e000010a7983 */ /* 0x000f280000300a00 */
[----:B------:R-:W4:Y:S04]  /*43ce0*/  LDL.LU.64 R8, [R1+0x24d8] ;  /* 0x0024d80001087983 */ /* 0x000f280000300a00 */
[----:B------:R-:W-:Y:S04]  /*43cf0*/  STL.64 [R1+0x6f0], R12 ;  /* 0x0006f00c01007387 */ /* 0x000fe80000100a00 */
[----:B------:R3:W-:Y:S04]  /*43d00*/  STL.64 [R1+0x6f8], R14 ;  /* 0x0006f80e01007387 */ /* 0x0007e80000100a00 */
[----:B------:R0:W-:Y:S01]  /*43d10*/  STL.64 [R1+0x2468], R22 ;  /* 0x0024681601007387 */ /* 0x0001e20000100a00 */
[----:B---3--:R-:W-:-:S02]  /*43d20*/  IMAD.MOV.U32 R15, RZ, RZ, R20 ;  /* 0x000000ffff0f7224 */ /* 0x008fc400078e0014 */
[----:B------:R-:W-:Y:S01]  /*43d30*/  IMAD.MOV.U32 R14, RZ, RZ, R21 ;  /* 0x000000ffff0e7224 */ /* 0x000fe200078e0015 */
[----:B------:R-:W3:Y:S04]  /*43d40*/  LDL.LU R20, [R1+0x3a0] ;  /* 0x0003a00001147983 */ /* 0x000ee80000300800 */
[----:B------:R-:W3:Y:S04]  /*43d50*/  LDL.LU R21, [R1+0x3a4] ;  /* 0x0003a40001157983 */ /* 0x000ee80000300800 */
[----:B0-----:R-:W3:Y:S04]  /*43d60*/  LDL.LU R22, [R1+0x3a8] ;  /* 0x0003a80001167983 */ /* 0x001ee80000300800 */
[----:B------:R-:W3:Y:S01]  /*43d70*/  LDL.LU R23, [R1+0x3ac] ;  /* 0x0003ac0001177983 */ /* 0x000ee20000300800 */
[----:B----4-:R-:W-:Y:S03]  /*43d80*/  HMMA.16816.F32 R24, R8, R26, R16 ;  /* 0x0000001a0818723c */ /* 0x010fe60000001810 */
[----:B------:R-:W4:Y:S04]  /*43d90*/  LDL.LU.64 R18, [R1+0x24d0] ;  /* 0x0024d00001127983 */ /* 0x000f280000300a00 */
[----:B------:R-:W4:-:S12]  /*43da0*/  LDL.LU.64 R16, [R1+0x24c8] ;  /* 0x0024c80001107983 */ /* 0x000f180000300a00 */
[----:B------:R-:W-:Y:S04]  /*43db0*/  STL.64 [R1+0xc90], R24 ;  /* 0x000c901801007387 */ /* 0x000fe80000100a00 */
[----:B------:R0:W-:Y:S04]  /*43dc0*/  STL.64 [R1+0xc98], R26 ;  /* 0x000c981a01007387 */ /* 0x0001e80000100a00 */
[----:B0-----:R-:W2:Y:S04]  /*43dd0*/  LDL.LU.64 R26, [R1+0x24c0] ;  /* 0x0024c000011a7983 */ /* 0x001ea80000300a00 */
[----:B------:R-:W2:Y:S02]  /*43de0*/  LDL.LU.64 R24, [R1+0x24b8] ;  /* 0x0024b80001187983 */ /* 0x000ea40000300a00 */
[----:B--2---:R-:W-:Y:S02]  /*43df0*/  HMMA.16816.F32 R12, R8, R14, R24 ;  /* 0x0000000e080c723c */ /* 0x004fe40000001818 */
[----:B------:R-:W4:Y:S04]  /*43e00*/  LDL.LU.64 R26, [R1+0x24b0] ;  /* 0x0024b000011a7983 */ /* 0x000f280000300a00 */
[----:B------:R-:W2:-:S13]  /*43e10*/  LDL.LU.64 R24, [R1+0x24a8] ;  /* 0x0024a80001187983 */ /* 0x000e9a0000300a00 */
[----:B------:R0:W-:Y:S04]  /*43e20*/  STL.64 [R1+0xb60], R12 ;  /* 0x000b600c01007387 */ /* 0x0001e80000100a00 */
[----:B------:R-:W-:Y:S04]  /*43e30*/  STL.64 [R1+0xb68], R14 ;  /* 0x000b680e01007387 */ /* 0x000fe80000100a00 */
[----:B0-----:R-:W2:Y:S01]  /*43e40*/  LDL.LU.64 R12, [R1+0xbc0] ;  /* 0x000bc000010c7983 */ /* 0x001ea20000300a00 */
[----:B----4-:R-:W-:Y:S03]  /*43e50*/  HMMA.16816.F32 R16, R8, R26, R16 ;  /* 0x0000001a0810723c */ /* 0x010fe60000001810 */
[----:B--2---:R-:W-:-:S15]  /*43e60*/  STL.64 [R1+0x2338], R12 ;  /* 0x0023380c01007387 */ /* 0x004fde0000100a00 */
[----:B------:R-:W-:Y:S01]  /*43e70*/  NOP ;  /* 0x0000000000007918 */ /* 0x000fe20000000000 */
[----:B------:R-:W-:Y:S04]  /*43e80*/  STL.64 [R1+0xa60], R16 ;  /* 0x000a601001007387 */ /* 0x000fe80000100a00 */
[----:B------:R0:W-:Y:S04]  /*43e90*/  STL.64 [R1+0xa68], R18 ;  /* 0x000a681201007387 */ /* 0x0001e80000100a00 */
[----:B0-----:R-:W2:Y:S04]  /*43ea0*/  LDL.LU.64 R18, [R1+0x24a0] ;  /* 0x0024a00001127983 */ /* 0x001ea80000300a00 */
[----:B------:R0:W-:Y:S04]  /*43eb0*/  STL.64 [R1+0x2428], R26 ;  /* 0x0024281a01007387 */ /* 0x0001e80000100a00 */
[----:B0-----:R-:W4:Y:S01]  /*43ec0*/  LDL.LU.64 R26, [R1+0xd8] ;  /* 0x0000d800011a7983 */ /* 0x001f220000300a00 */
[C---:B--2---:R-:W-:Y:S03]  /*43ed0*/  HMMA.16816.F32 R16, R8.reuse, R18, R4 ;  /* 0x000000120810723c */ /* 0x044fe60000001804 */
[----:B----4-:R0:W-:Y:S04]  /*43ee0*/  STL.64 [R1+0x2440], R26 ;  /* 0x0024401a01007387 */ /* 0x0101e80000100a00 */
[----:B0-----:R-:W2:Y:S04]  /*43ef0*/  LDL.LU.64 R26, [R1+0xe8] ;  /* 0x0000e800011a7983 */ /* 0x001ea80000300a00 */
[----:B------:R-:W4:Y:S04]  /*43f00*/  LDL.LU.64 R6, [R1+0x2498] ;  /* 0x0024980001067983 */ /* 0x000f280000300a00 */
[----:B------:R-:W4:Y:S04]  /*43f10*/  LDL.LU.64 R4, [R1+0x2490] ;  /* 0x0024900001047983 */ /* 0x000f280000300a00 */
[----:B------:R-:W-:Y:S04]  /*43f20*/  STL.64 [R1+0x7d0], R16 ;  /* 0x0007d01001007387 */ /* 0x000fe80000100a00 */
[----:B------:R0:W-:Y:S04]  /*43f30*/  STL.64 [R1+0x7d8], R18 ;  /* 0x0007d81201007387 */ /* 0x0001e80000100a00 */
[----:B0-----:R-:W4:Y:S02]  /*43f40*/  LDL.LU.64 R18, [R1+0x2488] ;  /* 0x0024880001127983 */ /* 0x001f240000300a00 */
[----:B----4-:R-:W-:-:S15]  /*43f50*/  HMMA.16816.F32 R4, R8, R18, R4 ;  /* 0x000000120804723c */ /* 0x010fde0000001804 */
        /* <DEDUP_REMOVED lines=9> */
[----:B------:R-:W2:Y:S01]  /*43ff0*/  LDL.LU R19, [R1+0x22c] ;  /* 0x00022c0001137983 */ /* 0x000ea20000300800 */
[----:B------:R-:W-:-:S02]  /*44000*/  IMAD.MOV.U32 R14, RZ, RZ, R25 ;  /* 0x000000ffff0e7224 */ /* 0x000fc400078e0019 */
[----:B------:R-:W-:-:S07]  /*44010*/  IMAD.MOV.U32 R15, RZ, RZ, R24 ;  /* 0x000000ffff0f7224 */ /* 0x000fce00078e0018 */
[C---:B----4-:R-:W-:Y:S01]  /*44020*/  HMMA.16816.F32 R4, R8.reuse, R14, R4 ;  /* 0x0000000e0804723c */ /* 0x050fe20000001804 */
        /* <DEDUP_REMOVED lines=10> */
[----:B0-----:R-:W4:Y:S01]  /*440d0*/  LDL.LU.64 R14, [R1+0xb8] ;  /* 0x0000b800010e7983 */ /* 0x001f220000300a00 */
[----:B---3--:R-:W-:Y:S03]  /*440e0*/  HMMA.16816.F32 R4, R8, R6, R20 ;  /* 0x000000060804723c */ /* 0x008fe60000001814 */
[----:B------:R-:W3:-:S15]  /*440f0*/  LDL.LU.64 R22, [R1+0x2468] ;  /* 0x0024680001167983 */ /* 0x000ede0000300a00 */
[----:B------:R-:W-:Y:S01]  /*44100*/  NOP ;  /* 0x0000000000007918 */ /* 0x000fe20000000000 */
[----:B------:R-:W-:Y:S04]  /*44110*/  STL.64 [R1+0x7a0], R4 ;  /* 0x0007a00401007387 */ /* 0x000fe80000100a00 */
[----:B------:R0:W-:Y:S04]  /*44120*/  STL.64 [R1+0x7a8], R6 ;  /* 0x0007a80601007387 */ /* 0x0001e80000100a00 */
[----:B0-----:R-:W3:Y:S04]  /*44130*/  LDL.LU.64 R6, [R1+0x2460] ;  /* 0x0024600001067983 */ /* 0x001ee80000300a00 */
[----:B------:R-:W3:Y:S02]  /*44140*/  LDL.LU.64 R4, [R1+0x2458] ;  /* 0x0024580001047983 */ /* 0x000ee40000300a00 */
[----:B---3--:R-:W-:Y:S02]  /*44150*/  HMMA.16816.F32 R8, R8, R22, R4 ;  /* 0x000000160808723c */ /* 0x008fe40000001804 */
[----:B------:R-:W3:Y:S04]  /*44160*/  LDL.LU.64 R6, [R1+0x2450] ;  /* 0x0024500001067983 */ /* 0x000ee80000300a00 */
[----:B------:R-:W3:-:S13]  /*44170*/  LDL.LU.64 R4, [R1+0x2448] ;  /* 0x0024480001047983 */ /* 0x000eda0000300a00 */
[----:B------:R0:W-:Y:S04]  /*44180*/  STL.64 [R1+0x790], R8 ;  /* 0x0007900801007387 */ /* 0x0001e80000100a00 */
[----:B------:R1:W-:Y:S04]  /*44190*/  STL.64 [R1+0x798], R10 ;  /* 0x0007980a01007387 */ /* 0x0003e80000100a00 */
[----:B0-----:R-:W3:Y:S04]  /*441a0*/  LDL.LU R8, [R1+0x240] ;  /* 0x0002400001087983 */ /* 0x001ee80000300800 */
[----:B------:R-:W3:Y:S04]  /*441b0*/  LDL.LU R9, [R1+0x244] ;  /* 0x0002440001097983 */ /* 0x000ee80000300800 */
[----:B-1----:R-:W3:Y:S04]  /*441c0*/  LDL.LU R10, [R1+0x248] ;  /* 0x00024800010a7983 */ /* 0x002ee80000300800 */
[----:B------:R-:W3:Y:S04]  /*441d0*/  LDL.LU R11, [R1+0x24c] ;  /* 0x00024c00010b7983 */ /* 0x000ee80000300800 */
[----:B------:R0:W-:Y:S04]  /*441e0*/  STL.64 [R1+0x23d8], R22 ;  /* 0x0023d81601007387 */ /* 0x0001e80000100a00 */
[----:B------:R-:W4:Y:S04]  /*441f0*/  LDL.LU R20, [R1+0x210] ;  /* 0x0002100001147983 */ /* 0x000f280000300800 */
[----:B------:R-:W4:Y:S04]  /*44200*/  LDL.LU R21, [R1+0x214] ;  /* 0x0002140001157983 */ /* 0x000f280000300800 */
[----:B0-----:R-:W4:Y:S04]  /*44210*/  LDL.LU R22, [R1+0x218] ;  /* 0x0002180001167983 */ /* 0x001f280000300800 */
[----:B------:R-:W4:Y:S01]  /*44220*/  LDL.LU R23, [R1+0x21c] ;  /* 0x00021c0001177983 */ /* 0x000f220000300800 */
        /* <DEDUP_REMOVED lines=15> */
[----:B------:R-:W2:Y:S01]  /*44320*/  LDL.LU.64 R26, [R1+0x2428] ;  /* 0x00242800011a7983 */ /* 0x000ea20000300a00 */
[C---:B----4-:R-:W-:Y:S03]  /*44330*/  HMMA.16816.F32 R20, R4.reuse, R14, R20 ;  /* 0x0000000e0414723c */ /* 0x050fe60000001814 */
[----:B------:R-:W3:Y:S05]  /*44340*/  LDL.LU.64 R28, [R1+0xba8] ;  /* 0x000ba800011c7983 */ /* 0x000eea0000300a00 */
[----:B--2---:R-:W-:-:S15]  /*44350*/  HMMA.16816.F32 R16, R4, R26, R16 ;  /* 0x0000001a0410723c */ /* 0x004fde0000001810 */
[----:B------:R-:W-:-:S04]  /*44360*/  NOP ;  /* 0x0000000000007918 */ /* 0x000fc80000000000 */
[----:B------:R-:W-:Y:S04]  /*44370*/  STL.64 [R1+0xac0], R16 ;  /* 0x000ac01001007387 */ /* 0x000fe80000100a00 */
[----:B------:R0:W-:Y:S04]  /*44380*/  STL.64 [R1+0xac8], R18 ;  /* 0x000ac81201007387 */ /* 0x0001e80000100a00 */
[----:B0-----:R-:W2:Y:S04]  /*44390*/  LDL.LU.64 R18, [R1+0x2420] ;  /* 0x0024200001127983 */ /* 0x001ea80000300a00 */
[----:B------:R-:W4:Y:S04]  /*443a0*/  LDL.LU.64 R24, [R1+0x2418] ;  /* 0x0024180001187983 */ /* 0x000f280000300a00 */
[----:B------:R-:W-:Y:S01]  /*443b0*/  STL.64 [R1+0x9d0], R20 ;  /* 0x0009d01401007387 */ /* 0x000fe20000100a00 */
[----:B------:R-:W-:-:S02]  /*443c0*/  IMAD.MOV.U32 R17, RZ, RZ, R26 ;  /* 0x000000ffff117224 */ /* 0x000fc400078e001a */
[----:B------:R-:W-:Y:S01]  /*443d0*/  IMAD.MOV.U32 R16, RZ, RZ, R27 ;  /* 0x000000ffff107224 */ /* 0x000fe200078e001b */
[----:B------:R-:W-:Y:S04]  /*443e0*/  STL.64 [R1+0x9d8], R22 ;  /* 0x0009d81601007387 */ /* 0x000fe80000100a00 */
[----:B------:R-:W2:Y:S04]  /*443f0*/  LDL.LU.64 R26, [R1+0xba0] ;  /* 0x000ba000011a7983 */ /* 0x000ea80000300a00 */
[----:B--2---:R-:W-:Y:S04]  /*44400*/  STL.64 [R1+0x2348], R26 ;  /* 0x0023481a01007387 */ /* 0x004fe80000100a00 */
[----:B----4-:R0:W-:Y:S04]  /*44410*/  STL.64 [R1+0x2340], R24 ;  /* 0x0023401801007387 */ /* 0x0101e80000100a00 */
[----:B0-----:R-:W2:Y:S04]  /*44420*/  LDL.LU R24, [R1+0x10] ;  /* 0x0000100001187983 */ /* 0x001ea80000300800 */
[----:B------:R-:W2:Y:S04]  /*44430*/  LDL.LU R25, [R1+0x14] ;  /* 0x0000140001197983 */ /* 0x000ea80000300800 */
[----:B------:R-:W4:Y:S04]  /*44440*/  LDL.LU R26, [R1+0x18] ;  /* 0x00001800011a7983 */ /* 0x000f280000300800 */
[----:B------:R-:W4:Y:S04]  /*44450*/  LDL.LU R27, [R1+0x1c] ;  /* 0x00001c00011b7983 */ /* 0x000f280000300800 */
[----:B------:R-:W2:Y:S01]  /*44460*/  LDL.LU R12, [R1+0x200] ;  /* 0x00020000010c7983 */ /* 0x000ea20000300800 */
[----:B------:R-:W-:-:S03]  /*44470*/  IMAD.MOV.U32 R21, RZ, RZ, R14 ;  /* 0x000000ffff157224 */ /* 0x000fc600078e000e */
[----:B------:R-:W3:Y:S01]  /*44480*/  LDL.LU R13, [R1+0x204] ;  /* 0x00020400010d7983 */ /* 0x000ee20000300800 */
[----:B------:R-:W-:-:S03]  /*44490*/  IMAD.MOV.U32 R20, RZ, RZ, R15 ;  /* 0x000000ffff147224 */ /* 0x000fc600078e000f */
[----:B------:R-:W3:Y:S04]  /*444a0*/  LDL.LU R14, [R1+0x208] ;  /* 0x00020800010e7983 */ /* 0x000ee80000300800 */
[----:B------:R-:W3:Y:S04]  /*444b0*/  LDL.LU R15, [R1+0x20c] ;  /* 0x00020c00010f7983 */ /* 0x000ee80000300800 */
[----:B----4-:R-:W-:Y:S04]  /*444c0*/  STL.64 [R1+0x2358], R26 ;  /* 0x0023581a01007387 */ /* 0x010fe80000100a00 */
[----:B--2---:R0:W-:Y:S04]  /*444d0*/  STL.64 [R1+0x2350], R24 ;  /* 0x0023501801007387 */ /* 0x0041e80000100a00 */
[----:B0-----:R-:W2:Y:S01]  /*444e0*/  LDL.LU R24, [R1+0x20] ;  /* 0x0000200001187983 */ /* 0x001ea20000300800 */
[----:B------:R-:W-:-:S02]  /*444f0*/  IMAD.MOV.U32 R26, RZ, RZ, R3 ;  /* 0x000000ffff1a7224 */ /* 0x000fc400078e0003 */
[----:B------:R-:W-:Y:S02]  /*44500*/  IMAD.MOV.U32 R27, RZ, RZ, R2 ;  /* 0x000000ffff1b7224 */ /* 0x000fe400078e0002 */
[----:B------:R-:W-:Y:S02]  /*44510*/  IMAD.MOV.U32 R25, RZ, RZ, R0 ;  /* 0x000000ffff197224 */ /* 0x000fe400078e0000 */
[----:B------:R-:W4:Y:S04]  /*44520*/  LDL.LU R0, [R1+0x2410] ;  /* 0x0024100001007983 */ /* 0x000f280000300800 */
[----:B------:R-:W3:Y:S04]  /*44530*/  LDL.LU R3, [R1+0x240c] ;  /* 0x00240c0001037983 */ /* 0x000ee80000300800 */
[----:B------:R-:W3:Y:S04]  /*44540*/  LDL.LU R2, [R1+0x2408] ;  /* 0x0024080001027983 */ /* 0x000ee80000300800 */
[----:B------:R0:W-:Y:S02]  /*44550*/  STL.64 [R1+0x2368], R26 ;  /* 0x0023681a01007387 */ /* 0x0001e40000100a00 */
[----:B0-----:R-:W-:-:S02]  /*44560*/  IMAD.MOV.U32 R26, RZ, RZ, R21 ;  /* 0x000000ffff1a7224 */ /* 0x001fc400078e0015 */
[----:B------:R-:W-:Y:S01]  /*44570*/  IMAD.MOV.U32 R27, RZ, RZ, R20 ;  /* 0x000000ffff1b7224 */ /* 0x000fe200078e0014 */
[----:B--2---:R-:W-:Y:S04]  /*44580*/  STL.64 [R1+0x2360], R24 ;  /* 0x0023601801007387 */ /* 0x004fe80000100a00 */
[----:B------:R0:W-:Y:S02]  /*44590*/  STL.64 [R1+0x2378], R26 ;  /* 0x0023781a01007387 */ /* 0x0001e40000100a00 */
[----:B0-----:R-:W-:Y:S02]  /*445a0*/  IMAD.MOV.U32 R26, RZ, RZ, R17 ;  /* 0x000000ffff1a7224 */ /* 0x001fe400078e0011 */
[----:B------:R-:W-:-:S05]  /*445b0*/  IMAD.MOV.U32 R27, RZ, RZ, R16 ;  /* 0x000000ffff1b7224 */ /* 0x000fca00078e0010 */
[----:B------:R0:W-:Y:S02]  /*445c0*/  STL.64 [R1+0x2390], R26 ;  /* 0x0023901a01007387 */ /* 0x0001e40000100a00 */
[----:B0-----:R-:W-:Y:S02]  /*445d0*/  IMAD.MOV.U32 R26, RZ, RZ, R11 ;  /* 0x000000ffff1a7224 */ /* 0x001fe400078e000b */
[----:B------:R-:W-:-:S05]  /*445e0*/  IMAD.MOV.U32 R27, RZ, RZ, R10 ;  /* 0x000000ffff1b7224 */ /* 0x000fca00078e000a */
[----:B------:R0:W-:Y:S02]  /*445f0*/  STL.64 [R1+0x23a8], R26 ;  /* 0x0023a81a01007387 */ /* 0x0001e40000100a00 */
[----:B0-----:R-:W-:Y:S02]  /*44600*/  IMAD.MOV.U32 R27, RZ, RZ, R8 ;  /* 0x000000ffff1b7224 */ /* 0x001fe400078e0008 */
[----:B------:R-:W-:Y:S01]  /*44610*/  IMAD.MOV.U32 R26, RZ, RZ, R9 ;  /* 0x000000ffff1a7224 */ /* 0x000fe200078e0009 */
[----:B------:R-:W2:Y:S04]  /*44620*/  LDL.LU R8, [R1+0x1e0] ;  /* 0x0001e00001087983 */ /* 0x000ea80000300800 */
        /* <DEDUP_REMOVED lines=8> */
[----:B------:R-:W2:Y:S04]  /*446b0*/  LDL.LU R10, [R1+0x1f8] ;  /* 0x0001f800010a7983 */ /* 0x000ea80000300800 */
[----:B------:R-:W2:Y:S04]  /*446c0*/  LDL.LU R11, [R1+0x1fc] ;  /* 0x0001fc00010b7983 */ /* 0x000ea80000300800 */
[----:B------:R-:W3:Y:S04]  /*446d0*/  LDL.LU.64 R22, [R1+0x88] ;  /* 0x0000880001167983 */ /* 0x000ee80000300a00 */
[----:B------:R0:W-:Y:S04]  /*446e0*/  STL.64 [R1+0x23d0], R26 ;  /* 0x0023d01a01007387 */ /* 0x0001e80000100a00 */
[----:B------:R-:W2:Y:S04]  /*446f0*/  LDL.LU R24, [R1+0xf0] ;  /* 0x0000f00001187983 */ /* 0x000ea80000300800 */
[----:B------:R-:W2:Y:S04]  /*44700*/  LDL.LU R25, [R1+0xf4] ;  /* 0x0000f40001197983 */ /* 0x000ea80000300800 */
[----:B0-----:R-:W2:Y:S04]  /*44710*/  LDL.LU R26, [R1+0xf8] ;  /* 0x0000f800011a7983 */ /* 0x001ea80000300800 */
[----:B------:R-:W2:Y:S04]  /*44720*/  LDL.LU R27, [R1+0xfc] ;  /* 0x0000fc00011b7983 */ /* 0x000ea80000300800 */
        /* <DEDUP_REMOVED lines=10> */
[----:B0-----:R-:W2:Y:S01]  /*447d0*/  LDL.LU R16, [R1+0x40] ;  /* 0x0000400001107983 */ /* 0x001ea20000300800 */
[----:B------:R-:W-:-:S02]  /*447e0*/  IMAD.MOV.U32 R18, RZ, RZ, R3 ;  /* 0x000000ffff127224 */ /* 0x000fc400078e0003 */
[----:B----4-:R-:W-:Y:S02]  /*447f0*/  IMAD.MOV.U32 R19, RZ, RZ, R0 ;  /* 0x000000ffff137224 */ /* 0x010fe400078e0000 */
[----:B------:R-:W-:Y:S02]  /*44800*/  IMAD.MOV.U32 R17, RZ, RZ, R2 ;  /* 0x000000ffff117224 */ /* 0x000fe400078e0002 */
[----:B------:R-:W4:Y:S04]  /*44810*/  LDL.LU R2, [R1+0x23fc] ;  /* 0x0023fc0001027983 */ /* 0x000f280000300800 */
[----:B------:R-:W3:Y:S04]  /*44820*/  LDL.LU R3, [R1+0x23f8] ;  /* 0x0023f80001037983 */ /* 0x000ee80000300800 */
[----:B------:R-:W3:Y:S04]  /*44830*/  LDL.LU R0, [R1+0x23f4] ;  /* 0x0023f40001007983 */ /* 0x000ee80000300800 */
[----:B------:R-:W-:Y:S01]  /*44840*/  STL.64 [R1+0x23a0], R18 ;  /* 0x0023a01201007387 */ /* 0x000fe20000100a00 */
[----:B------:R-:W-:Y:S03]  /*44850*/  HMMA.16816.F32 R8, R4, R14, R8 ;  /* 0x0000000e0408723c */ /* 0x000fe60000001808 */
[----:B--2---:R0:W-:Y:S04]  /*44860*/  STL.64 [R1+0x2398], R16 ;  /* 0x0023981001007387 */ /* 0x0041e80000100a00 */
[----:B0-----:R-:W2:Y:S04]  /*44870*/  LDL.LU R16, [R1+0x50] ;  /* 0x0000500001107983 */ /* 0x001ea80000300800 */
[----:B------:R-:W2:Y:S04]  /*44880*/  LDL.LU R17, [R1+0x54] ;  /* 0x0000540001117983 */ /* 0x000ea80000300800 */
[----:B------:R-:W2:Y:S04]  /*44890*/  LDL.LU R18, [R1+0x58] ;  /* 0x0000580001127983 */ /* 0x000ea80000300800 */
[----:B------:R-:W2:Y:S04]  /*448a0*/  LDL.LU R19, [R1+0x5c] ;  /* 0x00005c0001137983 */ /* 0x000ea80000300800 */
[----:B--2---:R-:W-:Y:S04]  /*448b0*/  STL.64 [R1+0x23b8], R18 ;  /* 0x0023b81201007387 */ /* 0x004fe80000100a00 */
[----:B------:R0:W-:Y:S04]  /*448c0*/  STL.64 [R1+0x23b0], R16 ;  /* 0x0023b01001007387 */ /* 0x0001e80000100a00 */
[----:B0-----:R-:W2:Y:S01]  /*448d0*/  LDL.LU R16, [R1+0x60] ;  /* 0x0000600001107983 */ /* 0x001ea20000300800 */
[----:B---3--:R-:W-:-:S03]  /*448e0*/  IMAD.MOV.U32 R17, RZ, RZ, R0 ;  /* 0x000000ffff117224 */ /* 0x008fc600078e0000 */
[----:B------:R-:W3:Y:S04]  /*448f0*/  LDL.LU R0, [R1+0x23f0] ;  /* 0x0023f00001007983 */ /* 0x000ee80000300800 */
        /* <DEDUP_REMOVED lines=9> */
[----:B-1----:R-:W-:Y:S02]  /*44990*/  IMAD.MOV.U32 R10, RZ, RZ, R22 ;  /* 0x000000ffff0a7224 */ /* 0x002fe400078e0016 */
[----:B------:R-:W2:Y:S01]  /*449a0*/  LDL.LU.64 R22, [R1+0x23d8] ;  /* 0x0023d80001167983 */ /* 0x000ea20000300a00 */
[----:B----4-:R-:W-:Y:S01]  /*449b0*/  IMAD.MOV.U32 R19, RZ, RZ, R2 ;  /* 0x000000ffff137224 */ /* 0x010fe200078e0002 */
[----:B--2---:R-:W-:Y:S02]  /*449c0*/  HMMA.16816.F32 R4, R4, R22, R24 ;  /* 0x000000160404723c */ /* 0x004fe40000001818 */
[----:B------:R-:W2:Y:S01]  /*449d0*/  LDL.LU.64 R26, [R1+0x23d0] ;  /* 0x0023d000011a7983 */ /* 0x000ea20000300a00 */
[----:B------:R-:W-:-:S02]  /*449e0*/  IMAD.MOV.U32 R9, RZ, RZ, R22 ;  /* 0x000000ffff097224 */ /* 0x000fc400078e0016 */
[----:B------:R-:W-:-:S14]  /*449f0*/  IMAD.MOV.U32 R2, RZ, RZ, R23 ;  /* 0x000000ffff027224 */ /* 0x000fdc00078e0017 */
[----:B------:R-:W-:Y:S04]  /*44a00*/  STL.64 [R1+0x7b0], R4 ;  /* 0x0007b00401007387 */ /* 0x000fe80000100a00 */
[----:B------:R0:W-:Y:S04]  /*44a10*/  STL.64 [R1+0x7b8], R6 ;  /* 0x0007b80601007387 */ /* 0x0001e80000100a00 */
[----:B------:R-:W2:Y:S04]  /*44a20*/  LDL.LU.64 R22, [R1+0x23c8] ;  /* 0x0023c80001167983 */ /* 0x000ea80000300a00 */
[----:B------:R-:W2:Y:S01]  /*44a30*/  LDL.LU.64 R20, [R1+0x23c0] ;  /* 0x0023c00001147983 */ /* 0x000ea20000300a00 */
[----:B------:R-:W-:-:S02]  /*44a40*/  IMAD.MOV.U32 R18, RZ, RZ, R3 ;  /* 0x000000ffff127224 */ /* 0x000fc400078e0003 */
[----:B------:R-:W1:Y:S01]  /*44a50*/  LDC R3, c[0x0][0x3a8] ;  /* 0x0000ea00ff037b82 */ /* 0x000e620000000800 */
[----:B0-----:R-:W4:Y:S04]  /*44a60*/  LDL.LU.64 R6, [R1+0xbc8] ;  /* 0x000bc80001067983 */ /* 0x001f280000300a00 */
[----:B------:R-:W3:Y:S01]  /*44a70*/  LDL.LU.64 R4, [R1+0xbb0] ;  /* 0x000bb00001047983 */ /* 0x000ee20000300a00 */
        /* <DEDUP_REMOVED lines=27> */
[----:B------:R-:W2:Y:S01]  /*44c30*/  LDL.LU.64 R24, [R1+0x2350] ;  /* 0x0023500001187983 */ /* 0x000ea20000300a00 */
[----:B-1----:R-:W-:-:S04]  /*44c40*/  IMAD.SHL.U32 R3, R3, 0x40, RZ ;  /* 0x0000004003037824 */ /* 0x002fc800078e00ff */
[----:B------:R-:W-:-:S08]  /*44c50*/  IMAD.SHL.U32 R3, R3, 0x2, RZ ;  /* 0x0000000203037824 */ /* 0x000fd000078e00ff */
[----:B------:R-:W-:Y:S04]  /*44c60*/  STL.64 [R1+0x830], R16 ;  /* 0x0008301001007387 */ /* 0x000fe80000100a00 */
[----:B------:R4:W-:Y:S02]  /*44c70*/  STL.64 [R1+0x838], R18 ;  /* 0x0008381201007387 */ /* 0x0009e40000100a00 */
[----:B----4-:R-:W-:-:S05]  /*44c80*/  IADD3 R19, P0, PT, R6, R3, RZ ;  /* 0x0000000306137210 */ /* 0x010fca0007f1e0ff */
[----:B------:R0:W-:Y:S04]  /*44c90*/  STL [R1+0x2210], R19 ;  /* 0x0022101301007387 */ /* 0x0001e80000100800 */
[----:B0-----:R-:W4:Y:S01]  /*44ca0*/  LDL.LU.64 R18, [R1+0xbb8] ;  /* 0x000bb80001127983 */ /* 0x001f220000300a00 */
[----:B--2---:R-:W-:Y:S03]  /*44cb0*/  HMMA.16816.F32 R12, R20, R14, R24 ;  /* 0x0000000e140c723c */ /* 0x004fe60000001818 */
[----:B------:R-:W2:Y:S04]  /*44cc0*/  LDL.LU.64 R26, [R1+0x2348] ;  /* 0x00234800011a7983 */ /* 0x000ea80000300a00 */
[----:B------:R-:W2:-:S12]  /*44cd0*/  LDL.LU.64 R24, [R1+0x2340] ;  /* 0x0023400001187983 */ /* 0x000e980000300a00 */
[----:B------:R0:W-:Y:S04]  /*44ce0*/  STL.64 [R1+0x840], R12 ;  /* 0x0008400c01007387 */ /* 0x0001e80000100a00 */
[----:B------:R1:W-:Y:S04]  /*44cf0*/  STL.64 [R1+0x848], R14 ;  /* 0x0008480e01007387 */ /* 0x0003e80000100a00 */
[----:B0-----:R-:W2:Y:S01]  /*44d00*/  LDL.LU.64 R12, [R1+0x2338] ;  /* 0x00233800010c7983 */ /* 0x001ea20000300a00 */
[----:B---3--:R-:W-:Y:S01]  /*44d10*/  IMAD.X R11, R7, 0x1, R0, P0 ;  /* 0x00000001070b7824 */ /* 0x008fe200000e0600 */
[----:B------:R-:W-:-:S05]  /*44d20*/  IADD3 R17, P0, PT, R4, R3, RZ ;  /* 0x0000000304117210 */ /* 0x000fca0007f1e0ff */
[----:B-1----:R-:W-:Y:S01]  /*44d30*/  IMAD.X R14, R5, 0x1, R0, P0 ;  /* 0x00000001050e7824 */ /* 0x002fe200000e0600 */
[-C--:B----4-:R-:W-:Y:S02]  /*44d40*/  IADD3 R16, P2, PT, R18, R3.reuse, RZ ;  /* 0x0000000312107210 */ /* 0x090fe40007f5e0ff */
[----:B--2---:R-:W-:-:S05]  /*44d50*/  IADD3 R15, P1, PT, R12, R3, RZ ;  /* 0x000000030c0f7210 */ /* 0x004fca0007f3e0ff */
[----:B------:R-:W-:Y:S01]  /*44d60*/  STL [R1+0x2214], R15 ;  /* 0x0022140f01007387 */ /* 0x000fe20000100800 */
[----:B------:R-:W-:-:S03]  /*44d70*/  IMAD.X R12, R13, 0x1, R0, P1 ;  /* 0x000000010d0c7824 */ /* 0x000fc600008e0600 */
[----:B------:R-:W-:Y:S01]  /*44d80*/  STL [R1+0x2218], R16 ;  /* 0x0022181001007387 */ /* 0x000fe20000100800 */
[----:B------:R-:W-:-:S03]  /*44d90*/  IMAD.X R13, R19, 0x1, R0, P2 ;  /* 0x00000001130d7824 */ /* 0x000fc600010e0600 */
[----:B------:R-:W2:Y:S01]  /*44da0*/  LDL.LU.64 R6, [R1+0xb98] ;  /* 0x000b980001067983 */ /* 0x000ea20000300a00 */
[----:B------:R-:W-:-:S03]  /*44db0*/  IADD3 R18, P1, PT, R28, R3, RZ ;  /* 0x000000031c127210 */ /* 0x000fc60007f3e0ff */
[----:B------:R-:W-:Y:S04]  /*44dc0*/  STL [R1+0x221c], R11 ;  /* 0x00221c0b01007387 */ /* 0x000fe80000100800 */
[----:B------:R-:W-:Y:S04]  /*44dd0*/  STL [R1+0x2220], R17 ;  /* 0x0022201101007387 */ /* 0x000fe80000100800 */
[----:B------:R0:W-:Y:S04]  /*44de0*/  STL [R1+0x2224], R12 ;  /* 0x0022240c01007387 */ /* 0x0001e80000100800 */
[----:B------:R1:W-:Y:S04]  /*44df0*/  STL [R1+0x2228], R13 ;  /* 0x0022280d01007387 */ /* 0x0003e80000100800 */
[----:B------:R-:W-:Y:S04]  /*44e00*/  STL [R1+0x222c], R18 ;  /* 0x00222c1201007387 */ /* 0x000fe80000100800 */
[----:B------:R3:W-:Y:S04]  /*44e10*/  STL [R1+0x2230], R14 ;  /* 0x0022300e01007387 */ /* 0x0007e80000100800 */
[----:B0-----:R-:W4:Y:S04]  /*44e20*/  LDL.LU R12, [R1] ;  /* 0x00000000010c7983 */ /* 0x001f280000300800 */
[----:B-1----:R-:W4:Y:S04]  /*44e30*/  LDL.LU R13, [R1+0x4] ;  /* 0x00000400010d7983 */ /* 0x002f280000300800 */
[----:B---3--:R-:W4:Y:S04]  /*44e40*/  LDL.LU R14, [R1+0x8] ;  /* 0x00000800010e7983 */ /* 0x008f280000300800 */
[----:B------:R-:W4:Y:S01]  /*44e50*/  LDL.LU R15, [R1+0xc] ;  /* 0x00000c00010f7983 */ /* 0x000f220000300800 */
[----:B------:R-:W-:-:S02]  /*44e60*/  IMAD.MOV.U32 R18, RZ, RZ, R10 ;  /* 0x000000ffff127224 */ /* 0x000fc400078e000a */
[----:B------:R-:W-:Y:S01]  /*44e70*/  IMAD.MOV.U32 R19, RZ, RZ, R8 ;  /* 0x000000ffff137224 */ /* 0x000fe200078e0008 */
[----:B------:R-:W-:-:S05]  /*44e80*/  IADD3 R8, P0, PT, R26, R3, RZ ;  /* 0x000000031a087210 */ /* 0x000fca0007f1e0ff */
[----:B------:R0:W-:Y:S01]  /*44e90*/  STL [R1+0x2234], R8 ;  /* 0x0022340801007387 */ /* 0x0001e20000100800 */
[----:B----4-:R-:W-:-:S15]  /*44ea0*/  HMMA.16816.F32 R12, R20, R18, R12 ;  /* 0x00000012140c723c */ /* 0x010fde000000180c */
[----:B------:R-:W-:-:S04]  /*44eb0*/  NOP ;  /* 0x0000000000007918 */ /* 0x000fc80000000000 */
[----:B------:R-:W-:Y:S04]  /*44ec0*/  STL.64 [R1+0x860], R12 ;  /* 0x0008600c01007387 */ /* 0x000fe80000100a00 */
[----:B------:R1:W-:Y:S04]  /*44ed0*/  STL.64 [R1+0x868], R14 ;  /* 0x0008680e01007387 */ /* 0x0003e80000100a00 */
[----:B0-----:R-:W3:Y:S04]  /*44ee0*/  LDL.LU R8, [R1+0x1c8c] ;  /* 0x001c8c0001087983 */ /* 0x001ee80000300800 */
[----:B-1----:R-:W4:Y:S04]  /*44ef0*/  LDL.LU R14, [R1+0x1c60] ;  /* 0x001c6000010e7983 */ /* 0x002f280000300800 */
[----:B------:R-:W2:Y:S04]  /*44f00*/  LDL.LU R18, [R1+0x1c84] ;  /* 0x001c840001127983 */ /* 0x000ea80000300800 */
[----:B------:R-:W2:Y:S04]  /*44f10*/  LDL.LU R13, [R1+0x1c58] ;  /* 0x001c5800010d7983 */ /* 0x000ea80000300800 */
[----:B------:R-:W2:Y:S04]  /*44f20*/  LDL.LU R12, [R1+0x1c7c] ;  /* 0x001c7c00010c7983 */ /* 0x000ea80000300800 */
[----:B------:R-:W2:Y:S04]  /*44f30*/  LDL.LU R17, [R1+0x1c50] ;  /* 0x001c500001117983 */ /* 0x000ea80000300800 */
[----:B------:R-:W2:Y:S04]  /*44f40*/  LDL.LU R11, [R1+0x1c74] ;  /* 0x001c7400010b7983 */ /* 0x000ea80000300800 */
[----:B------:R-:W2:Y:S04]  /*44f50*/  LDL.LU R16, [R1+0x1c48] ;  /* 0x001c480001107983 */ /* 0x000ea80000300800 */
[----:B------:R-:W4:Y:S01]  /*44f60*/  LDL.LU R15, [R1+0x1c6c] ;  /* 0x001c6c00010f7983 */ /* 0x000f220000300800 */
[----:B------:R-:W-:-:S03]  /*44f70*/  IMAD.X R4, R29, 0x1, R0, P1 ;  /* 0x000000011d047824 */ /* 0x000fc600008e0600 */
[----:B----4-:R-:W-:Y:S04]  /*44f80*/  STL.64 [R1+0x2328], R14 ;  /* 0x0023280e01007387 */ /* 0x010fe80000100a00 */
[----:B--2---:R0:W-:Y:S04]  /*44f90*/  STL.64 [R1+0x2320], R12 ;  /* 0x0023200c01007387 */ /* 0x0041e80000100a00 */
[----:B0-----:R-:W2:Y:S01]  /*44fa0*/  LDL.LU.64 R12, [R1+0xb90] ;  /* 0x000b9000010c7983 */ /* 0x001ea20000300a00 */
[----:B------:R-:W-:Y:S01]  /*44fb0*/  IMAD.MOV.U32 R14, RZ, RZ, R9 ;  /* 0x000000ffff0e7224 */ /* 0x000fe200078e0009 */
[----:B------:R-:W-:-:S02]  /*44fc0*/  IADD3 R9, P1, PT, R6, R3, RZ ;  /* 0x0000000306097210 */ /* 0x000fc40007f3e0ff */
[----:B------:R-:W4:Y:S04]  /*44fd0*/  LDL.LU R19, [R1+0x1c40] ;  /* 0x001c400001137983 */ /* 0x000f280000300800 */
[----:B------:R-:W3:Y:S04]  /*44fe0*/  LDL.LU R29, [R1+0x1c64] ;  /* 0x001c6400011d7983 */ /* 0x000ee80000300800 */
[----:B------:R0:W-:Y:S01]  /*44ff0*/  STL [R1+0x2238], R4 ;  /* 0x0022380401007387 */ /* 0x0001e20000100800 */
[----:B------:R-:W-:-:S03]  /*45000*/  IMAD.X R5, R27, 0x1, R0, P0 ;  /* 0x000000011b057824 */ /* 0x000fc600000e0600 */
[----:B0-----:R-:W3:Y:S04]  /*45010*/  LDL.LU R4, [R1+0x1c68] ;  /* 0x001c680001047983 */ /* 0x001ee80000300800 */
[----:B------:R0:W-:Y:S04]  /*45020*/  STL [R1+0x2200], R9 ;  /* 0x0022000901007387 */ /* 0x0001e80000100800 */
[----:B0-----:R-:W3:Y:S01]  /*45030*/  LDL.LU R9, [R1+0x1c94] ;  /* 0x001c940001097983 */ /* 0x001ee20000300800 */
[----:B--2---:R-:W-:-:S03]  /*45040*/  IADD3 R10, P2, PT, R12, R3, RZ ;  /* 0x000000030c0a7210 */ /* 0x004fc60007f5e0ff */
[----:B------:R-:W2:Y:S04]  /*45050*/  LDL.LU R3, [R1+0xff0] ;  /* 0x000ff00001037983 */ /* 0x000ea80000300800 */
[----:B------:R0:W-:Y:S04]  /*45060*/  STL [R1+0x2204], R10 ;  /* 0x0022040a01007387 */ /* 0x0001e80000100800 */
[----:B0-----:R-:W3:Y:S04]  /*45070*/  LDL.LU R10, [R1+0x1c70] ;  /* 0x001c7000010a7983 */ /* 0x001ee80000300800 */
[----:B------:R-:W3:Y:S01]  /*45080*/  LDL.LU.64 R26, [R1+0x2330] ;  /* 0x00233000011a7983 */ /* 0x000ee20000300a00 */
[----:B------:R-:W-:-:S02]  /*45090*/  IMAD.MOV.U32 R15, RZ, RZ, R2 ;  /* 0x000000ffff0f7224 */ /* 0x000fc400078e0002 */
[--C-:B------:R-:W-:Y:S02]  /*450a0*/  IMAD.X R6, R7, 0x1, R0.reuse, P1 ;  /* 0x0000000107067824 */ /* 0x100fe400008e0600 */
[----:B------:R-:W-:Y:S01]  /*450b0*/  IMAD.X R7, R13, 0x1, R0, P2 ;  /* 0x000000010d077824 */ /* 0x000fe200010e0600 */
[----:B------:R-:W4:Y:S04]  /*450c0*/  LDL.LU R28, [R1+0x1c38] ;  /* 0x001c3800011c7983 */ /* 0x000f280000300800 */
[----:B------:R-:W4:Y:S04]  /*450d0*/  LDL.LU R2, [R1+0x1c5c] ;  /* 0x001c5c0001027983 */ /* 0x000f280000300800 */
[----:B------:R0:W-:Y:S04]  /*450e0*/  STL [R1+0x223c], R5 ;  /* 0x00223c0501007387 */ /* 0x0001e80000100800 */
[----:B0-----:R-:W4:Y:S04]  /*450f0*/  LDL.LU R5, [R1+0x1c9c] ;  /* 0x001c9c0001057983 */ /* 0x001f280000300800 */
[----:B------:R0:W-:Y:S01]  /*45100*/  STL.64 [R1+0x2208], R6 ;  /* 0x0022080601007387 */ /* 0x0001e20000100a00 */
[----:B--2---:R-:W-:Y:S01]  /*45110*/  VIADD R3, R3, 0x1 ;  /* 0x0000000103037836 */ /* 0x004fe20000000000 */
[----:B---3--:R-:W-:Y:S04]  /*45120*/  HMMA.16816.F32 R20, R20, R14, R24 ;  /* 0x0000000e1414723c */ /* 0x008fe80000001818 */
[----:B------:R1:W-:Y:S04]  /*45130*/  STL [R1+0xff0], R3 ;  /* 0x000ff00301007387 */ /* 0x0003e80000100800 */
[----:B0-----:R-:W2:Y:S04]  /*45140*/  LDL.LU R6, [R1+0x1c80] ;  /* 0x001c800001067983 */ /* 0x001ea80000300800 */
[----:B------:R-:W3:Y:S04]  /*45150*/  LDL.LU R7, [R1+0x1c78] ;  /* 0x001c780001077983 */ /* 0x000ee80000300800 */
[----:B------:R-:W3:Y:S04]  /*45160*/  LDL.LU.64 R14, [R1+0x2328] ;  /* 0x00232800010e7983 */ /* 0x000ee80000300a00 */
[----:B------:R-:W3:Y:S04]  /*45170*/  LDL.LU.64 R12, [R1+0x2320] ;  /* 0x00232000010c7983 */ /* 0x000ee80000300a00 */
[----:B------:R-:W3:Y:S04]  /*45180*/  LDL.LU R24, [R1+0x1ca0] ;  /* 0x001ca00001187983 */ /* 0x000ee80000300800 */
[----:B------:R-:W4:Y:S04]  /*45190*/  LDL.LU R25, [R1+0x1c98] ;  /* 0x001c980001197983 */ /* 0x000f280000300800 */
[----:B------:R-:W-:Y:S04]  /*451a0*/  STL.64 [R1+0x850], R20 ;  /* 0x0008501401007387 */ /* 0x000fe80000100a00 */
[----:B------:R-:W-:Y:S04]  /*451b0*/  STL.64 [R1+0x858], R22 ;  /* 0x0008581601007387 */ /* 0x000fe80000100a00 */
[----:B------:R-:W4:Y:S04]  /*451c0*/  LDL.LU R26, [R1+0x1c90] ;  /* 0x001c9000011a7983 */ /* 0x000f280000300800 */
[----:B------:R-:W4:Y:S01]  /*451d0*/  LDL.LU R27, [R1+0x1c88] ;  /* 0x001c8800011b7983 */ /* 0x000f220000300800 */
[----:B------:R-:W-:-:S02]  /*451e0*/  ISETP.NE.U32.AND P0, PT, R3, UR7, PT ;  /* 0x0000000703007c0c */ /* 0x000fc4000bf05070 */
[----:B-1----:R-:W0:Y:S02]  /*451f0*/  LDC R3, c[0x0][0x3a8] ;  /* 0x0000ea00ff037b82 */ /* 0x002e240000000800 */
[----:B0-----:R-:W-:-:S04]  /*45200*/  IMAD.SHL.U32 R3, R3, 0x40, RZ ;  /* 0x0000004003037824 */ /* 0x001fc800078e00ff */
[----:B------:R-:W-:-:S05]  /*45210*/  IMAD.SHL.U32 R3, R3, 0x2, RZ ;  /* 0x0000000203037824 */ /* 0x000fca00078e00ff */
[-C--:B--2---:R-:W-:Y:S02]  /*45220*/  IADD3 R6, P6, PT, R6, R3.reuse, RZ ;  /* 0x0000000306067210 */ /* 0x084fe40007fde0ff */
[-C--:B---3--:R-:W-:Y:S02]  /*45230*/  IADD3 R24, P2, PT, R24, R3.reuse, RZ ;  /* 0x0000000318187210 */ /* 0x088fe40007f5e0ff */
[-C--:B----4-:R-:W-:Y:S02]  /*45240*/  IADD3 R25, P3, PT, R25, R3.reuse, RZ ;  /* 0x0000000319197210 */ /* 0x090fe40007f7e0ff */
[-C--:B------:R-:W-:Y:S01]  /*45250*/  IADD3 R7, P1, PT, R7, R3.reuse, RZ ;  /* 0x0000000307077210 */ /* 0x080fe20007f3e0ff */
[----:B------:R-:W-:Y:S04]  /*45260*/  STL [R1+0x1ca0], R24 ;  /* 0x001ca01801007387 */ /* 0x000fe80000100800 */
[----:B------:R-:W-:Y:S01]  /*45270*/  STL [R1+0x1c98], R25 ;  /* 0x001c981901007387 */ /* 0x000fe20000100800 */
[--C-:B------:R-:W-:Y:S01]  /*45280*/  IMAD.X R5, R5, 0x1, R0.reuse, P2 ;  /* 0x0000000105057824 */ /* 0x100fe200010e0600 */
[-C--:B------:R-:W-:Y:S01]  /*45290*/  IADD3 R10, P2, PT, R10, R3.reuse, RZ ;  /* 0x000000030a0a7210 */ /* 0x080fe20007f5e0ff */
[----:B------:R-:W-:Y:S01]  /*452a0*/  IMAD.X R9, R9, 0x1, R0, P3 ;  /* 0x0000000109097824 */ /* 0x000fe200018e0600 */
[----:B------:R-:W-:-:S02]  /*452b0*/  IADD3 R26, P4, PT, R26, R3, RZ ;  /* 0x000000031a1a7210 */ /* 0x000fc40007f9e0ff */
[-C--:B------:R-:W-:Y:S02]  /*452c0*/  IADD3 R27, P5, PT, R27, R3.reuse, RZ ;  /* 0x000000031b1b7210 */ /* 0x080fe40007fbe0ff */
[----:B------:R-:W-:Y:S01]  /*452d0*/  IADD3 R4, P3, PT, R4, R3, RZ ;  /* 0x0000000304047210 */ /* 0x000fe20007f7e0ff */
[----:B------:R-:W-:Y:S04]  /*452e0*/  STL [R1+0x1c90], R26 ;  /* 0x001c901a01007387 */ /* 0x000fe80000100800 */
[----:B------:R-:W-:Y:S04]  /*452f0*/  STL [R1+0x1c88], R27 ;  /* 0x001c881b01007387 */ /* 0x000fe80000100800 */
[----:B------:R-:W-:Y:S04]  /*45300*/  STL [R1+0x1c80], R6 ;  /* 0x001c800601007387 */ /* 0x000fe80000100800 */
[----:B------:R-:W-:Y:S01]  /*45310*/  STL [R1+0x1c78], R7 ;  /* 0x001c780701007387 */ /* 0x000fe20000100800 */
[----:B------:R-:W-:-:S03]  /*45320*/  IMAD.X R8, R8, 0x1, R0, P4 ;  /* 0x0000000108087824 */ /* 0x000fc600020e0600 */
[----:B------:R-:W-:Y:S01]  /*45330*/  STL [R1+0x1c9c], R5 ;  /* 0x001c9c0501007387 */ /* 0x000fe20000100800 */
[----:B------:R-:W-:-:S03]  /*45340*/  IADD3 R14, P4, PT, R14, R3, RZ ;  /* 0x000000030e0e7210 */ /* 0x000fc60007f9e0ff */
        /* <DEDUP_REMOVED lines=15> */
[----:B------:R-:W-:-:S03]  /*45440*/  IMAD.X R15, R15, 0x1, R0, P2 ;  /* 0x000000010f0f7824 */ /* 0x000fc600010e0600 */
[----:B------:R-:W-:Y:S01]  /*45450*/  STL [R1+0x1c50], R17 ;  /* 0x001c501101007387 */ /* 0x000fe20000100800 */
[----:B------:R-:W-:-:S03]  /*45460*/  IADD3 R19, P2, PT, R19, R3, RZ ;  /* 0x0000000313137210 */ /* 0x000fc60007f5e0ff */
[----:B------:R-:W-:Y:S04]  /*45470*/  STL [R1+0x1c74], R11 ;  /* 0x001c740b01007387 */ /* 0x000fe80000100800 */
[----:B------:R-:W-:Y:S04]  /*45480*/  STL [R1+0x1c48], R16 ;  /* 0x001c481001007387 */ /* 0x000fe80000100800 */
[----:B------:R0:W-:Y:S04]  /*45490*/  STL [R1+0x1c64], R29 ;  /* 0x001c641d01007387 */ /* 0x0001e80000100800 */
[----:B------:R-:W-:Y:S04]  /*454a0*/  STL [R1+0x1c6c], R15 ;  /* 0x001c6c0f01007387 */ /* 0x000fe80000100800 */
[----:B0-----:R-:W2:Y:S04]  /*454b0*/  LDL.LU R29, [R1+0x1c30] ;  /* 0x001c3000011d7983 */ /* 0x001ea80000300800 */
[----:B------:R-:W-:Y:S04]  /*454c0*/  STL [R1+0x1c40], R19 ;  /* 0x001c401301007387 */ /* 0x000fe80000100800 */
[----:B------:R-:W3:Y:S01]  /*454d0*/  LDL.LU R20, [R1+0x1c20] ;  /* 0x001c200001147983 */ /* 0x000ee20000300800 */
[----:B------:R-:W-:Y:S01]  /*454e0*/  IADD3 R28, P3, PT, R28, R3, RZ ;  /* 0x000000031c1c7210 */ /* 0x000fe20007f7e0ff */
[----:B------:R-:W-:-:S02]  /*454f0*/  IMAD.X R2, R2, 0x1, R0, P4 ;  /* 0x0000000102027824 */ /* 0x000fc400020e0600 */
[----:B---3--:R0:W-:Y:S04]  /*45500*/  STL [R1+0x2318], R20 ;  /* 0x0023181401007387 */ /* 0x0081e80000100800 */
[----:B------:R1:W-:Y:S04]  /*45510*/  STL [R1+0x1c38], R28 ;  /* 0x001c381c01007387 */ /* 0x0003e80000100800 */
[----:B0-----:R-:W3:Y:S04]  /*45520*/  LDL.LU R20, [R1+0x1c28] ;  /* 0x001c280001147983 */ /* 0x001ee80000300800 */
[----:B------:R0:W-:Y:S04]  /*45530*/  STL [R1+0x1c5c], R2 ;  /* 0x001c5c0201007387 */ /* 0x0001e80000100800 */
        /* <DEDUP_REMOVED lines=23> */
[----:B-1----:R-:W3:Y:S04]  /*456b0*/  LDL.LU R28, [R1+0x1bc0] ;  /* 0x001bc000011c7983 */ /* 0x002ee80000300800 */
[----:B0-----:R-:W3:Y:S01]  /*456c0*/  LDL.LU R2, [R1+0x1be4] ;  /* 0x001be40001027983 */ /* 0x001ee20000300800 */
[----:B--2---:R-:W-:-:S03]  /*456d0*/  IADD3 R29, P4, PT, R29, R3, RZ ;  /* 0x000000031d1d7210 */ /* 0x004fc60007f9e0ff */
[----:B------:R-:W2:Y:S04]  /*456e0*/  LDL.LU R3, [R1+0x1c54] ;  /* 0x001c540001037983 */ /* 0x000ea80000300800 */
[----:B------:R0:W-:Y:S04]  /*456f0*/  STL [R1+0x1c30], R29 ;  /* 0x001c301d01007387 */ /* 0x0001e80000100800 */
[----:B0-----:R-:W3:Y:S01]  /*45700*/  LDL.LU R29, [R1+0x1bb8] ;  /* 0x001bb800011d7983 */ /* 0x001ee20000300800 */
[----:B--2---:R-:W-:-:S05]  /*45710*/  IMAD.X R3, R3, 0x1, R0, P5 ;  /* 0x0000000103037824 */ /* 0x004fca00028e0600 */
[----:B------:R0:W-:Y:S02]  /*45720*/  STL [R1+0x1c54], R3 ;  /* 0x001c540301007387 */ /* 0x0001e40000100800 */
[----:B0-----:R-:W0:Y:S02]  /*45730*/  LDC R3, c[0x0][0x3a8] ;  /* 0x0000ea00ff037b82 */ /* 0x001e240000000800 */
[----:B0-----:R-:W-:-:S04]  /*45740*/  IMAD.SHL.U32 R3, R3, 0x40, RZ ;  /* 0x0000004003037824 */ /* 0x001fc800078e00ff */
[----:B------:R-:W-:-:S05]  /*45750*/  IMAD.SHL.U32 R3, R3, 0x2, RZ ;  /* 0x0000000203037824 */ /* 0x000fca00078e00ff */
[----:B---3--:R-:W-:-:S05]  /*45760*/  IADD3 R20, P5, PT, R20, R3, RZ ;  /* 0x0000000314147210 */ /* 0x008fca0007fbe0ff */
[----:B------:R0:W-:Y:S04]  /*45770*/  STL [R1+0x1c28], R20 ;  /* 0x001c281401007387 */ /* 0x0001e80000100800 */
[----:B0-----:R-:W2:Y:S04]  /*45780*/  LDL.LU R20, [R1+0x2318] ;  /* 0x0023180001147983 */ /* 0x001ea80000300800 */
[----:B------:R-:W3:Y:S01]  /*45790*/  LDL.LU R3, [R1+0x1c4c] ;  /* 0x001c4c0001037983 */ /* 0x000ee20000300800 */
[--C-:B----4-:R-:W-:Y:S02]  /*457a0*/  IMAD.X R21, R21, 0x1, R0.reuse, P1 ;  /* 0x0000000115157824 */ /* 0x110fe400008e0600 */
[----:B------:R-:W-:-:S02]  /*457b0*/  IMAD.X R23, R23, 0x1, R0, P2 ;  /* 0x0000000117177824 */ /* 0x000fc400010e0600 */
[--C-:B------:R-:W-:Y:S02]  /*457c0*/  IMAD.X R25, R25, 0x1, R0.reuse, P3 ;  /* 0x0000000119197824 */ /* 0x100fe400018e0600 */
[--C-:B------:R-:W-:Y:S02]  /*457d0*/  IMAD.X R27, R27, 0x1, R0.reuse, P4 ;  /* 0x000000011b1b7824 */ /* 0x100fe400020e0600 */
[--C-:B------:R-:W-:Y:S02]  /*457e0*/  IMAD.X R7, R7, 0x1, R0.reuse, P5 ;  /* 0x0000000107077824 */ /* 0x100fe400028e0600 */
[----:B---3--:R-:W-:-:S05]  /*457f0*/  IMAD.X R3, R3, 0x1, R0, P6 ;  /* 0x0000000103037824 */ /* 0x008fca00030e0600 */
[----:B------:R0:W-:Y:S02]  /*45800*/  STL [R1+0x1c4c], R3 ;  /* 0x001c4c0301007387 */ /* 0x0001e40000100800 */
[----:B0-----:R-:W0:Y:S02]  /*45810*/  LDC R3, c[0x0][0x3a8] ;  /* 0x0000ea00ff037b82 */ /* 0x001e240000000800 */
[----:B0-----:R-:W-:-:S04]  /*45820*/  IMAD.SHL.U32 R3, R3, 0x40, RZ ;  /* 0x0000004003037824 */ /* 0x001fc800078e00ff */
[----:B------:R-:W-:-:S05]  /*45830*/  IMAD.SHL.U32 R3, R3, 0x2, RZ ;  /* 0x0000000203037824 */ /* 0x000fca00078e00ff */
[-C--:B--2---:R-:W-:Y:S02]  /*45840*/  IADD3 R20, P6, PT, R20, R3.reuse, RZ ;  /* 0x0000000314147210 */ /* 0x084fe40007fde0ff */
[-C--:B------:R-:W-:Y:S02]  /*45850*/  IADD3 R22, P1, PT, R22, R3.reuse, RZ ;  /* 0x0000000316167210 */ /* 0x080fe40007f3e0ff */
[-C--:B------:R-:W-:Y:S02]  /*45860*/  IADD3 R24, P2, PT, R24, R3.reuse, RZ ;  /* 0x0000000318187210 */ /* 0x080fe40007f5e0ff */
[-C--:B------:R-:W-:Y:S01]  /*45870*/  IADD3 R26, P3, PT, R26, R3.reuse, RZ ;  /* 0x000000031a1a7210 */ /* 0x080fe20007f7e0ff */
[----:B------:R-:W-:Y:S04]  /*45880*/  STL [R1+0x1c20], R20 ;  /* 0x001c201401007387 */ /* 0x000fe80000100800 */
[----:B------:R-:W-:Y:S04]  /*45890*/  STL [R1+0x1c44], R21 ;  /* 0x001c441501007387 */ /* 0x000fe80000100800 */
[----:B------:R-:W-:Y:S04]  /*458a0*/  STL [R1+0x1c18], R22 ;  /* 0x001c181601007387 */ /* 0x000fe80000100800 */
[----:B------:R-:W-:Y:S01]  /*458b0*/  STL [R1+0x1c3c], R23 ;  /* 0x001c3c1701007387 */ /* 0x000fe20000100800 */
[----:B------:R-:W-:-:S03]  /*458c0*/  IADD3 R6, P4, PT, R6, R3, RZ ;  /* 0x0000000306067210 */ /* 0x000fc60007f9e0ff */
[----:B------:R-:W-:Y:S04]  /*458d0*/  STL [R1+0x1c10], R24 ;  /* 0x001c101801007387 */ /* 0x000fe80000100800 */
        /* <DEDUP_REMOVED lines=39> */
[----:B------:R-:W-:-:S03]  /*45b50*/  IADD3 R29, P1, PT, R29, R3, RZ ;  /* 0x000000031d1d7210 */ /* 0x000fc60007f3e0ff */
[----:B---3--:R0:W-:Y:S04]  /*45b60*/  STL [R1+0x2310], R20 ;  /* 0x0023101401007387 */ /* 0x0081e80000100800 */
[----:B0-----:R-:W3:Y:S04]  /*45b70*/  LDL.LU R20, [R1+0x1ba8] ;  /* 0x001ba80001147983 */ /* 0x001ee80000300800 */
[----:B------:R-:W-:Y:S04]  /*45b80*/  STL [R1+0x1bb8], R29 ;  /* 0x001bb81d01007387 */ /* 0x000fe80000100800 */
[----:B---3--:R0:W-:Y:S04]  /*45b90*/  STL [R1+0x2314], R20 ;  /* 0x0023141401007387 */ /* 0x0081e80000100800 */
[----:B0-----:R-:W3:Y:S04]  /*45ba0*/  LDL.LU R20, [R1+0x1bb0] ;  /* 0x001bb00001147983 */ /* 0x001ee80000300800 */
        /* <DEDUP_REMOVED lines=20> */
[----:B------:R-:W4:Y:S01]  /*45cf0*/  LDL.LU R16, [R1+0x1b50] ;  /* 0x001b500001107983 */ /* 0x000f220000300800 */
[----:B--2---:R-:W-:-:S03]  /*45d00*/  IMAD.X R2, R2, 0x1, R0, P2 ;  /* 0x0000000102027824 */ /* 0x004fc600010e0600 */
[----:B------:R-:W2:Y:S04]  /*45d10*/  LDL.LU R15, [R1+0x1b74] ;  /* 0x001b7400010f7983 */ /* 0x000ea80000300800 */
[----:B------:R-:W2:Y:S04]  /*45d20*/  LDL.LU R19, [R1+0x1b48] ;  /* 0x001b480001137983 */ /* 0x000ea80000300800 */
[----:B------:R-:W2:Y:S04]  /*45d30*/  LDL.LU R29, [R1+0x1b6c] ;  /* 0x001b6c00011d7983 */ /* 0x000ea80000300800 */
[----:B------:R-:W2:Y:S04]  /*45d40*/  LDL.LU R28, [R1+0x1b40] ;  /* 0x001b4000011c7983 */ /* 0x000ea80000300800 */
[----:B------:R0:W-:Y:S04]  /*45d50*/  STL [R1+0x1bdc], R2 ;  /* 0x001bdc0201007387 */ /* 0x0001e80000100800 */
[----:B0-----:R-:W2:Y:S01]  /*45d60*/  LDL.LU R2, [R1+0x1b64] ;  /* 0x001b640001027983 */ /* 0x001ea20000300800 */
[----:B---3--:R-:W-:-:S05]  /*45d70*/  IADD3 R20, P2, PT, R20, R3, RZ ;  /* 0x0000000314147210 */ /* 0x008fca0007f5e0ff */
[----:B------:R0:W-:Y:S04]  /*45d80*/  STL [R1+0x1bb0], R20 ;  /* 0x001bb01401007387 */ /* 0x0001e80000100800 */
[----:B0-----:R-:W3:Y:S04]  /*45d90*/  LDL.LU R20, [R1+0x2314] ;  /* 0x0023140001147983 */ /* 0x001ee80000300800 */
[----:B------:R-:W2:Y:S02]  /*45da0*/  LDL.LU R3, [R1+0x1bd4] ;  /* 0x001bd40001037983 */ /* 0x000ea40000300800 */
[----:B--2---:R-:W-:-:S05]  /*45db0*/  IMAD.X R3, R3, 0x1, R0, P3 ;  /* 0x0000000103037824 */ /* 0x004fca00018e0600 */
[----:B------:R0:W-:Y:S02]  /*45dc0*/  STL [R1+0x1bd4], R3 ;  /* 0x001bd40301007387 */ /* 0x0001e40000100800 */
[----:B0-----:R-:W0:Y:S02]  /*45dd0*/  LDC R3, c[0x0][0x3a8] ;  /* 0x0000ea00ff037b82 */ /* 0x001e240000000800 */
[----:B0-----:R-:W-:-:S04]  /*45de0*/  IMAD.SHL.U32 R3, R3, 0x40, RZ ;  /* 0x0000004003037824 */ /* 0x001fc800078e00ff */
[----:B------:R-:W-:-:S05]  /*45df0*/  IMAD.SHL.U32 R3, R3, 0x2, RZ ;  /* 0x0000000203037824 */ /* 0x000fca00078e00ff */
[----:B---3--:R-:W-:-:S05]  /*45e00*/  IADD3 R20, P3, PT, R20, R3, RZ ;  /* 0x0000000314147210 */ /* 0x008fca0007f7e0ff */
[----:B------:R0:W-:Y:S04]  /*45e10*/  STL [R1+0x1ba8], R20 ;  /* 0x001ba81401007387 */ /* 0x0001e80000100800 */
[----:B0-----:R-:W2:Y:S01]  /*45e20*/  LDL.LU R20, [R1+0x2310] ;  /* 0x0023100001147983 */ /* 0x001ea20000300800 */
[--C-:B----4-:R-:W-:Y:S01]  /*45e30*/  IMAD.X R22, R22, 0x1, R0.reuse, P5 ;  /* 0x0000000116167824 */ /* 0x110fe200028e0600 */
[-C--:B------:R-:W-:Y:S01]  /*45e40*/  IADD3 R23, P5, PT, R23, R3.reuse, RZ ;  /* 0x0000000317177210 */ /* 0x080fe20007fbe0ff */
[--C-:B------:R-:W-:Y:S01]  /*45e50*/  IMAD.X R24, R24, 0x1, R0.reuse, P6 ;  /* 0x0000000118187824 */ /* 0x100fe200030e0600 */
        /* <DEDUP_REMOVED lines=17> */
[----:B--2---:R-:W-:Y:S01]  /*45f70*/  IMAD.X R20, R20, 0x1, R0, P4 ;  /* 0x0000000114147824 */ /* 0x004fe200020e0600 */
[----:B------:R-:W-:-:S04]  /*45f80*/  IADD3 R21, P4, PT, R21, R3, RZ ;  /* 0x0000000315157210 */ /* 0x000fc80007f9e0ff */
        /* <DEDUP_REMOVED lines=8> */
[----:B------:R-:W-:-:S03]  /*46010*/  IMAD.X R9, R9, 0x1, R0, P4 ;  /* 0x0000000109097824 */ /* 0x000fc600020e0600 */
[----:B------:R-:W-:Y:S01]  /*46020*/  STL [R1+0x1bac], R6 ;  /* 0x001bac0601007387 */ /* 0x000fe20000100800 */
[----:B------:R-:W-:-:S03]  /*46030*/  IADD3 R4, P4, PT, R4, R3, RZ ;  /* 0x0000000304047210 */ /* 0x000fc60007f9e0ff */
        /* <DEDUP_REMOVED lines=10> */
[----:B------:R-:W-:Y:S04]  /*460e0*/  STL [R1+0x1b84], R12 ;  /* 0x001b840c01007387 */ /* 0x000fe80000100800 */
[----:B------:R-:W-:Y:S04]  /*460f0*/  STL [R1+0x1b58], R17 ;  /* 0x001b581101007387 */ /* 0x000fe80000100800 */
        /* <DEDUP_REMOVED lines=2981> */
[----:B------:R-:W-:Y:S01]  /*51b50*/  IADD3 R14, P2, PT, R14, UR10, RZ ;  /* 0x0000000a0e0e7c10 */ /* 0x000fe2000ff5e0ff */
        /* <DEDUP_REMOVED lines=35> */
[----:B------:R0:W-:Y:S04]  /*51d90*/  STL [R1+0x2240], R0 ;  /* 0x0022400001007387 */ /* 0x0001e80000100800 */
[----:B------:R-:W-:Y:S04]  /*51da0*/  STL [R1+0x1fa8], R15 ;  /* 0x001fa80f01007387 */ /* 0x000fe80000100800 */
[----:B------:R-:W-:Y:S04]  /*51db0*/  STL [R1+0x1ff8], R19 ;  /* 0x001ff81301007387 */ /* 0x000fe80000100800 */
[----:B------:R-:W-:Y:S04]  /*51dc0*/  STL [R1+0x1fa4], R28 ;  /* 0x001fa41c01007387 */ /* 0x000fe80000100800 */
[----:B0-----:R-:W2:Y:S01]  /*51dd0*/  LDL.LU R0, [R1+0x2010] ;  /* 0x0020100001007983 */ /* 0x001ea20000300800 */
[----:B------:R-:W-:-:S02]  /*51de0*/  IADD3 R29, P1, PT, R29, UR10, RZ ;  /* 0x0000000a1d1d7c10 */ /* 0x000fc4000ff3e0ff */
[----:B------:R-:W-:Y:S01]  /*51df0*/  IADD3.X R2, PT, PT, R2, UR4, RZ, P2, !PT ;  /* 0x0000000402027c10 */ /* 0x000fe200097fe4ff */
[----:B--2---:R0:W-:Y:S04]  /*51e00*/  STL [R1+0x2254], R0 ;  /* 0x0022540001007387 */ /* 0x0041e80000100800 */
[----:B------:R-:W-:Y:S04]  /*51e10*/  STL [R1+0x2000], R29 ;  /* 0x0020001d01007387 */ /* 0x000fe80000100800 */
[----:B0-----:R-:W2:Y:S04]  /*51e20*/  LDL.LU R0, [R1+0x1fbc] ;  /* 0x001fbc0001007983 */ /* 0x001ea80000300800 */
[----:B------:R-:W-:Y:S04]  /*51e30*/  STL [R1+0x1fb4], R2 ;  /* 0x001fb40201007387 */ /* 0x000fe80000100800 */
        /* <DEDUP_REMOVED lines=30> */
[----:B--2---:R-:W-:-:S05]  /*52020*/  IADD3 R0, P2, PT, R0, UR10, RZ ;  /* 0x0000000a00007c10 */ /* 0x004fca000ff5e0ff */
[----:B------:R0:W-:Y:S04]  /*52030*/  STL [R1+0x2008], R0 ;  /* 0x0020080001007387 */ /* 0x0001e80000100800 */
[----:B0-----:R-:W2:Y:S02]  /*52040*/  LDL.LU R0, [R1+0x2258] ;  /* 0x0022580001007983 */ /* 0x001ea40000300800 */
[----:B--2---:R-:W-:-:S05]  /*52050*/  IADD3.X R0, PT, PT, R0, UR4, RZ, P3, !PT ;  /* 0x0000000400007c10 */ /* 0x004fca0009ffe4ff */
[----:B------:R0:W-:Y:S04]  /*52060*/  STL [R1+0x1fbc], R0 ;  /* 0x001fbc0001007387 */ /* 0x0001e80000100800 */
[----:B0-----:R-:W2:Y:S01]  /*52070*/  LDL.LU R0, [R1+0x2254] ;  /* 0x0022540001007983 */ /* 0x001ea20000300800 */
[----:B---3--:R-:W-:Y:S02]  /*52080*/  IADD3.X R3, PT, PT, R3, UR4, RZ, P4, !PT ;  /* 0x0000000403037c10 */ /* 0x008fe4000a7fe4ff */
[----:B----4-:R-:W-:Y:S02]  /*52090*/  IADD3 R20, P4, PT, R20, UR10, RZ ;  /* 0x0000000a14147c10 */ /* 0x010fe4000ff9e0ff */
[----:B------:R-:W-:Y:S02]  /*520a0*/  IADD3.X R21, PT, PT, R21, UR4, RZ, P5, !PT ;  /* 0x0000000415157c10 */ /* 0x000fe4000affe4ff */
[----:B------:R-:W-:-:S02]  /*520b0*/  IADD3 R22, P5, PT, R22, UR10, RZ ;  /* 0x0000000a16167c10 */ /* 0x000fc4000ffbe0ff */
[----:B------:R-:W-:Y:S02]  /*520c0*/  IADD3.X R23, PT, PT, R23, UR4, RZ, P6, !PT ;  /* 0x0000000417177c10 */ /* 0x000fe4000b7fe4ff */
[----:B------:R-:W-:Y:S02]  /*520d0*/  IADD3 R24, P6, PT, R24, UR10, RZ ;  /* 0x0000000a18187c10 */ /* 0x000fe4000ffde0ff */
[----:B------:R-:W-:Y:S02]  /*520e0*/  IADD3.X R25, PT, PT, R25, UR4, RZ, P1, !PT ;  /* 0x0000000419197c10 */ /* 0x000fe40008ffe4ff */
[----:B------:R-:W-:Y:S02]  /*520f0*/  IADD3 R26, P1, PT, R26, UR10, RZ ;  /* 0x0000000a1a1a7c10 */ /* 0x000fe4000ff3e0ff */
        /* <DEDUP_REMOVED lines=13> */
[----:B--2---:R-:W-:-:S05]  /*521d0*/  IADD3 R0, P3, PT, R0, UR10, RZ ;  /* 0x0000000a00007c10 */ /* 0x004fca000ff7e0ff */
[----:B------:R0:W-:Y:S04]  /*521e0*/  STL [R1+0x2010], R0 ;  /* 0x0020100001007387 */ /* 0x0001e80000100800 */
[----:B------:R-:W-:Y:S04]  /*521f0*/  STL [R1+0x1fc0], R3 ;  /* 0x001fc00301007387 */ /* 0x000fe80000100800 */
[----:B------:R-:W-:Y:S04]  /*52200*/  STL [R1+0x2018], R20 ;  /* 0x0020181401007387 */ /* 0x000fe80000100800 */
[----:B------:R-:W-:Y:S04]  /*52210*/  STL [R1+0x1fc4], R21 ;  /* 0x001fc41501007387 */ /* 0x000fe80000100800 */
[----:B------:R-:W-:Y:S04]  /*52220*/  STL [R1+0x2020], R22 ;  /* 0x0020201601007387 */ /* 0x000fe80000100800 */
[----:B------:R-:W-:Y:S04]  /*52230*/  STL [R1+0x1fc8], R23 ;  /* 0x001fc81701007387 */ /* 0x000fe80000100800 */
[----:B------:R-:W-:Y:S01]  /*52240*/  STL [R1+0x2028], R24 ;  /* 0x0020281801007387 */ /* 0x000fe20000100800 */
[----:B------:R-:W-:-:S03]  /*52250*/  IADD3.X R7, PT, PT, R7, UR4, RZ, P3, !PT ;  /* 0x0000000407077c10 */ /* 0x000fc60009ffe4ff */
[----:B------:R-:W-:Y:S01]  /*52260*/  STL [R1+0x1fcc], R25 ;  /* 0x001fcc1901007387 */ /* 0x000fe20000100800 */
[----:B------:R-:W-:-:S03]  /*52270*/  IADD3 R5, P3, PT, R5, UR10, RZ ;  /* 0x0000000a05057c10 */ /* 0x000fc6000ff7e0ff */
        /* <DEDUP_REMOVED lines=20> */
[----:B0-----:R-:W2:Y:S01]  /*523c0*/  LDL.LU R0, [R1+0x2024] ;  /* 0x0020240001007983 */ /* 0x001ea20000300800 */
[----:B------:R-:W-:-:S02]  /*523d0*/  IADD3 R28, P4, PT, R28, UR10, RZ ;  /* 0x0000000a1c1c7c10 */ /* 0x000fc4000ff9e0ff */
[----:B------:R-:W-:-:S03]  /*523e0*/  IADD3.X R29, PT, PT, R29, UR4, RZ, P5, !PT ;  /* 0x000000041d1d7c10 */ /* 0x000fc6000affe4ff */
[----:B------:R-:W-:Y:S04]  /*523f0*/  STL [R1+0x2078], R28 ;  /* 0x0020781c01007387 */ /* 0x000fe80000100800 */
[----:B--2---:R0:W-:Y:S04]  /*52400*/  STL [R1+0x224c], R0 ;  /* 0x00224c0001007387 */ /* 0x0041e80000100800 */
[----:B------:R-:W-:Y:S04]  /*52410*/  STL [R1+0x2014], R29 ;  /* 0x0020141d01007387 */ /* 0x000fe80000100800 */
[----:B0-----:R-:W2:Y:S01]  /*52420*/  LDL.LU R0, [R1+0x2088] ;  /* 0x0020880001007983 */ /* 0x001ea20000300800 */
[----:B------:R-:W-:-:S05]  /*52430*/  IADD3 R2, P5, PT, R2, UR10, RZ ;  /* 0x0000000a02027c10 */ /* 0x000fca000ffbe0ff */
        /* <DEDUP_REMOVED lines=31> */
[----:B--2---:R-:W-:-:S05]  /*52630*/  IADD3.X R0, PT, PT, R0, UR4, RZ, P6, !PT ;  /* 0x0000000400007c10 */ /* 0x004fca000b7fe4ff */
[----:B------:R0:W-:Y:S04]  /*52640*/  STL [R1+0x201c], R0 ;  /* 0x00201c0001007387 */ /* 0x0001e80000100800 */
[----:B0-----:R-:W2:Y:S02]  /*52650*/  LDL.LU R0, [R1+0x2250] ;  /* 0x0022500001007983 */ /* 0x001ea40000300800 */
[----:B--2---:R-:W-:-:S05]  /*52660*/  IADD3 R0, P6, PT, R0, UR10, RZ ;  /* 0x0000000a00007c10 */ /* 0x004fca000ffde0ff */
[----:B------:R0:W-:Y:S04]  /*52670*/  STL [R1+0x2088], R0 ;  /* 0x0020880001007387 */ /* 0x0001e80000100800 */
[----:B0-----:R-:W2:Y:S01]  /*52680*/  LDL.LU R0, [R1+0x224c] ;  /* 0x00224c0001007983 */ /* 0x001ea20000300800 */
[----:B----4-:R-:W-:Y:S02]  /*52690*/  IADD3.X R20, PT, PT, R20, UR4, RZ, P2, !PT ;  /* 0x0000000414147c10 */ /* 0x010fe400097fe4ff */
[----:B---3--:R-:W-:Y:S02]  /*526a0*/  IADD3 R21, P2, PT, R21, UR10, RZ ;  /* 0x0000000a15157c10 */ /* 0x008fe4000ff5e0ff */
        /* <DEDUP_REMOVED lines=18> */
[----:B--2---:R-:W-:Y:S02]  /*527d0*/  IADD3.X R0, PT, PT, R0, UR4, RZ, P1, !PT ;  /* 0x0000000400007c10 */ /* 0x004fe40008ffe4ff */
[----:B------:R-:W-:-:S03]  /*527e0*/  IADD3 R3, P1, PT, R3, UR10, RZ ;  /* 0x0000000a03037c10 */ /* 0x000fc6000ff3e0ff */
[----:B------:R0:W-:Y:S04]  /*527f0*/  STL [R1+0x2024], R0 ;  /* 0x0020240001007387 */ /* 0x0001e80000100800 */
        /* <DEDUP_REMOVED lines=29> */
[----:B0-----:R-:W2:Y:S01]  /*529d0*/  LDL.LU R0, [R1+0x2108] ;  /* 0x0021080001007983 */ /* 0x001ea20000300800 */
[----:B------:R-:W-:-:S02]  /*529e0*/  IADD3.X R28, PT, PT, R28, UR4, RZ, P2, !PT ;  /* 0x000000041c1c7c10 */ /* 0x000fc400097fe4ff */
[----:B------:R-:W-:-:S03]  /*529f0*/  IADD3 R29, P2, PT, R29, UR10, RZ ;  /* 0x0000000a1d1d7c10 */ /* 0x000fc6000ff5e0ff */
[----:B------:R-:W-:Y:S04]  /*52a00*/  STL [R1+0x208c], R28 ;  /* 0x00208c1c01007387 */ /* 0x000fe80000100800 */
[----:B--2---:R0:W-:Y:S04]  /*52a10*/  STL [R1+0x2244], R0 ;  /* 0x0022440001007387 */ /* 0x0041e80000100800 */
[----:B------:R-:W-:Y:S04]  /*52a20*/  STL [R1+0x20f8], R29 ;  /* 0x0020f81d01007387 */ /* 0x000fe80000100800 */
[----:B0-----:R-:W2:Y:S01]  /*52a30*/  LDL.LU R0, [R1+0x209c] ;  /* 0x00209c0001007983 */ /* 0x001ea20000300800 */
[----:B------:R-:W-:-:S05]  /*52a40*/  IADD3.X R2, PT, PT, R2, UR4, RZ, P3, !PT ;  /* 0x0000000402027c10 */ /* 0x000fca0009ffe4ff */
        /* <DEDUP_REMOVED lines=47> */
[----:B--2---:R-:W-:-:S05]  /*52d40*/  IADD3 R0, P4, PT, R0, UR10, RZ ;  /* 0x0000000a00007c10 */ /* 0x004fca000ff9e0ff */
[----:B------:R0:W-:Y:S04]  /*52d50*/  STL [R1+0x2108], R0 ;  /* 0x0021080001007387 */ /* 0x0001e80000100800 */
[----:B0-----:R0:W5:Y:S04]  /*52d60*/  LDL.LU R0, [R1+0x2240] ;  /* 0x0022400001007983 */ /* 0x0011680000300800 */
[----:B------:R1:W-:Y:S04]  /*52d70*/  STL [R1+0x20a4], R5 ;  /* 0x0020a40501007387 */ /* 0x0003e80000100800 */
[----:B-1----:R-:W2:Y:S04]  /*52d80*/  LDL.LU R5, [R1+0x223c] ;  /* 0x00223c0001057983 */ /* 0x002ea80000300800 */
[----:B------:R1:W-:Y:S04]  /*52d90*/  STL [R1+0x2110], R4 ;  /* 0x0021100401007387 */ /* 0x0003e80000100800 */
[----:B-1----:R-:W3:Y:S04]  /*52da0*/  LDL.LU R4, [R1+0x2238] ;  /* 0x0022380001047983 */ /* 0x002ee80000300800 */
[----:B------:R1:W-:Y:S04]  /*52db0*/  STL [R1+0x20ac], R8 ;  /* 0x0020ac0801007387 */ /* 0x0003e80000100800 */
[----:B-1----:R-:W4:Y:S04]  /*52dc0*/  LDL.LU R8, [R1+0x2234] ;  /* 0x0022340001087983 */ /* 0x002f280000300800 */
[----:B------:R1:W-:Y:S01]  /*52dd0*/  STL [R1+0x2118], R14 ;  /* 0x0021180e01007387 */ /* 0x0003e20000100800 */
[----:B------:R-:W-:-:S03]  /*52de0*/  IADD3.X R15, PT, PT, R15, UR4, RZ, P4, !PT ;  /* 0x000000040f0f7c10 */ /* 0x000fc6000a7fe4ff */
[----:B-1----:R-:W2:Y:S04]  /*52df0*/  LDL.LU R14, [R1+0x2230] ;  /* 0x00223000010e7983 */ /* 0x002ea80000300800 */
[----:B------:R1:W-:Y:S01]  /*52e00*/  STL [R1+0x20b4], R18 ;  /* 0x0020b41201007387 */ /* 0x0003e20000100800 */
[----:B------:R-:W-:-:S03]  /*52e10*/  IADD3 R19, P4, PT, R19, UR10, RZ ;  /* 0x0000000a13137c10 */ /* 0x000fc6000ff9e0ff */
[----:B-1----:R-:W2:Y:S04]  /*52e20*/  LDL.LU R18, [R1+0x222c] ;  /* 0x00222c0001127983 */ /* 0x002ea80000300800 */
[----:B------:R1:W-:Y:S04]  /*52e30*/  STL [R1+0x2120], R13 ;  /* 0x0021200d01007387 */ /* 0x0003e80000100800 */
[----:B-1----:R-:W2:Y:S04]  /*52e40*/  LDL.LU R13, [R1+0x2228] ;  /* 0x00222800010d7983 */ /* 0x002ea80000300800 */
[----:B------:R1:W-:Y:S04]  /*52e50*/  STL [R1+0x20bc], R12 ;  /* 0x0020bc0c01007387 */ /* 0x0003e80000100800 */
[----:B-1----:R-:W2:Y:S04]  /*52e60*/  LDL.LU R12, [R1+0x2224] ;  /* 0x00222400010c7983 */ /* 0x002ea80000300800 */
[----:B------:R1:W-:Y:S04]  /*52e70*/  STL [R1+0x2128], R17 ;  /* 0x0021281101007387 */ /* 0x0003e80000100800 */
[----:B-1----:R-:W3:Y:S04]  /*52e80*/  LDL.LU R17, [R1+0x2220] ;  /* 0x0022200001117983 */ /* 0x002ee80000300800 */
[----:B------:R1:W-:Y:S04]  /*52e90*/  STL [R1+0x20c4], R11 ;  /* 0x0020c40b01007387 */ /* 0x0003e80000100800 */
[----:B-1----:R-:W3:Y:S04]  /*52ea0*/  LDL.LU R11, [R1+0x221c] ;  /* 0x00221c00010b7983 */ /* 0x002ee80000300800 */
[----:B------:R1:W-:Y:S04]  /*52eb0*/  STL [R1+0x2130], R16 ;  /* 0x0021301001007387 */ /* 0x0003e80000100800 */
[----:B-1----:R-:W4:Y:S04]  /*52ec0*/  LDL.LU R16, [R1+0x2218] ;  /* 0x0022180001107983 */ /* 0x002f280000300800 */
[----:B------:R1:W-:Y:S04]  /*52ed0*/  STL [R1+0x20cc], R15 ;  /* 0x0020cc0f01007387 */ /* 0x0003e80000100800 */
[----:B-1----:R-:W4:Y:S04]  /*52ee0*/  LDL.LU R15, [R1+0x2214] ;  /* 0x00221400010f7983 */ /* 0x002f280000300800 */
[----:B------:R1:W-:Y:S04]  /*52ef0*/  STL [R1+0x2138], R19 ;  /* 0x0021381301007387 */ /* 0x0003e80000100800 */
[----:B-1----:R-:W4:Y:S01]  /*52f00*/  LDL.LU R19, [R1+0x2210] ;  /* 0x0022100001137983 */ /* 0x002f220000300800 */
[----:B------:R-:W-:-:S02]  /*52f10*/  IADD3.X R3, PT, PT, R3, UR4, RZ, P5, !PT ;  /* 0x0000000403037c10 */ /* 0x000fc4000affe4ff */
[----:B------:R-:W-:Y:S02]  /*52f20*/  IADD3 R20, P5, PT, R20, UR10, RZ ;  /* 0x0000000a14147c10 */ /* 0x000fe4000ffbe0ff */
[----:B------:R-:W-:Y:S02]  /*52f30*/  IADD3.X R21, PT, PT, R21, UR4, RZ, P6, !PT ;  /* 0x0000000415157c10 */ /* 0x000fe4000b7fe4ff */
[----:B------:R-:W-:Y:S02]  /*52f40*/  IADD3 R22, P6, PT, R22, UR10, RZ ;  /* 0x0000000a16167c10 */ /* 0x000fe4000ffde0ff */
[----:B------:R-:W-:Y:S01]  /*52f50*/  IADD3.X R23, PT, PT, R23, UR4, RZ, P1, !PT ;  /* 0x0000000417177c10 */ /* 0x000fe20008ffe4ff */
[----:B------:R-:W-:Y:S01]  /*52f60*/  STL [R1+0x20d4], R3 ;  /* 0x0020d40301007387 */ /* 0x000fe20000100800 */
[----:B------:R-:W-:-:S03]  /*52f70*/  IADD3 R24, P1, PT, R24, UR10, RZ ;  /* 0x0000000a18187c10 */ /* 0x000fc6000ff3e0ff */
[----:B------:R-:W-:Y:S01]  /*52f80*/  STL [R1+0x2140], R20 ;  /* 0x0021401401007387 */ /* 0x000fe20000100800 */
[----:B------:R-:W-:-:S03]  /*52f90*/  IADD3.X R25, PT, PT, R25, UR4, RZ, P2, !PT ;  /* 0x0000000419197c10 */ /* 0x000fc600097fe4ff */
        /* <DEDUP_REMOVED lines=11> */
[----:B------:R-:W-:Y:S02]  /*53050*/  IADD3.X R9, PT, PT, R9, UR4, RZ, P5, !PT ;  /* 0x0000000409097c10 */ /* 0x000fe4000affe4ff */
[----:B------:R-:W-:Y:S01]  /*53060*/  IADD3.X R29, PT, PT, R29, UR4, RZ, P6, !PT ;  /* 0x000000041d1d7c10 */ /* 0x000fe2000b7fe4ff */
[----:B------:R-:W-:Y:S01]  /*53070*/  STL [R1+0x20f4], R27 ;  /* 0x0020f41b01007387 */ /* 0x000fe20000100800 */
[----:B------:R-:W-:-:S03]  /*53080*/  IADD3 R2, P6, PT, R2, UR10, RZ ;  /* 0x0000000a02027c10 */ /* 0x000fc6000ffde0ff */
[----:B------:R-:W-:Y:S01]  /*53090*/  STL [R1+0x2160], R6 ;  /* 0x0021600601007387 */ /* 0x000fe20000100800 */
[----:B------:R-:W-:-:S03]  /*530a0*/  IADD3 R28, P5, PT, R28, UR10, RZ ;  /* 0x0000000a1c1c7c10 */ /* 0x000fc6000ffbe0ff */
[----:B------:R-:W-:Y:S04]  /*530b0*/  STL [R1+0x20fc], R7 ;  /* 0x0020fc0701007387 */ /* 0x000fe80000100800 */
[----:B------:R1:W-:Y:S04]  /*530c0*/  STL [R1+0x2168], R10 ;  /* 0x0021680a01007387 */ /* 0x0003e80000100800 */
[----:B------:R0:W-:Y:S04]  /*530d0*/  STL [R1+0x2104], R9 ;  /* 0x0021040901007387 */ /* 0x0001e80000100800 */
[----:B------:R4:W-:Y:S04]  /*530e0*/  STL [R1+0x2178], R2 ;  /* 0x0021780201007387 */ /* 0x0009e80000100800 */
[----:B------:R0:W-:Y:S04]  /*530f0*/  STL [R1+0x2170], R28 ;  /* 0x0021701c01007387 */ /* 0x0001e80000100800 */
[----:B------:R2:W-:Y:S04]  /*53100*/  STL [R1+0x210c], R29 ;  /* 0x00210c1d01007387 */ /* 0x0005e80000100800 */
[----:B-1----:R-:W4:Y:S04]  /*53110*/  LDL.LU R10, [R1+0x2114] ;  /* 0x00211400010a7983 */ /* 0x002f280000300800 */
[----:B0-----:R-:W4:Y:S01]  /*53120*/  LDL.LU R9, [R1+0x2180] ;  /* 0x0021800001097983 */ /* 0x001f220000300800 */
[----:B--2---:R-:W-:-:S02]  /*53130*/  IMAD.MOV.U32 R7, RZ, RZ, R12 ;  /* 0x000000ffff077224 */ /* 0x004fc400078e000c */
[----:B---3--:R-:W-:Y:S02]  /*53140*/  IMAD.MOV.U32 R3, RZ, RZ, R11 ;  /* 0x000000ffff037224 */ /* 0x008fe400078e000b */
[----:B----4-:R-:W-:-:S05]  /*53150*/  IMAD.MOV.U32 R2, RZ, RZ, R19 ;  /* 0x000000ffff027224 */ /* 0x010fca00078e0013 */
[----:B------:R0:W-:Y:S04]  /*53160*/  STL.64 [R1+0xbc8], R2 ;  /* 0x000bc80201007387 */ /* 0x0001e80000100a00 */
[----:B------:R-:W2:Y:S04]  /*53170*/  LDL.LU R28, [R1+0x211c] ;  /* 0x00211c00011c7983 */ /* 0x000ea80000300800 */
[----:B------:R-:W3:Y:S01]  /*53180*/  LDL.LU R29, [R1+0x2188] ;  /* 0x00218800011d7983 */ /* 0x000ee20000300800 */
[----:B------:R-:W-:-:S03]  /*53190*/  IMAD.MOV.U32 R6, RZ, RZ, R15 ;  /* 0x000000ffff067224 */ /* 0x000fc600078e000f */
[----:B0-----:R-:W4:Y:S04]  /*531a0*/  LDL.LU R3, [R1+0x2124] ;  /* 0x0021240001037983 */ /* 0x001f280000300800 */
        /* <DEDUP_REMOVED lines=13> */
[----:B------:R0:W-:Y:S02]  /*53280*/  STL.64 [R1+0xbc0], R6 ;  /* 0x000bc00601007387 */ /* 0x0001e40000100a00 */
[----:B0-----:R-:W-:-:S02]  /*53290*/  IMAD.MOV.U32 R6, RZ, RZ, R16 ;  /* 0x000000ffff067224 */ /* 0x001fc400078e0010 */
[----:B------:R-:W-:Y:S01]  /*532a0*/  IMAD.MOV.U32 R7, RZ, RZ, R13 ;  /* 0x000000ffff077224 */ /* 0x000fe200078e000d */
        /* <DEDUP_REMOVED lines=14> */
[----:B------:R-:W-:-:S05]  /*53390*/  IMAD.MOV.U32 R7, RZ, RZ, R5 ;  /* 0x000000ffff077224 */ /* 0x000fca00078e0005 */
[----:B------:R0:W-:Y:S04]  /*533a0*/  STL.64 [R1+0xba0], R6 ;  /* 0x000ba00601007387 */ /* 0x0001e80000100a00 */
[----:B0-----:R-:W4:Y:S04]  /*533b0*/  LDL.LU.64 R6, [R1+0x2208] ;  /* 0x0022080001067983 */ /* 0x001f280000300a00 */
[----:B------:R-:W4:Y:S04]  /*533c0*/  LDL.LU R8, [R1+0x212c] ;  /* 0x00212c0001087983 */ /* 0x000f280000300800 */
[----:B------:R-:W4:Y:S01]  /*533d0*/  LDL.LU R5, [R1+0x2198] ;  /* 0x0021980001057983 */ /* 0x000f220000300800 */
[----:B------:R-:W-:-:S02]  /*533e0*/  IADD3.X R10, PT, PT, R10, UR4, RZ, P1, !PT ;  /* 0x000000040a0a7c10 */ /* 0x000fc40008ffe4ff */
[----:B------:R-:W-:-:S03]  /*533f0*/  IADD3 R9, P1, PT, R9, UR10, RZ ;  /* 0x0000000a09097c10 */ /* 0x000fc6000ff3e0ff */
[----:B------:R0:W-:Y:S04]  /*53400*/  STL [R1+0x2114], R10 ;  /* 0x0021140a01007387 */ /* 0x0001e80000100800 */
[----:B0-----:R-:W4:Y:S04]  /*53410*/  LDL.LU R10, [R1+0x2204] ;  /* 0x00220400010a7983 */ /* 0x001f280000300800 */
[----:B------:R0:W-:Y:S04]  /*53420*/  STL [R1+0x2180], R9 ;  /* 0x0021800901007387 */ /* 0x0001e80000100800 */
[----:B0-----:R-:W4:Y:S01]  /*53430*/  LDL.LU R9, [R1+0x2200] ;  /* 0x0022000001097983 */ /* 0x001f220000300800 */
[----:B--2---:R-:W-:-:S02]  /*53440*/  IADD3.X R28, PT, PT, R28, UR4, RZ, P2, !PT ;  /* 0x000000041c1c7c10 */ /* 0x004fc400097fe4ff */
[----:B---3--:R-:W-:-:S03]  /*53450*/  IADD3 R29, P2, PT, R29, UR10, RZ ;  /* 0x0000000a1d1d7c10 */ /* 0x008fc6000ff5e0ff */
[----:B------:R0:W-:Y:S01]  /*53460*/  STL [R1+0x211c], R28 ;  /* 0x00211c1c01007387 */ /* 0x0001e20000100800 */
[----:B----4-:R-:W-:Y:S02]  /*53470*/  IADD3.X R3, PT, PT, R3, UR4, RZ, P3, !PT ;  /* 0x0000000403037c10 */ /* 0x010fe40009ffe4ff */
[----:B------:R-:W-:Y:S01]  /*53480*/  IADD3 R2, P3, PT, R2, UR10, RZ ;  /* 0x0000000a02027c10 */ /* 0x000fe2000ff7e0ff */
[----:B0-----:R0:W5:Y:S04]  /*53490*/  LDL.LU R28, [R1+0x21fc] ;  /* 0x0021fc00011c7983 */ /* 0x0011680000300800 */
[----:B------:R1:W-:Y:S01]  /*534a0*/  STL [R1+0x2188], R29 ;  /* 0x0021881d01007387 */ /* 0x0003e20000100800 */
[----:B------:R-:W-:-:S03]  /*534b0*/  IADD3.X R19, PT, PT, R19, UR4, RZ, P3, !PT ;  /* 0x0000000413137c10 */ /* 0x000fc60009ffe4ff */
[----:B-1----:R0:W5:Y:S04]  /*534c0*/  LDL.LU R29, [R1+0x21f8] ;  /* 0x0021f800011d7983 */ /* 0x0021680000300800 */
[----:B------:R1:W-:Y:S04]  /*534d0*/  STL [R1+0x2124], R3 ;  /* 0x0021240301007387 */ /* 0x0003e80000100800 */
[----:B------:R2:W-:Y:S01]  /*534e0*/  STL [R1+0x2190], R2 ;  /* 0x0021900201007387 */ /* 0x0005e20000100800 */
[----:B------:R-:W-:Y:S02]  /*534f0*/  IADD3.X R15, PT, PT, R15, UR4, RZ, P2, !PT ;  /* 0x000000040f0f7c10 */ /* 0x000fe400097fe4ff */
[----:B------:R-:W-:-:S02]  /*53500*/  IADD3 R12, P2, PT, R12, UR10, RZ ;  /* 0x0000000a0c0c7c10 */ /* 0x000fc4000ff5e0ff */
[----:B------:R-:W-:Y:S01]  /*53510*/  IADD3 R11, P3, PT, R11, UR10, RZ ;  /* 0x0000000a0b0b7c10 */ /* 0x000fe2000ff7e0ff */
[----:B-1----:R-:W1:Y:S01]  /*53520*/  LDC R3, c[0x0][0x3a8] ;  /* 0x0000ea00ff037b82 */ /* 0x002e620000000800 */
[----:B--2---:R-:W2:Y:S01]  /*53530*/  S2R R2, SR_TID.X ;  /* 0x0000000000027919 */ /* 0x004ea20000002100 */
[----:B------:R-:W-:Y:S02]  /*53540*/  IADD3.X R16, PT, PT, R16, UR4, RZ, P1, !PT ;  /* 0x0000000410107c10 */ /* 0x000fe40008ffe4ff */
[----:B------:R-:W-:Y:S02]  /*53550*/  IADD3 R13, P1, PT, R13, UR10, RZ ;  /* 0x0000000a0d0d7c10 */ /* 0x000fe4000ff3e0ff */
[----:B------:R-:W-:Y:S02]  /*53560*/  IADD3.X R27, PT, PT, R27, UR4, RZ, P3, !PT ;  /* 0x000000041b1b7c10 */ /* 0x000fe40009ffe4ff */
[----:B------:R-:W-:Y:S02]  /*53570*/  IADD3.X R26, PT, PT, R26, UR4, RZ, P2, !PT ;  /* 0x000000041a1a7c10 */ /* 0x000fe400097fe4ff */
[----:B------:R-:W-:-:S02]  /*53580*/  IADD3.X R17, PT, PT, R17, UR4, RZ, P6, !PT ;  /* 0x0000000411117c10 */ /* 0x000fc4000b7fe4ff */
[----:B------:R-:W-:Y:S02]  /*53590*/  IADD3 R14, P6, PT, R14, UR10, RZ ;  /* 0x0000000a0e0e7c10 */ /* 0x000fe4000ffde0ff */
[----:B------:R-:W-:Y:S02]  /*535a0*/  IADD3.X R25, PT, PT, R25, UR4, RZ, P1, !PT ;  /* 0x0000000419197c10 */ /* 0x000fe40008ffe4ff */
[----:B------:R-:W-:Y:S02]  /*535b0*/  IADD3.X R18, PT, PT, R18, UR4, RZ, P5, !PT ;  /* 0x0000000412127c10 */ /* 0x000fe4000affe4ff */
[----:B------:R-:W-:Y:S02]  /*535c0*/  IADD3 R4, P5, PT, R4, UR10, RZ ;  /* 0x0000000a04047c10 */ /* 0x000fe4000ffbe0ff */
[----:B------:R-:W-:Y:S02]  /*535d0*/  IADD3.X R24, PT, PT, R24, UR4, RZ, P6, !PT ;  /* 0x0000000418187c10 */ /* 0x000fe4000b7fe4ff */
[----:B------:R-:W-:-:S02]  /*535e0*/  IADD3.X R22, PT, PT, R22, UR4, RZ, P5, !PT ;  /* 0x0000000416167c10 */ /* 0x000fc4000affe4ff */
[----:B------:R-:W-:Y:S02]  /*535f0*/  IADD3 R23, P5, PT, R23, UR10, RZ ;  /* 0x0000000a17177c10 */ /* 0x000fe4000ffbe0ff */
[----:B------:R-:W-:Y:S02]  /*53600*/  IADD3.X R8, PT, PT, R8, UR4, RZ, P4, !PT ;  /* 0x0000000408087c10 */ /* 0x000fe4000a7fe4ff */
        /* <DEDUP_REMOVED lines=22> */
[----:B------:R3:W-:Y:S01]  /*53770*/  STL [R1+0x217c], R26 ;  /* 0x00217c1a01007387 */ /* 0x0007e20000100800 */
[----:B--2---:R-:W-:Y:S01]  /*53780*/  LOP3.LUT R2, R2, 0x3f, RZ, 0xc0, !PT ;  /* 0x0000003f02027812 */ /* 0x004fe200078ec0ff */
[----:B-1----:R-:W-:-:S04]  /*53790*/  IMAD.SHL.U32 R3, R3, 0x40, RZ ;  /* 0x0000004003037824 */ /* 0x002fc800078e00ff */
[----:B------:R-:W-:Y:S02]  /*537a0*/  IMAD.SHL.U32 R3, R3, 0x2, RZ ;  /* 0x0000000203037824 */ /* 0x000fe400078e00ff */
[----:B------:R-:W-:Y:S01]  /*537b0*/  IMAD.SHL.U32 R2, R2, 0x2, RZ ;  /* 0x0000000202027824 */ /* 0x000fe200078e00ff */
[----:B---3--:R-:W2:Y:S04]  /*537c0*/  LDL.LU R26, [R1+0x218c] ;  /* 0x00218c00011a7983 */ /* 0x008ea80000300800 */
[----:B------:R-:W3:Y:S01]  /*537d0*/  LDL.LU R27, [R1+0x2194] ;  /* 0x00219400011b7983 */ /* 0x000ee20000300800 */
[----:B------:R-:W-:Y:S02]  /*537e0*/  IMAD.MOV.U32 R4, RZ, RZ, R10 ;  /* 0x000000ffff047224 */ /* 0x000fe400078e000a */
[----:B------:R-:W-:-:S02]  /*537f0*/  IMAD.MOV.U32 R5, RZ, RZ, R7 ;  /* 0x000000ffff057224 */ /* 0x000fc400078e0007 */
[----:B------:R-:W-:Y:S02]  /*53800*/  IMAD.MOV.U32 R8, RZ, RZ, R9 ;  /* 0x000000ffff087224 */ /* 0x000fe400078e0009 */
[----:B------:R-:W-:Y:S01]  /*53810*/  IMAD.MOV.U32 R9, RZ, RZ, R6 ;  /* 0x000000ffff097224 */ /* 0x000fe200078e0006 */
[----:B--2---:R-:W-:Y:S02]  /*53820*/  IADD3.X R26, PT, PT, R26, UR4, RZ, P4, !PT ;  /* 0x000000041a1a7c10 */ /* 0x004fe4000a7fe4ff */
[----:B---3--:R-:W-:-:S03]  /*53830*/  IADD3.X R27, PT, PT, R27, UR4, RZ, P5, !PT ;  /* 0x000000041b1b7c10 */ /* 0x008fc6000affe4ff */
[----:B------:R0:W-:Y:S04]  /*53840*/  STL [R1+0x218c], R26 ;  /* 0x00218c1a01007387 */ /* 0x0001e80000100800 */
[----:B------:R0:W-:Y:S04]  /*53850*/  STL.64 [R1+0xb90], R4 ;  /* 0x000b900401007387 */ /* 0x0001e80000100a00 */
[----:B------:R0:W-:Y:S04]  /*53860*/  STL [R1+0x2194], R27 ;  /* 0x0021941b01007387 */ /* 0x0001e80000100800 */
[----:B------:R0:W-:Y:S01]  /*53870*/  STL.64 [R1+0xb98], R8 ;  /* 0x000b980801007387 */ /* 0x0001e20000100a00 */
[----:B------:R-:W-:Y:S05]  /*53880*/  @P0 BRA `(.L_x_1) ;  /* 0xfffffbd400180947 */ /* 0x000fea000383ffff */
[----:B-----5:R-:W2:Y:S04]  /*53890*/  LDL.LU R28, [R1+0x10c] ;  /* 0x00010c00011c7983 */ /* 0x020ea80000300800 */
[----:B--2---:R1:W-:Y:S04]  /*538a0*/  STL [R1+0x2614], R28 ;  /* 0x0026141c01007387 */ /* 0x0043e80000100800 */
[----:B-1----:R-:W2:Y:S04]  /*538b0*/  LDL.LU R28, [R1+0x854] ;  /* 0x00085400011c7983 */ /* 0x002ea80000300800 */
[----:B--2---:R1:W-:Y:S04]  /*538c0*/  STL [R1+0x2618], R28 ;  /* 0x0026181c01007387 */ /* 0x0043e80000100800 */
[----:B-1----:R-:W2:Y:S04]  /*538d0*/  LDL.LU R28, [R1+0x7bc] ;  /* 0x0007bc00011c7983 */ /* 0x002ea80000300800 */
[----:B------:R-:W3:Y:S04]  /*538e0*/  LDL.LU R2, [R1+0x27c] ;  /* 0x00027c0001027983 */ /* 0x000ee80000300800 */
[----:B---3--:R1:W-:Y:S04]  /*538f0*/  STL [R1+0x261c], R2 ;  /* 0x00261c0201007387 */ /* 0x0083e80000100800 */
[----:B-1----:R-:W2:Y:S04]  /*53900*/  LDL.LU R2, [R1+0x85c] ;  /* 0x00085c0001027983 */ /* 0x002ea80000300800 */
[----:B------:R-:W3:Y:S04]  /*53910*/  LDL.LU R0, [R1+0x104] ;  /* 0x0001040001007983 */ /* 0x000ee80000300800 */
[----:B------:R-:W3:Y:S04]  /*53920*/  LDL.LU R3, [R1+0x274] ;  /* 0x0002740001037983 */ /* 0x000ee80000300800 */
[----:B------:R-:W4:Y:S04]  /*53930*/  LDL.LU R10, [R1+0x79c] ;  /* 0x00079c00010a7983 */ /* 0x000f280000300800 */
[----:B------:R-:W4:Y:S04]  /*53940*/  LDL.LU R7, [R1+0x6fc] ;  /* 0x0006fc0001077983 */ /* 0x000f280000300800 */
        /* <DEDUP_REMOVED lines=22> */
[----:B------:R0:W-:Y:S04]  /*53ab0*/  STL [R1+0x21f8], R29 ;  /* 0x0021f81d01007387 */ /* 0x0001e80000100800 */
[----:B0-----:R-:W3:Y:S01]  /*53ac0*/  LDL.LU R29, [R1+0x7b4] ;  /* 0x0007b400011d7983 */ /* 0x001ee20000300800 */
[----:B--2---:R-:W-:-:S03]  /*53ad0*/  F2FP.F16.F32.PACK_AB R28, R2, R28 ;  /* 0x0000001c021c723e */ /* 0x004fc600000000ff */
[----:B------:R-:W2:Y:S04]  /*53ae0*/  LDL.LU R2, [R1+0x261c] ;  /* 0x00261c0001027983 */ /* 0x000ea80000300800 */
[----:B------:R0:W-:Y:S04]  /*53af0*/  STL [R1+0x39c], R28 ;  /* 0x00039c1c01007387 */ /* 0x0001e80000100800 */
[----:B0-----:R-:W3:Y:S02]  /*53b00*/  LDL.LU R28, [R1+0x2618] ;  /* 0x00261800011c7983 */ /* 0x001ee40000300800 */
[----:B---3--:R-:W-:-:S02]  /*53b10*/  F2FP.F16.F32.PACK_AB R29, R28, R29 ;  /* 0x0000001d1c1d723e */ /* 0x008fc400000000ff */
[----:B------:R-:W2:Y:S01]  /*53b20*/  LDL.LU R28, [R1+0x2614] ;  /* 0x00261400011c7983 */ /* 0x000ea20000300800 */
[----:B------:R-:W-:Y:S02]  /*53b30*/  F2FP.F16.F32.PACK_AB R0, R0, R3 ;  /* 0x000000030000723e */ /* 0x000fe400000000ff */
[----:B----4-:R-:W-:Y:S01]  /*53b40*/  F2FP.F16.F32.PACK_AB R3, R10, R7 ;  /* 0x000000070a03723e */ /* 0x010fe200000000ff */
[----:B------:R-:W-:Y:S01]  /*53b50*/  STL [R1+0x398], R29 ;  /* 0x0003981d01007387 */ /* 0x000fe20000100800 */
[----:B--2---:R-:W-:-:S05]  /*53b60*/  F2FP.F16.F32.PACK_AB R2, R28, R2 ;  /* 0x000000021c02723e */ /* 0x004fca00000000ff */
[----:B------:R0:W-:Y:S04]  /*53b70*/  STL [R1+0x394], R2 ;  /* 0x0003940201007387 */ /* 0x0001e80000100800 */
[----:B------:R1:W-:Y:S04]  /*53b80*/  STL [R1+0x390], R0 ;  /* 0x0003900001007387 */ /* 0x0003e80000100800 */
[----:B------:R2:W-:Y:S01]  /*53b90*/  STL [R1+0x3ac], R3 ;  /* 0x0003ac0301007387 */ /* 0x0005e20000100800 */
[----:B0-----:R-:W-:Y:S02]  /*53ba0*/  F2FP.F16.F32.PACK_AB R2, R9, R6 ;  /* 0x000000060902723e */ /* 0x001fe400000000ff */
[----:B-1----:R-:W-:-:S03]  /*53bb0*/  F2FP.F16.F32.PACK_AB R0, R8, R5 ;  /* 0x000000050800723e */ /* 0x002fc600000000ff */
[----:B------:R0:W-:Y:S01]  /*53bc0*/  STL [R1+0x3a8], R2 ;  /* 0x0003a80201007387 */ /* 0x0001e20000100800 */
[----:B--2---:R-:W-:-:S03]  /*53bd0*/  F2FP.F16.F32.PACK_AB R3, R18, R4 ;  /* 0x000000041203723e */ /* 0x004fc600000000ff */
        /* <DEDUP_REMOVED lines=13> */
[----:B------:R-:W-:Y:S01]  /*53cb0*/  STL [R1+0x3c8], R3 ;  /* 0x0003c80301007387 */ /* 0x000fe20000100800 */
[----:B0-----:R-:W-:-:S03]  /*53cc0*/  F2FP.F16.F32.PACK_AB R2, R24, R25 ;  /* 0x000000191802723e */ /* 0x001fc600000000ff */
[----:B------:R-:W2:Y:S01]  /*53cd0*/  LDL.LU R29, [R1+0x8b4] ;  /* 0x0008b400011d7983 */ /* 0x000ea20000300800 */
[----:B-1----:R-:W-:-:S03]  /*53ce0*/  F2FP.F16.F32.PACK_AB R0, R26, R27 ;  /* 0x0000001b1a00723e */ /* 0x002fc600000000ff */
[----:B------:R-:W-:Y:S04]  /*53cf0*/  STL [R1+0x3c4], R2 ;  /* 0x0003c40201007387 */ /* 0x000fe80000100800 */
[----:B--2---:R0:W-:Y:S04]  /*53d00*/  STL [R1+0x258c], R29 ;  /* 0x00258c1d01007387 */ /* 0x0041e80000100800 */
[----:B------:R-:W-:Y:S04]  /*53d10*/  STL [R1+0x3c0], R0 ;  /* 0x0003c00001007387 */ /* 0x000fe80000100800 */
[----:B0-----:R-:W2:Y:S04]  /*53d20*/  LDL.LU R29, [R1+0x8bc] ;  /* 0x0008bc00011d7983 */ /* 0x001ea80000300800 */
[----:B--2---:R0:W-:Y:S04]  /*53d30*/  STL [R1+0x2594], R29 ;  /* 0x0025941d01007387 */ /* 0x0041e80000100800 */
        /* <DEDUP_REMOVED lines=31> */
[----:B------:R-:W3:Y:S04]  /*53f30*/  LDL.LU R28, [R1+0x11c] ;  /* 0x00011c00011c7983 */ /* 0x000ee80000300800 */
[----:B---3--:R0:W-:Y:S04]  /*53f40*/  STL [R1+0x2588], R28 ;  /* 0x0025881c01007387 */ /* 0x0081e80000100800 */
[----:B0-----:R-:W3:Y:S04]  /*53f50*/  LDL.LU R28, [R1+0x864] ;  /* 0x00086400011c7983 */ /* 0x001ee80000300800 */
        /* <DEDUP_REMOVED lines=33> */
[----:B0-----:R-:W2:Y:S04]  /*54170*/  LDL.LU R28, [R1+0x858] ;  /* 0x00085800011c7983 */ /* 0x001ea80000300800 */
[----:B------:R-:W3:Y:S04]  /*54180*/  LDL.LU R2, [R1+0x41c] ;  /* 0x00041c0001027983 */ /* 0x000ee80000300800 */
[----:B------:R-:W4:Y:S04]  /*54190*/  LDL.LU R0, [R1+0x114] ;  /* 0x0001140001007983 */ /* 0x000f280000300800 */
        /* <DEDUP_REMOVED lines=25> */
[----:B--2---:R-:W-:-:S03]  /*54330*/  F2FP.F16.F32.PACK_AB R29, R28, R29 ;  /* 0x0000001d1c1d723e */ /* 0x004fc600000000ff */
[----:B------:R-:W2:Y:S04]  /*54340*/  LDL.LU R28, [R1+0x2610] ;  /* 0x00261000011c7983 */ /* 0x000ea80000300800 */
[----:B------:R0:W-:Y:S04]  /*54350*/  STL [R1+0x37c], R29 ;  /* 0x00037c1d01007387 */ /* 0x0001e80000100800 */
[----:B0-----:R-:W2:Y:S02]  /*54360*/  LDL.LU R29, [R1+0x260c] ;  /* 0x00260c00011d7983 */ /* 0x001ea40000300800 */
[----:B--2---:R-:W-:-:S02]  /*54370*/  F2FP.F16.F32.PACK_AB R29, R28, R29 ;  /* 0x0000001d1c1d723e */ /* 0x004fc400000000ff */
        /* <DEDUP_REMOVED lines=64> */
[----:B------:R-:W2:Y:S01]  /*54780*/  LDL.LU R28, [R1+0x2588] ;  /* 0x00258800011c7983 */ /* 0x000ea20000300800 */
[----:B----4-:R-:W-:Y:S02]  /*54790*/  F2FP.F16.F32.PACK_AB R0, R0, R3 ;  /* 0x000000030000723e */ /* 0x010fe400000000ff */
[----:B---3--:R-:W-:Y:S01]  /*547a0*/  F2FP.F16.F32.PACK_AB R3, R10, R7 ;  /* 0x000000070a03723e */ /* 0x008fe200000000ff */
        /* <DEDUP_REMOVED lines=22> */
[----:B------:R-:W-:Y:S04]  /*54910*/  STL [R1+0x338], R3 ;  /* 0x0003380301007387 */ /* 0x000fe80000100800 */
[----:B------:R-:W2:Y:S01]  /*54920*/  LDL.LU R29, [R1+0x8c4] ;  /* 0x0008c400011d7983 */ /* 0x000ea20000300800 */
[----:B0-----:R-:W-:Y:S02]  /*54930*/  F2FP.F16.F32.PACK_AB R2, R24, R25 ;  /* 0x000000191802723e */ /* 0x001fe400000000ff */
        /* <DEDUP_REMOVED lines=374> */
[----:B------:R1:W-:Y:S01]  /*560a0*/  STL [R1+0x1e0], R0 ;  /* 0x0001e00001007387 */ /* 0x0003e20000100800 */
[----:B0-----:R-:W-:-:S03]  /*560b0*/  F2FP.F16.F32.PACK_AB R2, R9, R6 ;  /* 0x000000060902723e */ /* 0x001fc600000000ff */
[----:B------:R0:W-:Y:S01]  /*560c0*/  STL [R1+0x1fc], R3 ;  /* 0x0001fc0301007387 */ /* 0x0001e20000100800 */
[----:B-1----:R-:W-:-:S03]  /*560d0*/  F2FP.F16.F32.PACK_AB R0, R8, R5 ;  /* 0x000000050800723e */ /* 0x002fc600000000ff */
[----:B------:R1:W-:Y:S01]  /*560e0*/  STL [R1+0x1f8], R2 ;  /* 0x0001f80201007387 */ /* 0x0003e20000100800 */
[----:B0-----:R-:W-:-:S03]  /*560f0*/  F2FP.F16.F32.PACK_AB R3, R18, R4 ;  /* 0x000000041203723e */ /* 0x001fc600000000ff */
[----:B------:R0:W-:Y:S01]  /*56100*/  STL [R1+0x1f4], R0 ;  /* 0x0001f40001007387 */ /* 0x0001e20000100800 */
[----:B-1----:R-:W-:-:S03]  /*56110*/  F2FP.F16.F32.PACK_AB R2, R17, R14 ;  /* 0x0000000e1102723e */ /* 0x002fc600000000ff */
        /* <DEDUP_REMOVED lines=12> */
[----:B------:R-:W-:Y:S01]  /*561e0*/  STL [R1+0x218], R3 ;  /* 0x0002180301007387 */ /* 0x000fe20000100800 */
[----:B0-----:R-:W-:-:S03]  /*561f0*/  F2FP.F16.F32.PACK_AB R0, R26, R27 ;  /* 0x0000001b1a00723e */ /* 0x001fc600000000ff */
[----:B------:R-:W2:Y:S04]  /*56200*/  LDL.LU R27, [R1+0x8d8] ;  /* 0x0008d800011b7983 */ /* 0x000ea80000300800 */
[----:B------:R-:W-:Y:S04]  /*56210*/  STL [R1+0x214], R2 ;  /* 0x0002140201007387 */ /* 0x000fe80000100800 */
[----:B------:R-:W3:Y:S04]  /*56220*/  LDL.LU R26, [R1+0x8d0] ;  /* 0x0008d000011a7983 */ /* 0x000ee80000300800 */
[----:B------:R-:W-:Y:S04]  /*56230*/  STL [R1+0x210], R0 ;  /* 0x0002100001007387 */ /* 0x000fe80000100800 */
[----:B---3--:R0:W-:Y:S04]  /*56240*/  STL [R1+0x246c], R26 ;  /* 0x00246c1a01007387 */ /* 0x0081e80000100800 */
[----:B0-----:R-:W2:Y:S04]  /*56250*/  LDL.LU R26, [R1+0x838] ;  /* 0x00083800011a7983 */ /* 0x001ea80000300800 */
[----:B------:R-:W3:Y:S04]  /*56260*/  LDL.LU R25, [R1+0x5c8] ;  /* 0x0005c80001197983 */ /* 0x000ee80000300800 */
[----:B---3--:R0:W-:Y:S04]  /*56270*/  STL [R1+0x2468], R25 ;  /* 0x0024681901007387 */ /* 0x0081e80000100800 */
[----:B0-----:R-:W3:Y:S04]  /*56280*/  LDL.LU R25, [R1+0x830] ;  /* 0x0008300001197983 */ /* 0x001ee80000300800 */
        /* <DEDUP_REMOVED lines=24> */
[----:B------:R-:W2:Y:S04]  /*56410*/  LDL.LU R13, [R1+0x988] ;  /* 0x00098800010d7983 */ /* 0x000ea80000300800 */
[----:B------:R-:W2:Y:S04]  /*56420*/  LDL.LU R12, [R1+0x950] ;  /* 0x00095000010c7983 */ /* 0x000ea80000300800 */
[----:B------:R-:W2:Y:S04]  /*56430*/  LDL.LU R11, [R1+0x980] ;  /* 0x00098000010b7983 */ /* 0x000ea80000300800 */
[----:B------:R-:W3:Y:S04]  /*56440*/  LDL.LU R26, [R1+0x246c] ;  /* 0x00246c00011a7983 */ /* 0x000ee80000300800 */
[----:B------:R0:W-:Y:S04]  /*56450*/  STL [R1+0x21fc], R27 ;  /* 0x0021fc1b01007387 */ /* 0x0001e80000100800 */
[----:B0-----:R-:W2:Y:S01]  /*56460*/  LDL.LU R27, [R1+0x288] ;  /* 0x00028800011b7983 */ /* 0x001ea20000300800 */
[----:B---3--:R-:W-:-:S03]  /*56470*/  F2FP.F16.F32.PACK_AB R26, R25, R26 ;  /* 0x0000001a191a723e */ /* 0x008fc600000000ff */
[----:B------:R-:W3:Y:S01]  /*56480*/  LDL.LU R25, [R1+0x2468] ;  /* 0x0024680001197983 */ /* 0x000ee20000300800 */
[----:B----4-:R-:W-:Y:S02]  /*56490*/  F2FP.F16.F32.PACK_AB R24, R29, R24 ;  /* 0x000000181d18723e */ /* 0x010fe400000000ff */
[----:B------:R-:W-:Y:S01]  /*564a0*/  F2FP.F16.F32.PACK_AB R23, R28, R23 ;  /* 0x000000171c17723e */ /* 0x000fe200000000ff */
[----:B------:R-:W-:Y:S01]  /*564b0*/  STL [R1+0x2200], R26 ;  /* 0x0022001a01007387 */ /* 0x000fe20000100800 */
[----:B------:R-:W-:Y:S02]  /*564c0*/  F2FP.F16.F32.PACK_AB R22, R2, R22 ;  /* 0x000000160216723e */ /* 0x000fe400000000ff */
[----:B------:R-:W-:Y:S02]  /*564d0*/  F2FP.F16.F32.PACK_AB R21, R0, R21 ;  /* 0x000000150015723e */ /* 0x000fe400000000ff */
[----:B------:R-:W-:Y:S02]  /*564e0*/  F2FP.F16.F32.PACK_AB R20, R3, R20 ;  /* 0x000000140314723e */ /* 0x000fe400000000ff */
[----:B------:R-:W-:-:S02]  /*564f0*/  F2FP.F16.F32.PACK_AB R19, R10, R19 ;  /* 0x000000130a13723e */ /* 0x000fc400000000ff */
[----:B------:R-:W-:Y:S02]  /*56500*/  F2FP.F16.F32.PACK_AB R18, R7, R18 ;  /* 0x000000120712723e */ /* 0x000fe400000000ff */
[----:B------:R-:W-:Y:S02]  /*56510*/  F2FP.F16.F32.PACK_AB R17, R9, R17 ;  /* 0x000000110911723e */ /* 0x000fe400000000ff */
[----:B------:R-:W-:Y:S02]  /*56520*/  F2FP.F16.F32.PACK_AB R16, R6, R16 ;  /* 0x000000100610723e */ /* 0x000fe400000000ff */
[----:B------:R-:W-:Y:S02]  /*56530*/  F2FP.F16.F32.PACK_AB R15, R8, R15 ;  /* 0x0000000f080f723e */ /* 0x000fe400000000ff */
[----:B------:R-:W-:Y:S02]  /*56540*/  F2FP.F16.F32.PACK_AB R14, R5, R14 ;  /* 0x0000000e050e723e */ /* 0x000fe400000000ff */
[----:B--2---:R-:W-:-:S02]  /*56550*/  F2FP.F16.F32.PACK_AB R13, R4, R13 ;  /* 0x0000000d040d723e */ /* 0x004fc400000000ff */
[----:B------:R-:W-:Y:S02]  /*56560*/  F2FP.F16.F32.PACK_AB R12, R12, R11 ;  /* 0x0000000b0c0c723e */ /* 0x000fe400000000ff */
[----:B---3--:R-:W-:-:S05]  /*56570*/  F2FP.F16.F32.PACK_AB R25, R27, R25 ;  /* 0x000000191b19723e */ /* 0x008fca00000000ff */
        /* <DEDUP_REMOVED lines=13> */
[----:B------:R-:W2:Y:S04]  /*56650*/  LDL.LU R11, [R1+0x9dc] ;  /* 0x0009dc00010b7983 */ /* 0x000ea80000300800 */
[----:B------:R-:W3:Y:S04]  /*56660*/  LDL.LU R10, [R1+0x9d4] ;  /* 0x0009d400010a7983 */ /* 0x000ee80000300800 */
[----:B---3--:R0:W-:Y:S04]  /*56670*/  STL [R1+0x2464], R10 ;  /* 0x0024640a01007387 */ /* 0x0081e80000100800 */
[----:B0-----:R-:W2:Y:S04]  /*56680*/  LDL.LU R10, [R1+0x96c] ;  /* 0x00096c00010a7983 */ /* 0x001ea80000300800 */
[----:B------:R-:W3:Y:S04]  /*56690*/  LDL.LU R9, [R1+0x9ac] ;  /* 0x0009ac0001097983 */ /* 0x000ee80000300800 */
[----:B---3--:R0:W-:Y:S04]  /*566a0*/  STL [R1+0x2460], R9 ;  /* 0x0024600901007387 */ /* 0x0081e80000100800 */
[----:B0-----:R-:W3:Y:S04]  /*566b0*/  LDL.LU R9, [R1+0x964] ;  /* 0x0009640001097983 */ /* 0x001ee80000300800 */
[----:B------:R-:W4:Y:S04]  /*566c0*/  LDL.LU R8, [R1+0x9a4] ;  /* 0x0009a40001087983 */ /* 0x000f280000300800 */
[----:B----4-:R0:W-:Y:S04]  /*566d0*/  STL [R1+0x245c], R8 ;  /* 0x00245c0801007387 */ /* 0x0101e80000100800 */
[----:B0-----:R-:W4:Y:S04]  /*566e0*/  LDL.LU R8, [R1+0x99c] ;  /* 0x00099c0001087983 */ /* 0x001f280000300800 */
[----:B------:R-:W2:Y:S04]  /*566f0*/  LDL.LU R7, [R1+0x7ec] ;  /* 0x0007ec0001077983 */ /* 0x000ea80000300800 */
[----:B--2---:R0:W-:Y:S04]  /*56700*/  STL [R1+0x2458], R7 ;  /* 0x0024580701007387 */ /* 0x0041e80000100800 */
[----:B0-----:R-:W2:Y:S04]  /*56710*/  LDL.LU R7, [R1+0x994] ;  /* 0x0009940001077983 */ /* 0x001ea80000300800 */
        /* <DEDUP_REMOVED lines=48> */
[----:B0-----:R-:W2:Y:S01]  /*56a20*/  LDL.LU R14, [R1+0x7f4] ;  /* 0x0007f400010e7983 */ /* 0x001ea20000300800 */
[----:B------:R-:W-:-:S03]  /*56a30*/  F2FP.F16.F32.PACK_AB R11, R10, R11 ;  /* 0x0000000b0a0b723e */ /* 0x000fc600000000ff */
[----:B--2---:R0:W-:Y:S04]  /*56a40*/  STL [R1+0x2444], R14 ;  /* 0x0024440e01007387 */ /* 0x0041e80000100800 */
        /* <DEDUP_REMOVED lines=19> */
[----:B------:R0:W-:Y:S04]  /*56b80*/  STL [R1+0x2238], R12 ;  /* 0x0022380c01007387 */ /* 0x0001e80000100800 */
[----:B0-----:R-:W2:Y:S04]  /*56b90*/  LDL.LU R12, [R1+0x7e0] ;  /* 0x0007e000010c7983 */ /* 0x001ea80000300800 */
[----:B------:R-:W3:Y:S04]  /*56ba0*/  LDL.LU R10, [R1+0x2464] ;  /* 0x00246400010a7983 */ /* 0x000ee80000300800 */
[----:B------:R0:W-:Y:S04]  /*56bb0*/  STL [R1+0x223c], R11 ;  /* 0x00223c0b01007387 */ /* 0x0001e80000100800 */
[----:B0-----:R-:W2:Y:S01]  /*56bc0*/  LDL.LU R11, [R1+0x7d0] ;  /* 0x0007d000010b7983 */ /* 0x001ea20000300800 */
[----:B---3--:R-:W-:-:S03]  /*56bd0*/  F2FP.F16.F32.PACK_AB R10, R9, R10 ;  /* 0x0000000a090a723e */ /* 0x008fc600000000ff */
[----:B------:R-:W4:Y:S04]  /*56be0*/  LDL.LU R9, [R1+0x2460] ;  /* 0x0024600001097983 */ /* 0x000f280000300800 */
[----:B------:R0:W-:Y:S04]  /*56bf0*/  STL [R1+0x2240], R10 ;  /* 0x0022400a01007387 */ /* 0x0001e80000100800 */
[----:B0-----:R-:W3:Y:S01]  /*56c00*/  LDL.LU R10, [R1+0x7e8] ;  /* 0x0007e800010a7983 */ /* 0x001ee20000300800 */
[----:B----4-:R-:W-:-:S03]  /*56c10*/  F2FP.F16.F32.PACK_AB R9, R8, R9 ;  /* 0x000000090809723e */ /* 0x010fc600000000ff */
[----:B------:R-:W4:Y:S04]  /*56c20*/  LDL.LU R8, [R1+0x245c] ;  /* 0x00245c0001087983 */ /* 0x000f280000300800 */
[----:B------:R0:W-:Y:S04]  /*56c30*/  STL [R1+0x2244], R9 ;  /* 0x0022440901007387 */ /* 0x0001e80000100800 */
[----:B0-----:R-:W3:Y:S01]  /*56c40*/  LDL.LU R9, [R1+0x7d8] ;  /* 0x0007d80001097983 */ /* 0x001ee20000300800 */
[----:B----4-:R-:W-:-:S03]  /*56c50*/  F2FP.F16.F32.PACK_AB R8, R7, R8 ;  /* 0x000000080708723e */ /* 0x010fc600000000ff */
[----:B------:R-:W4:Y:S04]  /*56c60*/  LDL.LU R7, [R1+0x2458] ;  /* 0x0024580001077983 */ /* 0x000f280000300800 */
[----:B------:R0:W-:Y:S04]  /*56c70*/  STL [R1+0x2248], R8 ;  /* 0x0022480801007387 */ /* 0x0001e80000100800 */
[----:B0-----:R-:W2:Y:S01]  /*56c80*/  LDL.LU R8, [R1+0x9a0] ;  /* 0x0009a00001087983 */ /* 0x001ea20000300800 */
        /* <DEDUP_REMOVED lines=13> */
[----:B------:R-:W2:Y:S04]  /*56d60*/  LDL.LU R13, [R1+0x2448] ;  /* 0x00244800010d7983 */ /* 0x000ea80000300800 */
[----:B------:R0:W-:Y:S04]  /*56d70*/  STL [R1+0x2258], R4 ;  /* 0x0022580401007387 */ /* 0x0001e80000100800 */
[----:B0-----:R-:W4:Y:S01]  /*56d80*/  LDL.LU R4, [R1+0x9d0] ;  /* 0x0009d00001047983 */ /* 0x001f220000300800 */
        /* <DEDUP_REMOVED lines=35> */
[----:B0-----:R-:W4:Y:S01]  /*56fc0*/  LDL.LU R13, [R1+0x2400] ;  /* 0x00240000010d7983 */ /* 0x001f220000300800 */
[----:B------:R-:W-:Y:S02]  /*56fd0*/  F2FP.F16.F32.PACK_AB R6, R5, R6 ;  /* 0x000000060506723e */ /* 0x000fe400000000ff */
[----:B------:R-:W-:-:S02]  /*56fe0*/  F2FP.F16.F32.PACK_AB R5, R7, R8 ;  /* 0x000000080705723e */ /* 0x000fc400000000ff */
[----:B----4-:R-:W-:Y:S02]  /*56ff0*/  F2FP.F16.F32.PACK_AB R4, R13, R4 ;  /* 0x000000040d04723e */ /* 0x010fe400000000ff */
[----:B------:R-:W2:Y:S04]  /*57000*/  LDL.LU R13, [R1+0x23fc] ;  /* 0x0023fc00010d7983 */ /* 0x000ea80000300800 */
[----:B------:R3:W-:Y:S04]  /*57010*/  STL [R1+0x38], R4 ;  /* 0x0000380401007387 */ /* 0x0007e80000100800 */
[----:B------:R0:W-:Y:S01]  /*57020*/  STL [R1+0x34], R6 ;  /* 0x0000340601007387 */ /* 0x0001e20000100800 */
[----:B---3--:R-:W-:-:S03]  /*57030*/  F2FP.F16.F32.PACK_AB R4, R9, R10 ;  /* 0x0000000a0904723e */ /* 0x008fc600000000ff */
[----:B------:R-:W-:Y:S01]  /*57040*/  STL [R1+0x30], R5 ;  /* 0x0000300501007387 */ /* 0x000fe20000100800 */
[----:B0-----:R-:W-:-:S03]  /*57050*/  F2FP.F16.F32.PACK_AB R6, R11, R12 ;  /* 0x0000000c0b06723e */ /* 0x001fc600000000ff */
[----:B------:R0:W-:Y:S04]  /*57060*/  STL [R1+0x4c], R4 ;  /* 0x00004c0401007387 */ /* 0x0001e80000100800 */
[----:B------:R1:W-:Y:S01]  /*57070*/  STL [R1+0x48], R6 ;  /* 0x0000480601007387 */ /* 0x0003e20000100800 */
[----:B0-----:R-:W-:Y:S02]  /*57080*/  F2FP.F16.F32.PACK_AB R4, R15, R16 ;  /* 0x000000100f04723e */ /* 0x001fe400000000ff */
[----:B-1----:R-:W-:Y:S02]  /*57090*/  F2FP.F16.F32.PACK_AB R6, R17, R18 ;  /* 0x000000121106723e */ /* 0x002fe400000000ff */
[----:B--2---:R-:W-:-:S05]  /*570a0*/  F2FP.F16.F32.PACK_AB R5, R13, R14 ;  /* 0x0000000e0d05723e */ /* 0x004fca00000000ff */
[----:B------:R0:W-:Y:S04]  /*570b0*/  STL [R1+0x44], R5 ;  /* 0x0000440501007387 */ /* 0x0001e80000100800 */
        /* <DEDUP_REMOVED lines=8> */
[----:B------:R-:W-:Y:S01]  /*57140*/  STL [R1+0x50], R6 ;  /* 0x0000500601007387 */ /* 0x000fe20000100800 */
[----:B--2---:R-:W-:-:S03]  /*57150*/  F2FP.F16.F32.PACK_AB R4, R27, R29 ;  /* 0x0000001d1b04723e */ /* 0x004fc600000000ff */
[----:B------:R-:W-:Y:S04]  /*57160*/  STL [R1+0x6c], R5 ;  /* 0x00006c0501007387 */ /* 0x000fe80000100800 */
[----:B------:R0:W-:Y:S04]  /*57170*/  STL [R1+0x68], R4 ;  /* 0x0000680401007387 */ /* 0x0001e80000100800 */
[----:B0-----:R-:W2:Y:S01]  /*57180*/  LDL.LU R4, [R1+0xac0] ;  /* 0x000ac00001047983 */ /* 0x001ea20000300800 */
[----:B------:R-:W-:Y:S02]  /*57190*/  F2FP.F16.F32.PACK_AB R2, R28, R2 ;  /* 0x000000021c02723e */ /* 0x000fe400000000ff */
[----:B------:R-:W-:-:S03]  /*571a0*/  F2FP.F16.F32.PACK_AB R0, R0, R3 ;  /* 0x000000030000723e */ /* 0x000fc600000000ff */
        /* <DEDUP_REMOVED lines=170> */
[----:B------:R3:W-:Y:S02]  /*57c50*/  STL [R1+0xb8], R4 ;  /* 0x0000b80401007387 */ /* 0x0007e40000100800 */
[----:B---3--:R-:W-:Y:S02]  /*57c60*/  F2FP.F16.F32.PACK_AB R4, R9, R10 ;  /* 0x0000000a0904723e */ /* 0x008fe400000000ff */
[----:B--2---:R-:W-:Y:S02]  /*57c70*/  F2FP.F16.F32.PACK_AB R6, R5, R6 ;  /* 0x000000060506723e */ /* 0x004fe400000000ff */
[----:B----4-:R-:W-:-:S03]  /*57c80*/  F2FP.F16.F32.PACK_AB R5, R7, R8 ;  /* 0x000000080705723e */ /* 0x010fc600000000ff */
        /* <DEDUP_REMOVED lines=202> */
[----:B-1----:R-:W-:-:S02]  /*58930*/  F2FP.F16.F32.PACK_AB R5, R13, R14 ;  /* 0x0000000e0d05723e */ /* 0x002fc400000000ff */
[----:B--2---:R-:W-:Y:S01]  /*58940*/  F2FP.F16.F32.PACK_AB R4, R15, R16 ;  /* 0x000000100f04723e */ /* 0x004fe200000000ff */
[----:B------:R0:W-:Y:S04]  /*58950*/  STL [R1+0x148], R6 ;  /* 0x0001480601007387 */ /* 0x0001e80000100800 */
[----:B------:R1:W-:Y:S04]  /*58960*/  STL [R1+0x144], R5 ;  /* 0x0001440501007387 */ /* 0x0003e80000100800 */
[----:B------:R2:W-:Y:S01]  /*58970*/  STL [R1+0x140], R4 ;  /* 0x0001400401007387 */ /* 0x0005e20000100800 */
[----:B0-----:R-:W-:-:S02]  /*58980*/  F2FP.F16.F32.PACK_AB R6, R17, R18 ;  /* 0x000000121106723e */ /* 0x001fc400000000ff */
[----:B-1----:R-:W-:Y:S02]  /*58990*/  F2FP.F16.F32.PACK_AB R5, R19, R20 ;  /* 0x000000141305723e */ /* 0x002fe400000000ff */
[----:B--2---:R-:W-:Y:S01]  /*589a0*/  F2FP.F16.F32.PACK_AB R4, R21, R22 ;  /* 0x000000161504723e */ /* 0x004fe200000000ff */
[----:B------:R0:W-:Y:S04]  /*589b0*/  STL [R1+0x15c], R6 ;  /* 0x00015c0601007387 */ /* 0x0001e80000100800 */
[----:B------:R1:W-:Y:S04]  /*589c0*/  STL [R1+0x158], R5 ;  /* 0x0001580501007387 */ /* 0x0003e80000100800 */
[----:B------:R2:W-:Y:S01]  /*589d0*/  STL [R1+0x154], R4 ;  /* 0x0001540401007387 */ /* 0x0005e20000100800 */
[----:B0-----:R-:W-:-:S02]  /*589e0*/  F2FP.F16.F32.PACK_AB R6, R23, R24 ;  /* 0x000000181706723e */ /* 0x001fc400000000ff */
[----:B-1----:R-:W-:Y:S02]  /*589f0*/  F2FP.F16.F32.PACK_AB R5, R25, R26 ;  /* 0x0000001a1905723e */ /* 0x002fe400000000ff */
[----:B--2---:R-:W-:Y:S01]  /*58a00*/  F2FP.F16.F32.PACK_AB R4, R27, R29 ;  /* 0x0000001d1b04723e */ /* 0x004fe200000000ff */
[----:B------:R-:W-:Y:S04]  /*58a10*/  STL [R1+0x150], R6 ;  /* 0x0001500601007387 */ /* 0x000fe80000100800 */
[----:B------:R-:W-:Y:S04]  /*58a20*/  STL [R1+0x16c], R5 ;  /* 0x00016c0501007387 */ /* 0x000fe80000100800 */
[----:B------:R0:W-:Y:S04]  /*58a30*/  STL [R1+0x168], R4 ;  /* 0x0001680401007387 */ /* 0x0001e80000100800 */
[----:B0-----:R-:W2:Y:S01]  /*58a40*/  LDL.LU R4, [R1+0xca0] ;  /* 0x000ca00001047983 */ /* 0x001ea20000300800 */
[----:B------:R-:W-:-:S02]  /*58a50*/  F2FP.F16.F32.PACK_AB R2, R28, R2 ;  /* 0x000000021c02723e */ /* 0x000fc400000000ff */
        /* <DEDUP_REMOVED lines=166> */
[----:B0-----:R-:W2:Y:S01]  /*594c0*/  LDL.LU R4, [R1+0x225c] ;  /* 0x00225c0001047983 */ /* 0x001ea20000300800 */
[----:B---3--:R-:W-:Y:S02]  /*594d0*/  F2FP.F16.F32.PACK_AB R7, R6, R7 ;  /* 0x000000070607723e */ /* 0x008fe400000000ff */
[----:B----4-:R-:W-:-:S02]  /*594e0*/  F2FP.F16.F32.PACK_AB R9, R8, R9 ;  /* 0x000000090809723e */ /* 0x010fc400000000ff */
[----:B------:R-:W-:Y:S02]  /*594f0*/  F2FP.F16.F32.PACK_AB R11, R10, R11 ;  /* 0x0000000b0a0b723e */ /* 0x000fe400000000ff */
[----:B------:R-:W-:Y:S02]  /*59500*/  F2FP.F16.F32.PACK_AB R13, R12, R13 ;  /* 0x0000000d0c0d723e */ /* 0x000fe400000000ff */
        /* <DEDUP_REMOVED lines=8> */
[----:B--2---:R-:W-:Y:S02]  /*59590*/  F2FP.F16.F32.PACK_AB R5, R4, R5 ;  /* 0x000000050405723e */ /* 0x004fe400000000ff */
[----:B------:R1:W5:Y:S04]  /*595a0*/  LDL.LU R4, [R1+0x2258] ;  /* 0x0022580001047983 */ /* 0x0003680000300800 */
[----:B------:R0:W-:Y:S04]  /*595b0*/  STL [R1+0x1b8], R5 ;  /* 0x0001b80501007387 */ /* 0x0001e80000100800 */
[----:B0-----:R1:W5:Y:S04]  /*595c0*/  LDL.LU R5, [R1+0x2254] ;  /* 0x0022540001057983 */ /* 0x0013680000300800 */
        /* <DEDUP_REMOVED lines=33> */
[----:B------:R-:W2:Y:S01]  /*597e0*/  LDL.LU R29, [R1+0x21f8] ;  /* 0x0021f800011d7983 */ /* 0x000ea20000300800 */
[----:B------:R-:W-:-:S03]  /*597f0*/  F2FP.F16.F32.PACK_AB R2, R2, R0 ;  /* 0x000000000202723e */ /* 0x000fc600000000ff */
[----:B------:R1:W-:Y:S01]  /*59800*/  STL [R1+0x8], R28 ;  /* 0x0000081c01007387 */ /* 0x0003e20000100800 */
[----:B--2---:R-:W-:-:S05]  /*59810*/  F2FP.F16.F32.PACK_AB R0, R3, R29 ;  /* 0x0000001d0300723e */ /* 0x004fca00000000ff */
[----:B------:R1:W-:Y:S04]  /*59820*/  STL [R1], R0 ;  /* 0x0000000001007387 */ /* 0x0003e80000100800 */
[----:B------:R1:W-:Y:S02]  /*59830*/  STL [R1+0x4], R2 ;  /* 0x0000040201007387 */ /* 0x0003e40000100800 */
.L_x_0:
[----:B-----5:R-:W-:Y:S01]  /*59840*/  STL.64 [R1+0x2518], R6 ;  /* 0x0025180601007387 */ /* 0x020fe20000100a00 */
[----:B-1----:R-:W1:Y:S01]  /*59850*/  S2R R0, SR_TID.X ;  /* 0x0000000000007919 */ /* 0x002e620000002100 */
[----:B------:R-:W2:Y:S01]  /*59860*/  S2UR UR5, SR_CgaCtaId ;  /* 0x00000000000579c3 */ /* 0x000ea20000008800 */
[----:B------:R-:W-:Y:S01]  /*59870*/  UMOV UR4, 0x400 ;  /* 0x0000040000047882 */ /* 0x000fe20000000000 */
[----:B------:R-:W3:Y:S01]  /*59880*/  LDCU.64 UR6, c[0x0][0x390] ;  /* 0x00007200ff0677ac */ /* 0x000ee20008000a00 */
[----:B------:R4:W-:Y:S01]  /*59890*/  STL.64 [R1+0x2510], R4 ;  /* 0x0025100401007387 */ /* 0x0009e20000100a00 */
[----:B------:R-:W0:Y:S01]  /*598a0*/  LDCU.64 UR24, c[0x0][0x398] ;  /* 0x00007300ff1877ac */ /* 0x000e220008000a00 */
[----:B------:R-:W0:Y:S01]  /*598b0*/  LDCU.64 UR30, c[0x0][0x398] ;  /* 0x00007300ff1e77ac */ /* 0x000e220008000a00 */
[----:B------:R-:W0:Y:S01]  /*598c0*/  LDCU UR26, c[0x0][0x3b8] ;  /* 0x00007700ff1a77ac */ /* 0x000e220008000800 */
[----:B----4-:R-:W4:Y:S01]  /*598d0*/  LDL.LU R4, [R1+0x190] ;  /* 0x0001900001047983 */ /* 0x010f220000300800 */
[----:B------:R-:W0:Y:S03]  /*598e0*/  LDCU.64 UR22, c[0x0][0x398] ;  /* 0x00007300ff1677ac */ /* 0x000e260008000a00 */
[----:B------:R-:W4:Y:S01]  /*598f0*/  LDL.LU R5, [R1+0x194] ;  /* 0x0001940001057983 */ /* 0x000f220000300800 */
[----:B------:R-:W0:Y:S03]  /*59900*/  LDCU.64 UR20, c[0x0][0x398] ;  /* 0x00007300ff1477ac */ /* 0x000e260008000a00 */
[----:B------:R-:W2:Y:S01]  /*59910*/  LDL.LU R6, [R1+0x198] ;  /* 0x0001980001067983 */ /* 0x000ea20000300800 */
[----:B------:R-:W0:Y:S03]  /*59920*/  LDCU.64 UR18, c[0x0][0x398] ;  /* 0x00007300ff1277ac */ /* 0x000e260008000a00 */
[----:B------:R-:W2:Y:S01]  /*59930*/  LDL.LU R7, [R1+0x19c] ;  /* 0x00019c0001077983 */ /* 0x000ea20000300800 */
[----:B------:R-:W0:Y:S01]  /*59940*/  LDCU.64 UR28, c[0x0][0x398] ;  /* 0x00007300ff1c77ac */ /* 0x000e220008000a00 */
[----:B------:R-:W0:Y:S01]  /*59950*/  LDCU.64 UR16, c[0x0][0x398] ;  /* 0x00007300ff1077ac */ /* 0x000e220008000a00 */
[----:B------:R-:W0:Y:S01]  /*59960*/  LDCU.64 UR14, c[0x0][0x398] ;  /* 0x00007300ff0e77ac */ /* 0x000e220008000a00 */
[----:B------:R-:W0:Y:S01]  /*59970*/  LDCU.64 UR12, c[0x0][0x398] ;  /* 0x00007300ff0c77ac */ /* 0x000e220008000a00 */
[----:B------:R-:W0:Y:S01]  /*59980*/  LDCU.64 UR10, c[0x0][0x398] ;  /* 0x00007300ff0a77ac */ /* 0x000e220008000a00 */
[----:B------:R-:W0:Y:S01]  /*59990*/  LDCU UR45, c[0x0][0x398] ;  /* 0x00007300ff2d77ac */ /* 0x000e220008000800 */
        /* <DEDUP_REMOVED lines=46> */
[----:B--2---:R-:W-:Y:S04]  /*59c80*/  STL.64 [R1+0x25b8], R6 ;  /* 0x0025b80601007387 */ /* 0x004fe80000100a00 */
[----:B----4-:R-:W-:Y:S04]  /*59c90*/  STL.64 [R1+0x25b0], R4 ;  /* 0x0025b00401007387 */ /* 0x010fe80000100a00 */
[----:B------:R-:W-:Y:S04]  /*59ca0*/  STL.64 [R1+0x2508], R10 ;  /* 0x0025080a01007387 */ /* 0x000fe80000100a00 */
[----:B------:R2:W-:Y:S04]  /*59cb0*/  STL.64 [R1+0x2500], R8 ;  /* 0x0025000801007387 */ /* 0x0005e80000100a00 */
[----:B--2---:R-:W2:Y:S04]  /*59cc0*/  LDL.LU R8, [R1+0x1a0] ;  /* 0x0001a00001087983 */ /* 0x004ea80000300800 */
[----:B------:R-:W2:Y:S04]  /*59cd0*/  LDL.LU R9, [R1+0x1a4] ;  /* 0x0001a40001097983 */ /* 0x000ea80000300800 */
[----:B------:R-:W2:Y:S04]  /*59ce0*/  LDL.LU R10, [R1+0x1a8] ;  /* 0x0001a800010a7983 */ /* 0x000ea80000300800 */
[----:B------:R-:W2:Y:S04]  /*59cf0*/  LDL.LU R11, [R1+0x1ac] ;  /* 0x0001ac00010b7983 */ /* 0x000ea80000300800 */
[----:B------:R-:W-:Y:S04]  /*59d00*/  STL.64 [R1+0x24f8], R14 ;  /* 0x0024f80e01007387 */ /* 0x000fe80000100a00 */
[----:B------:R4:W-:Y:S04]  /*59d10*/  STL.64 [R1+0x24f0], R12 ;  /* 0x0024f00c01007387 */ /* 0x0009e80000100a00 */
[----:B----4-:R-:W4:Y:S04]  /*59d20*/  LDL.LU R12, [R1+0x1b0] ;  /* 0x0001b000010c7983 */ /* 0x010f280000300800 */
[----:B------:R-:W4:Y:S04]  /*59d30*/  LDL.LU R13, [R1+0x1b4] ;  /* 0x0001b400010d7983 */ /* 0x000f280000300800 */
[----:B------:R-:W4:Y:S04]  /*59d40*/  LDL.LU R14, [R1+0x1b8] ;  /* 0x0001b800010e7983 */ /* 0x000f280000300800 */
[----:B------:R-:W4:Y:S04]  /*59d50*/  LDL.LU R15, [R1+0x1bc] ;  /* 0x0001bc00010f7983 */ /* 0x000f280000300800 */
[----:B------:R-:W2:Y:S04]  /*59d60*/  LDL.LU R4, [R1] ;  /* 0x0000000001047983 */ /* 0x000ea80000300800 */
[----:B------:R-:W2:Y:S04]  /*59d70*/  LDL.LU R5, [R1+0x4] ;  /* 0x0000040001057983 */ /* 0x000ea80000300800 */
[----:B------:R-:W2:Y:S04]  /*59d80*/  LDL.LU R6, [R1+0x8] ;  /* 0x0000080001067983 */ /* 0x000ea80000300800 */
[----:B------:R-:W2:Y:S04]  /*59d90*/  LDL.LU R7, [R1+0xc] ;  /* 0x00000c0001077983 */ /* 0x000ea80000300800 */
[----:B------:R-:W-:Y:S04]  /*59da0*/  STL.64 [R1+0x24e8], R18 ;  /* 0x0024e81201007387 */ /* 0x000fe80000100a00 */
[----:B------:R0:W-:Y:S04]  /*59db0*/  STL.64 [R1+0x24e0], R16 ;  /* 0x0024e01001007387 */ /* 0x0001e80000100a00 */
[----:B0-----:R-:W3:Y:S04]  /*59dc0*/  LDL.LU R16, [R1+0x1c0] ;  /* 0x0001c00001107983 */ /* 0x001ee80000300800 */
[----:B------:R-:W3:Y:S04]  /*59dd0*/  LDL.LU R17, [R1+0x1c4] ;  /* 0x0001c40001117983 */ /* 0x000ee80000300800 */
[----:B------:R-:W3:Y:S04]  /*59de0*/  LDL.LU R18, [R1+0x1c8] ;  /* 0x0001c80001127983 */ /* 0x000ee80000300800 */
[----:B------:R-:W3:Y:S04]  /*59df0*/  LDL.LU R19, [R1+0x1cc] ;  /* 0x0001cc0001137983 */ /* 0x000ee80000300800 */
[----:B------:R-:W-:Y:S04]  /*59e00*/  STL.64 [R1+0x24d8], R22 ;  /* 0x0024d81601007387 */ /* 0x000fe80000100a00 */
[----:B------:R0:W-:Y:S04]  /*59e10*/  STL.64 [R1+0x24d0], R20 ;  /* 0x0024d01401007387 */ /* 0x0001e80000100a00 */
[----:B0-----:R-:W3:Y:S04]  /*59e20*/  LDL.LU R20, [R1+0x1d0] ;  /* 0x0001d00001147983 */ /* 0x001ee80000300800 */
[----:B------:R-:W3:Y:S04]  /*59e30*/  LDL.LU R21, [R1+0x1d4] ;  /* 0x0001d40001157983 */ /* 0x000ee80000300800 */
[----:B------:R-:W3:Y:S04]  /*59e40*/  LDL.LU R22, [R1+0x1d8] ;  /* 0x0001d80001167983 */ /* 0x000ee80000300800 */
[----:B------:R-:W3:Y:S01]  /*59e50*/  LDL.LU R23, [R1+0x1dc] ;  /* 0x0001dc0001177983 */ /* 0x000ee20000300800 */
[C---:B-1----:R-:W-:Y:S01]  /*59e60*/  IMAD.SHL.U32 R3, R0.reuse, 0x10, RZ ;  /* 0x0000001000037824 */ /* 0x042fe200078e00ff */
[----:B------:R-:W-:Y:S01]  /*59e70*/  ULEA UR4, UR5, UR4, 0x18 ;  /* 0x0000000405047291 */ /* 0x000fe2000f8ec0ff */
[C---:B------:R-:W-:Y:S01]  /*59e80*/  IMAD.SHL.U32 R2, R0.reuse, 0x20, RZ ;  /* 0x0000002000027824 */ /* 0x040fe200078e00ff */
[----:B------:R0:W-:Y:S01]  /*59e90*/  STL.64 [R1+0x24c8], R26 ;  /* 0x0024c81a01007387 */ /* 0x0001e20000100a00 */
[----:B------:R-:W-:Y:S01]  /*59ea0*/  IMAD.SHL.U32 R28, R0, 0x8, RZ ;  /* 0x00000008001c7824 */ /* 0x000fe200078e00ff */
[----:B------:R-:W-:-:S02]  /*59eb0*/  LOP3.LUT R3, R3, 0xf0, RZ, 0xc0, !PT ;  /* 0x000000f003037812 */ /* 0x000fc400078ec0ff */
[----:B------:R-:W-:Y:S01]  /*59ec0*/  LOP3.LUT R2, R2, 0x200, RZ, 0xc0, !PT ;  /* 0x0000020002027812 */ /* 0x000fe200078ec0ff */
[----:B------:R-:W-:Y:S03]  /*59ed0*/  STL.64 [R1+0x24c0], R24 ;  /* 0x0024c01801007387 */ /* 0x000fe60000100a00 */
[----:B------:R-:W-:Y:S01]  /*59ee0*/  IADD3 R0, PT, PT, R2, UR4, R3 ;  /* 0x0000000402007c10 */ /* 0x000fe2000fffe003 */
[----:B------:R-:W-:Y:S01]  /*59ef0*/  STL [R1+0x2220], R29 ;  /* 0x0022201d01007387 */ /* 0x000fe20000100800 */
[----:B------:R-:W-:Y:S01]  /*59f00*/  LOP3.LUT R2, R28, 0x100, RZ, 0xc0, !PT ;  /* 0x000001001c027812 */ /* 0x000fe200078ec0ff */
[----:B0-----:R-:W0:Y:S04]  /*59f10*/  S2R R27, SR_TID.X ;  /* 0x00000000001b7919 */ /* 0x001e280000002100 */
[----:B------:R-:W-:Y:S01]  /*59f20*/  IMAD.IADD R0, R0, 0x1, R2 ;  /* 0x0000000100007824 */ /* 0x000fe200078e0202 */
[----:B------:R-:W-:Y:S06]  /*59f30*/  BAR.SYNC.DEFER_BLOCKING 0x0 ;  /* 0x0000000000007b1d */ /* 0x000fec0000010000 */
[----:B------:R-:W-:Y:S01]  /*59f40*/  STL [R1+0x22bc], R28 ;  /* 0x0022bc1c01007387 */ /* 0x000fe20000100800 */
[----:B0-----:R-:W-:-:S04]  /*59f50*/  LOP3.LUT R27, R27, 0x3f, RZ, 0xc0, !PT ;  /* 0x0000003f1b1b7812 */ /* 0x001fc800078ec0ff */
[----:B------:R-:W-:Y:S01]  /*59f60*/  LEA R2, R27, UR4, 0x4 ;  /* 0x000000041b027c11 */ /* 0x000fe2000f8e20ff */
[----:B------:R-:W0:Y:S01]  /*59f70*/  LDCU.64 UR4, c[0x0][0x398] ;  /* 0x00007300ff0477ac */ /* 0x000e220008000a00 */
[----:B--2---:R1:W-:Y:S01]  /*59f80*/  STSM.16.M88.4 [R0], R4 ;  /* 0x0000000400007844 */ /* 0x0043e20000000200 */
[----:B------:R-:W-:Y:S06]  /*59f90*/  BAR.SYNC.DEFER_BLOCKING 0x0 ;  /* 0x0000000000007b1d */ /* 0x000fec0000010000 */
[----:B-1----:R-:W2:Y:S04]  /*59fa0*/  LDL.LU.64 R6, [R1+0x25b8] ;  /* 0x0025b80001067983 */ /* 0x002ea80000300a00 */
[----:B------:R-:W2:Y:S04]  /*59fb0*/  LDL.LU.64 R4, [R1+0x25b0] ;  /* 0x0025b00001047983 */ /* 0x000ea80000300a00 */
[----:B------:R-:W1:Y:S01]  /*59fc0*/  LDS.128 R24, [R2] ;  /* 0x0000000002187984 */ /* 0x000e620000000c00 */
[----:B------:R-:W-:Y:S06]  /*59fd0*/  BAR.SYNC.DEFER_BLOCKING 0x0 ;  /* 0x0000000000007b1d */ /* 0x000fec0000010000 */
[----:B---3--:R-:W-:Y:S02]  /*59fe0*/  STSM.16.M88.4 [R0], R20 ;  /* 0x0000001400007844 */ /* 0x008fe40000000200 */
[----:B------:R-:W-:Y:S06]  /*59ff0*/  BAR.SYNC.DEFER_BLOCKING 0x0 ;  /* 0x0000000000007b1d */ /* 0x000fec0000010000 */
[----:B-1----:R-:W-:Y:S04]  /*5a000*/  STL.64 [R1+0x260], R24 ;  /* 0x0002601801007387 */ /* 0x002fe80000100a00 */
[----:B------:R-:W-:Y:S04]  /*5a010*/  STL.64 [R1+0x268], R26 ;  /* 0x0002681a01007387 */ /* 0x000fe80000100a00 */
[----:B------:R-:W1:Y:S01]  /*5a020*/  LDS.128 R20, [R2] ;  /* 0x0000000002147984 */ /* 0x000e620000000c00 */
[----:B------:R-:W-:Y:S06]  /*5a030*/  BAR.SYNC.DEFER_BLOCKING 0x0 ;  /* 0x0000000000007b1d */ /* 0x000fec0000010000 */
[----:B------:R-:W-:Y:S02]  /*5a040*/  STSM.16.M88.4 [R0], R16 ;  /* 0x0000001000007844 */ /* 0x000fe40000000200 */
[----:B------:R-:W-:Y:S06]  /*5a050*/  BAR.SYNC.DEFER_BLOCKING 0x0 ;  /* 0x0000000000007b1d */ /* 0x000fec0000010000 */
[----:B-1----:R-:W-:Y:S04]  /*5a060*/  STL.64 [R1+0x1d0], R20 ;  /* 0x0001d01401007387 */ /* 0x002fe80000100a00 */
[----:B------:R-:W-:Y:S04]  /*5a070*/  STL.64 [R1+0x1d8], R22 ;  /* 0x0001d81601007387 */ /* 0x000fe80000100a00 */
[----:B------:R-:W1:Y:S01]  /*5a080*/  LDS.128 R16, [R2] ;  /* 0x0000000002107984 */ /* 0x000e620000000c00 */
[----:B------:R-:W-:Y:S06]  /*5a090*/  BAR.SYNC.DEFER_BLOCKING 0x0 ;  /* 0x0000000000007b1d */ /* 0x000fec0000010000 */
[----:B----4-:R-:W-:Y:S02]  /*5a0a0*/  STSM.16.M88.4 [R0], R12 ;  /* 0x0000000c00007844 */ /* 0x010fe40000000200 */
        /* <DEDUP_REMOVED lines=11> */
[----:B-1----:R-:W-:Y:S04]  /*5a160*/  STL.64 [R1+0x1a0], R8 ;  /* 0x0001a00801007387 */ /* 0x002fe80000100a00 */
[----:B------:R-:W-:Y:S04]  /*5a170*/  STL.64 [R1+0x1a8], R10 ;  /* 0x0001a80a01007387 */ /* 0x000fe80000100a00 */
[----:B------:R-:W3:Y:S04]  /*5a180*/  LDL.LU R24, [R1+0x160] ;  /* 0x0001600001187983 */ /* 0x000ee80000300800 */
[----:B------:R-:W3:Y:S04]  /*5a190*/  LDL.LU R25, [R1+0x164] ;  /* 0x0001640001197983 */ /* 0x000ee80000300800 */
[----:B------:R-:W4:Y:S04]  /*5a1a0*/  LDL.LU R26, [R1+0x168] ;  /* 0x00016800011a7983 */ /* 0x000f280000300800 */
[----:B------:R-:W4:Y:S04]  /*5a1b0*/  LDL.LU R27, [R1+0x16c] ;  /* 0x00016c00011b7983 */ /* 0x000f280000300800 */
[----:B--2---:R-:W-:Y:S01]  /*5a1c0*/  STSM.16.M88.4 [R0], R4 ;  /* 0x0000000400007844 */ /* 0x004fe20000000200 */
[----:B------:R-:W-:Y:S06]  /*5a1d0*/  BAR.SYNC.DEFER_BLOCKING 0x0 ;  /* 0x0000000000007b1d */ /* 0x000fec0000010000 */
[----:B----4-:R-:W-:Y:S04]  /*5a1e0*/  STL.64 [R1+0x2588], R26 ;  /* 0x0025881a01007387 */ /* 0x010fe80000100a00 */
        /* <DEDUP_REMOVED lines=9> */
[----:B------:R-:W3:Y:S04]  /*5a280*/  LDL.LU R26, [R1+0x188] ;  /* 0x00018800011a7983 */ /* 0x000ee80000300800 */
[----:B------:R-:W3:Y:S04]  /*5a290*/  LDL.LU R27, [R1+0x18c] ;  /* 0x00018c00011b7983 */ /* 0x000ee80000300800 */
[----:B---3--:R-:W-:Y:S04]  /*5a2a0*/  STL.64 [R1+0x25a8], R26 ;  /* 0x0025a81a01007387 */ /* 0x008fe80000100a00 */
[----:B--2---:R-:W-:Y:S04]  /*5a2b0*/  STL.64 [R1+0x25a0], R24 ;  /* 0x0025a01801007387 */ /* 0x004fe80000100a00 */
[----:B------:R-:W1:Y:S04]  /*5a2c0*/  LDS.128 R24, [R2] ;  /* 0x0000000002187984 */ /* 0x000e680000000c00 */
[----:B------:R-:W2:Y:S04]  /*5a2d0*/  LDL.LU R20, [R1+0x150] ;  /* 0x0001500001147983 */ /* 0x000ea80000300800 */
[----:B------:R-:W2:Y:S04]  /*5a2e0*/  LDL.LU R21, [R1+0x154] ;  /* 0x0001540001157983 */ /* 0x000ea80000300800 */
[----:B------:R-:W2:Y:S04]  /*5a2f0*/  LDL.LU R22, [R1+0x158] ;  /* 0x0001580001167983 */ /* 0x000ea80000300800 */
[----:B------:R-:W2:Y:S04]  /*5a300*/  LDL.LU R23, [R1+0x15c] ;  /* 0x00015c0001177983 */ /* 0x000ea80000300800 */
[----:B------:R-:W3:Y:S04]  /*5a310*/  LDL.LU R16, [R1+0x140] ;  /* 0x0001400001107983 */ /* 0x000ee80000300800 */
[----:B------:R-:W3:Y:S04]  /*5a320*/  LDL.LU R17, [R1+0x144] ;  /* 0x0001440001117983 */ /* 0x000ee80000300800 */
[----:B------:R-:W3:Y:S04]  /*5a330*/  LDL.LU R18, [R1+0x148] ;  /* 0x0001480001127983 */ /* 0x000ee80000300800 */
[----:B------:R-:W3:Y:S04]  /*5a340*/  LDL.LU R19, [R1+0x14c] ;  /* 0x00014c0001137983 */ /* 0x000ee80000300800 */
[----:B------:R-:W4:Y:S04]  /*5a350*/  LDL.LU R12, [R1+0x130] ;  /* 0x00013000010c7983 */ /* 0x000f280000300800 */
[----:B------:R-:W4:Y:S04]  /*5a360*/  LDL.LU R13, [R1+0x134] ;  /* 0x00013400010d7983 */ /* 0x000f280000300800 */
[----:B------:R-:W4:Y:S04]  /*5a370*/  LDL.LU R14, [R1+0x138] ;  /* 0x00013800010e7983 */ /* 0x000f280000300800 */
[----:B------:R-:W4:Y:S04]  /*5a380*/  LDL.LU R15, [R1+0x13c] ;  /* 0x00013c00010f7983 */ /* 0x000f280000300800 */
        /* <DEDUP_REMOVED lines=8> */
[----:B-1----:R-:W-:Y:S04]  /*5a410*/  STL.64 [R1+0x190], R24 ;  /* 0x0001901801007387 */ /* 0x002fe80000100a00 */
[----:B------:R1:W-:Y:S01]  /*5a420*/  STL.64 [R1+0x198], R26 ;  /* 0x0001981a01007387 */ /* 0x0003e20000100a00 */
[----:B------:R-:W-:Y:S06]  /*5a430*/  BAR.SYNC.DEFER_BLOCKING 0x0 ;  /* 0x0000000000007b1d */ /* 0x000fec0000010000 */
[----:B-1----:R-:W2:Y:S04]  /*5a440*/  LDL.LU.64 R26, [R1+0x25a8] ;  /* 0x0025a800011a7983 */ /* 0x002ea80000300a00 */
[----:B------:R-:W2:Y:S04]  /*5a450*/  LDL.LU.64 R24, [R1+0x25a0] ;  /* 0x0025a00001187983 */ /* 0x000ea80000300a00 */
[----:B--2---:R-:W-:Y:S01]  /*5a460*/  STSM.16.M88.4 [R0], R24 ;  /* 0x0000001800007844 */ /* 0x004fe20000000200 */
[----:B------:R-:W-:Y:S06]  /*5a470*/  BAR.SYNC.DEFER_BLOCKING 0x0 ;  /* 0x0000000000007b1d */ /* 0x000fec0000010000 */
[----:B------:R-:W1:Y:S04]  /*5a480*/  LDS.128 R24, [R2] ;  /* 0x0000000002187984 */ /* 0x000e680000000c00 */
[----:B-1----:R-:W-:Y:S04]  /*5a490*/  STL.64 [R1+0x180], R24 ;  /* 0x0001801801007387 */ /* 0x002fe80000100a00 */
[----:B------:R1:W-:Y:S04]  /*5a4a0*/  STL.64 [R1+0x188], R26 ;  /* 0x0001881a01007387 */ /* 0x0003e80000100a00 */
[----:B-1----:R-:W2:Y:S04]  /*5a4b0*/  LDL.LU.64 R26, [R1+0x2598] ;  /* 0x00259800011a7983 */ /* 0x002ea80000300a00 */
[----:B------:R-:W2:Y:S01]  /*5a4c0*/  LDL.LU.64 R24, [R1+0x2590] ;  /* 0x0025900001187983 */ /* 0x000ea20000300a00 */
[----:B------:R-:W-:Y:S06]  /*5a4d0*/  BAR.SYNC.DEFER_BLOCKING 0x0 ;  /* 0x0000000000007b1d */ /* 0x000fec0000010000 */
[----:B--2---:R-:W-:Y:S02]  /*5a4e0*/  STSM.16.M88.4 [R0], R24 ;  /* 0x0000001800007844 */ /* 0x004fe40000000200 */
[----:B------:R-:W-:Y:S06]  /*5a4f0*/  BAR.SYNC.DEFER_BLOCKING 0x0 ;  /* 0x0000000000007b1d */ /* 0x000fec0000010000 */
[----:B------:R-:W1:Y:S04]  /*5a500*/  LDS.128 R24, [R2] ;  /* 0x0000000002187984 */ /* 0x000e680000000c00 */
[----:B-1----:R-:W-:Y:S04]  /*5a510*/  STL.64 [R1], R24 ;  /* 0x0000001801007387 */ /* 0x002fe80000100a00 */
[----:B------:R1:W-:Y:S04]  /*5a520*/  STL.64 [R1+0x8], R26 ;  /* 0x0000081a01007387 */ /* 0x0003e80000100a00 */
[----:B-1----:R-:W2:Y:S04]  /*5a530*/  LDL.LU.64 R26, [R1+0x2588] ;  /* 0x00258800011a7983 */ /* 0x002ea80000300a00 */
[----:B------:R-:W2:Y:S01]  /*5a540*/  LDL.LU.64 R24, [R1+0x2580] ;  /* 0x0025800001187983 */ /* 0x000ea20000300a00 */
[----:B------:R-:W-:Y:S06]  /*5a550*/  BAR.SYNC.DEFER_BLOCKING 0x0 ;  /* 0x0000000000007b1d */ /* 0x000fec0000010000 */
[----:B--2---:R-:W-:Y:S02]  /*5a560*/  STSM.16.M88.4 [R0], R24 ;  /* 0x0000001800007844 */ /* 0x004fe40000000200 */
[----:B------:R-:W-:Y:S06]  /*5a570*/  BAR.SYNC.DEFER_BLOCKING 0x0 ;  /* 0x0000000000007b1d */ /* 0x000fec0000010000 */
[----:B------:R-:W1:Y:S02]  /*5a580*/  LDS.128 R24, [R2] ;  /* 0x0000000002187984 */ /* 0x000e640000000c00 */
[----:B------:R-:W-:Y:S06]  /*5a590*/  BAR.SYNC.DEFER_BLOCKING 0x0 ;  /* 0x0000000000007b1d */ /* 0x000fec0000010000 */
[----:B------:R-:W-:Y:S02]  /*5a5a0*/  STSM.16.M88.4 [R0], R20 ;  /* 0x0000001400007844 */ /* 0x000fe40000000200 */
[----:B------:R-:W-:Y:S06]  /*5a5b0*/  BAR.SYNC.DEFER_BLOCKING 0x0 ;  /* 0x0000000000007b1d */ /* 0x000fec0000010000 */
[----:B------:R-:W2:Y:S02]  /*5a5c0*/  LDS.128 R20, [R2] ;  /* 0x0000000002147984 */ /* 0x000ea40000000c00 */
[----:B------:R-:W-:Y:S06]  /*5a5d0*/  BAR.SYNC.DEFER_BLOCKING 0x0 ;  /* 0x0000000000007b1d */ /* 0x000fec0000010000 */
[----:B---3--:R-:W-:Y:S02]  /*5a5e0*/  STSM.16.M88.4 [R0], R16 ;  /* 0x0000001000007844 */ /* 0x008fe40000000200 */
[----:B------:R-:W-:Y:S06]  /*5a5f0*/  BAR.SYNC.DEFER_BLOCKING 0x0 ;  /* 0x0000000000007b1d */ /* 0x000fec0000010000 */
[----:B------:R-:W3:Y:S02]  /*5a600*/  LDS.128 R16, [R2] ;  /* 0x0000000002107984 */ /* 0x000ee40000000c00 */
[----:B------:R-:W-:Y:S06]  /*5a610*/  BAR.SYNC.DEFER_BLOCKING 0x0 ;  /* 0x0000000000007b1d */ /* 0x000fec0000010000 */
[----:B----4-:R-:W-:Y:S02]  /*5a620*/  STSM.16.M88.4 [R0], R12 ;  /* 0x0000000c00007844 */ /* 0x010fe40000000200 */
[----:B------:R-:W-:Y:S06]  /*5a630*/  BAR.SYNC.DEFER_BLOCKING 0x0 ;  /* 0x0000000000007b1d */ /* 0x000fec0000010000 */
[----:B------:R-:W4:Y:S02]  /*5a640*/  LDS.128 R12, [R2] ;  /* 0x00000000020c7984 */ /* 0x000f240000000c00 */
[----:B------:R-:W-:Y:S06]  /*5a650*/  BAR.SYNC.DEFER_BLOCKING 0x0 ;  /* 0x0000000000007b1d */ /* 0x000fec0000010000 */
[----:B------:R-:W-:Y:S02]  /*5a660*/  STSM.16.M88.4 [R0], R8 ;  /* 0x0000000800007844 */ /* 0x000fe40000000200 */
[----:B------:R-:W-:Y:S06]  /*5a670*/  BAR.SYNC.DEFER_BLOCKING 0x0 ;  /* 0x0000000000007b1d */ /* 0x000fec0000010000 */
[----:B------:R-:W0:Y:S04]  /*5a680*/  LDS.128 R8, [R2] ;  /* 0x0000000002087984 */ /* 0x000e280000000c00 */
[----:B-1----:R1:W-:Y:S04]  /*5a690*/  STL.64 [R1+0x160], R24 ;  /* 0x0001601801007387 */ /* 0x0023e80000100a00 */
[----:B------:R0:W-:Y:S04]  /*5a6a0*/  STL.64 [R1+0x168], R26 ;  /* 0x0001681a01007387 */ /* 0x0001e80000100a00 */
[----:B--2---:R-:W-:Y:S04]  /*5a6b0*/  STL.64 [R1+0x150], R20 ;  /* 0x0001501401007387 */ /* 0x004fe80000100a00 */
[----:B------:R-:W-:Y:S04]  /*5a6c0*/  STL.64 [R1+0x158], R22 ;  /* 0x0001581601007387 */ /* 0x000fe80000100a00 */
[----:B---3--:R-:W-:Y:S04]  /*5a6d0*/  STL.64 [R1+0x140], R16 ;  /* 0x0001401001007387 */ /* 0x008fe80000100a00 */
[----:B------:R-:W-:Y:S04]  /*5a6e0*/  STL.64 [R1+0x148], R18 ;  /* 0x0001481201007387 */ /* 0x000fe80000100a00 */
[----:B----4-:R-:W-:Y:S04]  /*5a6f0*/  STL.64 [R1+0x130], R12 ;  /* 0x0001300c01007387 */ /* 0x010fe80000100a00 */
[----:B------:R-:W-:Y:S01]  /*5a700*/  STL.64 [R1+0x138], R14 ;  /* 0x0001380e01007387 */ /* 0x000fe20000100a00 */
[----:B------:R-:W-:Y:S06]  /*5a710*/  BAR.SYNC.DEFER_BLOCKING 0x0 ;  /* 0x0000000000007b1d */ /* 0x000fec0000010000 */
[----:B0-----:R-:W-:Y:S04]  /*5a720*/  STL.64 [R1+0x120], R8 ;  /* 0x0001200801007387 */ /* 0x001fe80000100a00 */
[----:B------:R-:W-:Y:S04]  /*5a730*/  STL.64 [R1+0x128], R10 ;  /* 0x0001280a01007387 */ /* 0x000fe80000100a00 */
[----:B-1----:R-:W2:Y:S04]  /*5a740*/  LDL.LU R24, [R1+0xe0] ;  /* 0x0000e00001187983 */ /* 0x002ea80000300800 */
        /* <DEDUP_REMOVED lines=9> */
[----:B------:R-:W-:Y:S01]  /*5a7e0*/  STSM.16.M88.4 [R0], R4 ;  /* 0x0000000400007844 */ /* 0x000fe20000000200 */
[----:B------:R-:W-:Y:S06]  /*5a7f0*/  BAR.SYNC.DEFER_BLOCKING 0x0 ;  /* 0x0000000000007b1d */ /* 0x000fec0000010000 */
[----:B---3--:R-:W-:Y:S04]  /*5a800*/  STL.64 [R1+0x2568], R26 ;  /* 0x0025681a01007387 */ /* 0x008fe80000100a00 */
[----:B--2---:R0:W-:Y:S04]  /*5a810*/  STL.64 [R1+0x2560], R24 ;  /* 0x0025601801007387 */ /* 0x0041e80000100a00 */
[----:B0-----:R-:W2:Y:S04]  /*5a820*/  LDL.LU R24, [R1+0x100] ;  /* 0x0001000001187983 */ /* 0x001ea80000300800 */
[----:B------:R-:W2:Y:S04]  /*5a830*/  LDL.LU R25, [R1+0x104] ;  /* 0x0001040001197983 */ /* 0x000ea80000300800 */
[----:B------:R-:W3:Y:S04]  /*5a840*/  LDL.LU R26, [R1+0x108] ;  /* 0x00010800011a7983 */ /* 0x000ee80000300800 */
[----:B------:R-:W3:Y:S04]  /*5a850*/  LDL.LU R27, [R1+0x10c] ;  /* 0x00010c00011b7983 */ /* 0x000ee80000300800 */
[----:B---3--:R-:W-:Y:S04]  /*5a860*/  STL.64 [R1+0x2578], R26 ;  /* 0x0025781a01007387 */ /* 0x008fe80000100a00 */
[----:B--2---:R-:W-:Y:S04]  /*5a870*/  STL.64 [R1+0x2570], R24 ;  /* 0x0025701801007387 */ /* 0x004fe80000100a00 */
[----:B------:R-:W0:Y:S04]  /*5a880*/  LDS.128 R24, [R2] ;  /* 0x0000000002187984 */ /* 0x000e280000000c00 */
        /* <DEDUP_REMOVED lines=20> */
[----:B0-----:R-:W-:Y:S04]  /*5a9d0*/  STL.64 [R1+0x110], R24 ;  /* 0x0001101801007387 */ /* 0x001fe80000100a00 */
[----:B------:R0:W-:Y:S01]  /*5a9e0*/  STL.64 [R1+0x118], R26 ;  /* 0x0001181a01007387 */ /* 0x0001e20000100a00 */
[----:B------:R-:W-:Y:S06]  /*5a9f0*/  BAR.SYNC.DEFER_BLOCKING 0x0 ;  /* 0x0000000000007b1d */ /* 0x000fec0000010000 */
[----:B0-----:R-:W2:Y:S04]  /*5aa00*/  LDL.LU.64 R26, [R1+0x2578] ;  /* 0x00257800011a7983 */ /* 0x001ea80000300a00 */
[----:B------:R-:W2:Y:S04]  /*5aa10*/  LDL.LU.64 R24, [R1+0x2570] ;  /* 0x0025700001187983 */ /* 0x000ea80000300a00 */
[----:B--2---:R-:W-:Y:S01]  /*5aa20*/  STSM.16.M88.4 [R0], R24 ;  /* 0x0000001800007844 */ /* 0x004fe20000000200 */
[----:B------:R-:W-:Y:S06]  /*5aa30*/  BAR.SYNC.DEFER_BLOCKING 0x0 ;  /* 0x0000000000007b1d */ /* 0x000fec0000010000 */
[----:B------:R-:W0:Y:S04]  /*5aa40*/  LDS.128 R24, [R2] ;  /* 0x0000000002187984 */ /* 0x000e280000000c00 */
[----:B0-----:R-:W-:Y:S04]  /*5aa50*/  STL.64 [R1+0x100], R24 ;  /* 0x0001001801007387 */ /* 0x001fe80000100a00 */
[----:B------:R0:W-:Y:S04]  /*5aa60*/  STL.64 [R1+0x108], R26 ;  /* 0x0001081a01007387 */ /* 0x0001e80000100a00 */
[----:B0-----:R-:W2:Y:S04]  /*5aa70*/  LDL.LU.64 R26, [R1+0x2568] ;  /* 0x00256800011a7983 */ /* 0x001ea80000300a00 */
[----:B------:R-:W2:Y:S01]  /*5aa80*/  LDL.LU.64 R24, [R1+0x2560] ;  /* 0x0025600001187983 */ /* 0x000ea20000300a00 */
[----:B------:R-:W-:Y:S06]  /*5aa90*/  BAR.SYNC.DEFER_BLOCKING 0x0 ;  /* 0x0000000000007b1d */ /* 0x000fec0000010000 */
[----:B--2---:R-:W-:Y:S02]  /*5aaa0*/  STSM.16.M88.4 [R0], R24 ;  /* 0x0000001800007844 */ /* 0x004fe40000000200 */
        /* <DEDUP_REMOVED lines=9> */
[----:B------:R-:W0:Y:S02]  /*5ab40*/  LDS.128 R24, [R2] ;  /* 0x0000000002187984 */ /* 0x000e240000000c00 */
[----:B------:R-:W-:Y:S06]  /*5ab50*/  BAR.SYNC.DEFER_BLOCKING 0x0 ;  /* 0x0000000000007b1d */ /* 0x000fec0000010000 */
[----:B------:R-:W-:Y:S02]  /*5ab60*/  STSM.16.M88.4 [R0], R20 ;  /* 0x0000001400007844 */ /* 0x000fe40000000200 */
[----:B------:R-:W-:Y:S06]  /*5ab70*/  BAR.SYNC.DEFER_BLOCKING 0x0 ;  /* 0x0000000000007b1d */ /* 0x000fec0000010000 */
[----:B------:R-:W1:Y:S02]  /*5ab80*/  LDS.128 R20, [R2] ;  /* 0x0000000002147984 */ /* 0x000e640000000c00 */
[----:B------:R-:W-:Y:S06]  /*5ab90*/  BAR.SYNC.DEFER_BLOCKING 0x0 ;  /* 0x0000000000007b1d */ /* 0x000fec0000010000 */
[----:B---3--:R-:W-:Y:S02]  /*5aba0*/  STSM.16.M88.4 [R0], R16 ;  /* 0x0000001000007844 */ /* 0x008fe40000000200 */
[----:B------:R-:W-:Y:S06]  /*5abb0*/  BAR.SYNC.DEFER_BLOCKING 0x0 ;  /* 0x0000000000007b1d */ /* 0x000fec0000010000 */
[----:B------:R-:W2:Y:S02]  /*5abc0*/  LDS.128 R16, [R2] ;  /* 0x0000000002107984 */ /* 0x000ea40000000c00 */
[----:B------:R-:W-:Y:S06]  /*5abd0*/  BAR.SYNC.DEFER_BLOCKING 0x0 ;  /* 0x0000000000007b1d */ /* 0x000fec0000010000 */
[----:B----4-:R-:W-:Y:S02]  /*5abe0*/  STSM.16.M88.4 [R0], R12 ;  /* 0x0000000c00007844 */ /* 0x010fe40000000200 */
[----:B------:R-:W-:Y:S06]  /*5abf0*/  BAR.SYNC.DEFER_BLOCKING 0x0 ;  /* 0x0000000000007b1d */ /* 0x000fec0000010000 */
[----:B------:R-:W3:Y:S02]  /*5ac00*/  LDS.128 R12, [R2] ;  /* 0x00000000020c7984 */ /* 0x000ee40000000c00 */
[----:B------:R-:W-:Y:S06]  /*5ac10*/  BAR.SYNC.DEFER_BLOCKING 0x0 ;  /* 0x0000000000007b1d */ /* 0x000fec0000010000 */
[----:B------:R-:W-:Y:S02]  /*5ac20*/  STSM.16.M88.4 [R0], R8 ;  /* 0x0000000800007844 */ /* 0x000fe40000000200 */
[----:B------:R-:W-:Y:S06]  /*5ac30*/  BAR.SYNC.DEFER_BLOCKING 0x0 ;  /* 0x0000000000007b1d */ /* 0x000fec0000010000 */
[----:B------:R-:W4:Y:S02]  /*5ac40*/  LDS.128 R8, [R2] ;  /* 0x0000000002087984 */ /* 0x000f240000000c00 */
[----:B------:R-:W-:Y:S06]  /*5ac50*/  BAR.SYNC.DEFER_BLOCKING 0x0 ;  /* 0x0000000000007b1d */ /* 0x000fec0000010000 */
[----:B0-----:R-:W-:Y:S04]  /*5ac60*/  STL.64 [R1+0xe0], R24 ;  /* 0x0000e01801007387 */ /* 0x001fe80000100a00 */
[----:B------:R-:W-:Y:S04]  /*5ac70*/  STL.64 [R1+0xe8], R26 ;  /* 0x0000e81a01007387 */ /* 0x000fe80000100a00 */
[----:B-1----:R-:W-:Y:S04]  /*5ac80*/  STL.64 [R1+0xd0], R20 ;  /* 0x0000d01401007387 */ /* 0x002fe80000100a00 */
[----:B------:R-:W-:Y:S04]  /*5ac90*/  STL.64 [R1+0xd8], R22 ;  /* 0x0000d81601007387 */ /* 0x000fe80000100a00 */
[----:B--2---:R-:W-:Y:S04]  /*5aca0*/  STL.64 [R1+0xc0], R16 ;  /* 0x0000c01001007387 */ /* 0x004fe80000100a00 */
[----:B------:R-:W-:Y:S04]  /*5acb0*/  STL.64 [R1+0xc8], R18 ;  /* 0x0000c81201007387 */ /* 0x000fe80000100a00 */
[----:B---3--:R-:W-:Y:S04]  /*5acc0*/  STL.64 [R1+0xb0], R12 ;  /* 0x0000b00c01007387 */ /* 0x008fe80000100a00 */
[----:B------:R-:W-:Y:S04]  /*5acd0*/  STL.64 [R1+0xb8], R14 ;  /* 0x0000b80e01007387 */ /* 0x000fe80000100a00 */
[----:B----4-:R-:W-:Y:S04]  /*5ace0*/  STL.64 [R1+0xa0], R8 ;  /* 0x0000a00801007387 */ /* 0x010fe80000100a00 */
[----:B------:R0:W-:Y:S04]  /*5acf0*/  STSM.16.M88.4 [R0], R4 ;  /* 0x0000000400007844 */ /* 0x0001e80000000200 */
[----:B------:R-:W-:Y:S04]  /*5ad00*/  STL.64 [R1+0xa8], R10 ;  /* 0x0000a80a01007387 */ /* 0x000fe80000100a00 */
[----:B0-----:R-:W2:Y:S04]  /*5ad10*/  LDL.LU R4, [R1+0x60] ;  /* 0x0000600001047983 */ /* 0x001ea80000300800 */
[----:B------:R-:W2:Y:S04]  /*5ad20*/  LDL.LU R5, [R1+0x64] ;  /* 0x0000640001057983 */ /* 0x000ea80000300800 */
[----:B------:R-:W3:Y:S04]  /*5ad30*/  LDL.LU R6, [R1+0x68] ;  /* 0x0000680001067983 */ /* 0x000ee80000300800 */
[----:B------:R-:W3:Y:S01]  /*5ad40*/  LDL.LU R7, [R1+0x6c] ;  /* 0x00006c0001077983 */ /* 0x000ee20000300800 */
        /* <DEDUP_REMOVED lines=63> */
[----:B0-----:R-:W-:Y:S04]  /*5b140*/  STL.64 [R1+0x60], R4 ;  /* 0x0000600401007387 */ /* 0x001fe80000100a00 */
[----:B------:R0:W-:Y:S04]  /*5b150*/  STL.64 [R1+0x68], R6 ;  /* 0x0000680601007387 */ /* 0x0001e80000100a00 */
[----:B0-----:R-:W2:Y:S04]  /*5b160*/  LDL.LU.64 R6, [R1+0x2518] ;  /* 0x0025180001067983 */ /* 0x001ea80000300a00 */
[----:B------:R-:W2:Y:S04]  /*5b170*/  LDL.LU.64 R4, [R1+0x2510] ;  /* 0x0025100001047983 */ /* 0x000ea80000300a00 */
[----:B------:R-:W0:Y:S01]  /*5b180*/  LDS.128 R8, [R2] ;  /* 0x0000000002087984 */ /* 0x000e220000000c00 */
[----:B------:R-:W-:Y:S06]  /*5b190*/  BAR.SYNC.DEFER_BLOCKING 0x0 ;  /* 0x0000000000007b1d */ /* 0x000fec0000010000 */
[----:B---3--:R-:W-:Y:S02]  /*5b1a0*/  STSM.16.M88.4 [R0], R12 ;  /* 0x0000000c00007844 */ /* 0x008fe40000000200 */
[----:B------:R-:W-:Y:S06]  /*5b1b0*/  BAR.SYNC.DEFER_BLOCKING 0x0 ;  /* 0x0000000000007b1d */ /* 0x000fec0000010000 */
[----:B0-----:R-:W-:Y:S04]  /*5b1c0*/  STL.64 [R1+0x50], R8 ;  /* 0x0000500801007387 */ /* 0x001fe80000100a00 */
[----:B------:R0:W-:Y:S04]  /*5b1d0*/  STL.64 [R1+0x58], R10 ;  /* 0x0000580a01007387 */ /* 0x0001e80000100a00 */
[----:B0-----:R-:W3:Y:S04]  /*5b1e0*/  LDL.LU.64 R10, [R1+0x2508] ;  /* 0x00250800010a7983 */ /* 0x001ee80000300a00 */
[----:B------:R-:W3:Y:S04]  /*5b1f0*/  LDL.LU.64 R8, [R1+0x2500] ;  /* 0x0025000001087983 */ /* 0x000ee80000300a00 */
[----:B------:R-:W0:Y:S01]  /*5b200*/  LDS.128 R12, [R2] ;  /* 0x00000000020c7984 */ /* 0x000e220000000c00 */
[----:B------:R-:W-:Y:S06]  /*5b210*/  BAR.SYNC.DEFER_BLOCKING 0x0 ;  /* 0x0000000000007b1d */ /* 0x000fec0000010000 */
[----:B0-----:R-:W-:Y:S04]  /*5b220*/  STL.64 [R1+0x40], R12 ;  /* 0x0000400c01007387 */ /* 0x001fe80000100a00 */
[----:B------:R0:W-:Y:S04]  /*5b230*/  STL.64 [R1+0x48], R14 ;  /* 0x0000480e01007387 */ /* 0x0001e80000100a00 */
[----:B0-----:R-:W3:Y:S04]  /*5b240*/  LDL.LU.64 R14, [R1+0x24f8] ;  /* 0x0024f800010e7983 */ /* 0x001ee80000300a00 */
[----:B------:R-:W3:Y:S04]  /*5b250*/  LDL.LU.64 R12, [R1+0x24f0] ;  /* 0x0024f000010c7983 */ /* 0x000ee80000300a00 */
[----:B----4-:R-:W-:Y:S01]  /*5b260*/  STSM.16.M88.4 [R0], R16 ;  /* 0x0000001000007844 */ /* 0x010fe20000000200 */
[----:B------:R-:W-:Y:S06]  /*5b270*/  BAR.SYNC.DEFER_BLOCKING 0x0 ;  /* 0x0000000000007b1d */ /* 0x000fec0000010000 */
[----:B------:R-:W0:Y:S02]  /*5b280*/  LDS.128 R16, [R2] ;  /* 0x0000000002107984 */ /* 0x000e240000000c00 */
[----:B------:R-:W-:Y:S06]  /*5b290*/  BAR.SYNC.DEFER_BLOCKING 0x0 ;  /* 0x0000000000007b1d */ /* 0x000fec0000010000 */
[----:B------:R-:W-:Y:S02]  /*5b2a0*/  STSM.16.M88.4 [R0], R20 ;  /* 0x0000001400007844 */ /* 0x000fe40000000200 */
[----:B------:R-:W-:Y:S06]  /*5b2b0*/  BAR.SYNC.DEFER_BLOCKING 0x0 ;  /* 0x0000000000007b1d */ /* 0x000fec0000010000 */
[----:B------:R-:W1:Y:S02]  /*5b2c0*/  LDS.128 R20, [R2] ;  /* 0x0000000002147984 */ /* 0x000e640000000c00 */
[----:B------:R-:W-:Y:S06]  /*5b2d0*/  BAR.SYNC.DEFER_BLOCKING 0x0 ;  /* 0x0000000000007b1d */ /* 0x000fec0000010000 */
[----:B------:R-:W-:Y:S02]  /*5b2e0*/  STSM.16.M88.4 [R0], R24 ;  /* 0x0000001800007844 */ /* 0x000fe40000000200 */
[----:B------:R-:W-:Y:S06]  /*5b2f0*/  BAR.SYNC.DEFER_BLOCKING 0x0 ;  /* 0x0000000000007b1d */ /* 0x000fec0000010000 */
[----:B0-----:R-:W-:Y:S04]  /*5b300*/  STL.64 [R1+0x30], R16 ;  /* 0x0000301001007387 */ /* 0x001fe80000100a00 */
[----:B------:R0:W-:Y:S04]  /*5b310*/  STL.64 [R1+0x38], R18 ;  /* 0x0000381201007387 */ /* 0x0001e80000100a00 */
[----:B0-----:R-:W4:Y:S04]  /*5b320*/  LDL.LU.64 R18, [R1+0x24e8] ;  /* 0x0024e80001127983 */ /* 0x001f280000300a00 */
[----:B------:R-:W4:Y:S04]  /*5b330*/  LDL.LU.64 R16, [R1+0x24e0] ;  /* 0x0024e00001107983 */ /* 0x000f280000300a00 */
[----:B------:R-:W0:Y:S01]  /*5b340*/  LDS.128 R24, [R2] ;  /* 0x0000000002187984 */ /* 0x000e220000000c00 */
[----:B------:R-:W-:Y:S06]  /*5b350*/  BAR.SYNC.DEFER_BLOCKING 0x0 ;  /* 0x0000000000007b1d */ /* 0x000fec0000010000 */
[----:B--2---:R-:W-:Y:S02]  /*5b360*/  STSM.16.M88.4 [R0], R4 ;  /* 0x0000000400007844 */ /* 0x004fe40000000200 */
[----:B------:R-:W-:Y:S06]  /*5b370*/  BAR.SYNC.DEFER_BLOCKING 0x0 ;  /* 0x0000000000007b1d */ /* 0x000fec0000010000 */
[----:B-1----:R-:W-:Y:S04]  /*5b380*/  STL.64 [R1+0x20], R20 ;  /* 0x0000201401007387 */ /* 0x002fe80000100a00 */
[----:B------:R1:W-:Y:S04]  /*5b390*/  STL.64 [R1+0x28], R22 ;  /* 0x0000281601007387 */ /* 0x0003e80000100a00 */
[----:B-1----:R-:W2:Y:S04]  /*5b3a0*/  LDL.LU.64 R22, [R1+0x24d8] ;  /* 0x0024d80001167983 */ /* 0x002ea80000300a00 */
[----:B------:R-:W2:Y:S04]  /*5b3b0*/  LDL.LU.64 R20, [R1+0x24d0] ;  /* 0x0024d00001147983 */ /* 0x000ea80000300a00 */
[----:B------:R-:W1:Y:S01]  /*5b3c0*/  LDS.128 R4, [R2] ;  /* 0x0000000002047984 */ /* 0x000e620000000c00 */
[----:B------:R-:W-:Y:S06]  /*5b3d0*/  BAR.SYNC.DEFER_BLOCKING 0x0 ;  /* 0x0000000000007b1d */ /* 0x000fec0000010000 */
[----:B---3--:R-:W-:Y:S02]  /*5b3e0*/  STSM.16.M88.4 [R0], R8 ;  /* 0x0000000800007844 */ /* 0x008fe40000000200 */
[----:B------:R-:W-:Y:S06]  /*5b3f0*/  BAR.SYNC.DEFER_BLOCKING 0x0 ;  /* 0x0000000000007b1d */ /* 0x000fec0000010000 */
[----:B0-----:R-:W-:Y:S04]  /*5b400*/  STL.64 [R1+0x170], R24 ;  /* 0x0001701801007387 */ /* 0x001fe80000100a00 */
[----:B------:R0:W-:Y:S04]  /*5b410*/  STL.64 [R1+0x178], R26 ;  /* 0x0001781a01007387 */ /* 0x0001e80000100a00 */
[----:B0-----:R-:W3:Y:S04]  /*5b420*/  LDL.LU.64 R26, [R1+0x24c8] ;  /* 0x0024c800011a7983 */ /* 0x001ee80000300a00 */
[----:B------:R-:W3:Y:S04]  /*5b430*/  LDL.LU.64 R24, [R1+0x24c0] ;  /* 0x0024c00001187983 */ /* 0x000ee80000300a00 */
[----:B-1----:R-:W-:Y:S04]  /*5b440*/  STL.64 [R1+0x280], R4 ;  /* 0x0002800401007387 */ /* 0x002fe80000100a00 */
[----:B------:R-:W-:Y:S04]  /*5b450*/  STL.64 [R1+0x288], R6 ;  /* 0x0002880601007387 */ /* 0x000fe80000100a00 */
[----:B------:R-:W0:Y:S01]  /*5b460*/  LDS.128 R4, [R2] ;  /* 0x0000000002047984 */ /* 0x000e220000000c00 */
[----:B------:R-:W-:Y:S06]  /*5b470*/  BAR.SYNC.DEFER_BLOCKING 0x0 ;  /* 0x0000000000007b1d */ /* 0x000fec0000010000 */
[----:B------:R1:W-:Y:S02]  /*5b480*/  STSM.16.M88.4 [R0], R12 ;  /* 0x0000000c00007844 */ /* 0x0003e40000000200 */
[----:B------:R-:W-:Y:S06]  /*5b490*/  BAR.SYNC.DEFER_BLOCKING 0x0 ;  /* 0x0000000000007b1d */ /* 0x000fec0000010000 */
[----:B0-----:R0:W-:Y:S04]  /*5b4a0*/  STL.64 [R1+0x10], R4 ;  /* 0x0000100401007387 */ /* 0x0011e80000100a00 */
[----:B------:R-:W-:Y:S04]  /*5b4b0*/  STL.64 [R1+0x18], R6 ;  /* 0x0000180601007387 */ /* 0x000fe80000100a00 */
[----:B-1----:R-:W3:Y:S04]  /*5b4c0*/  LDL.LU R12, [R1+0x210] ;  /* 0x00021000010c7983 */ /* 0x002ee80000300800 */
[----:B------:R-:W3:Y:S04]  /*5b4d0*/  LDL.LU R13, [R1+0x214] ;  /* 0x00021400010d7983 */ /* 0x000ee80000300800 */
[----:B------:R-:W3:Y:S04]  /*5b4e0*/  LDL.LU R14, [R1+0x218] ;  /* 0x00021800010e7983 */ /* 0x000ee80000300800 */
[----:B------:R-:W3:Y:S04]  /*5b4f0*/  LDL.LU R15, [R1+0x21c] ;  /* 0x00021c00010f7983 */ /* 0x000ee80000300800 */
[----:B------:R-:W1:Y:S04]  /*5b500*/  LDS.128 R8, [R2] ;  /* 0x0000000002087984 */ /* 0x000e680000000c00 */
[----:B0-----:R-:W3:Y:S01]  /*5b510*/  LDL.LU R4, [R1+0x200] ;  /* 0x0002000001047983 */ /* 0x001ee20000300800 */
[----:B------:R-:W-:Y:S06]  /*5b520*/  BAR.SYNC.DEFER_BLOCKING 0x0 ;  /* 0x0000000000007b1d */ /* 0x000fec0000010000 */
[----:B-1----:R-:W-:Y:S04]  /*5b530*/  STL.64 [R1+0x380], R8 ;  /* 0x0003800801007387 */ /* 0x002fe80000100a00 */
[----:B------:R-:W-:Y:S04]  /*5b540*/  STL.64 [R1+0x388], R10 ;  /* 0x0003880a01007387 */ /* 0x000fe80000100a00 */
[----:B------:R-:W3:Y:S04]  /*5b550*/  LDL.LU R5, [R1+0x204] ;  /* 0x0002040001057983 */ /* 0x000ee80000300800 */
[----:B------:R-:W3:Y:S04]  /*5b560*/  LDL.LU R6, [R1+0x208] ;  /* 0x0002080001067983 */ /* 0x000ee80000300800 */
[----:B------:R-:W3:Y:S04]  /*5b570*/  LDL.LU R7, [R1+0x20c] ;  /* 0x00020c0001077983 */ /* 0x000ee80000300800 */
[----:B----4-:R0:W-:Y:S01]  /*5b580*/  STSM.16.M88.4 [R0], R16 ;  /* 0x0000001000007844 */ /* 0x0101e20000000200 */
[----:B------:R-:W-:Y:S06]  /*5b590*/  BAR.SYNC.DEFER_BLOCKING 0x0 ;  /* 0x0000000000007b1d */ /* 0x000fec0000010000 */
[----:B0-----:R-:W4:Y:S04]  /*5b5a0*/  LDL.LU R16, [R1+0x1f0] ;  /* 0x0001f00001107983 */ /* 0x001f280000300800 */
[----:B------:R-:W0:Y:S01]  /*5b5b0*/  LDS.128 R8, [R2] ;  /* 0x0000000002087984 */ /* 0x000e220000000c00 */
[----:B------:R-:W-:Y:S06]  /*5b5c0*/  BAR.SYNC.DEFER_BLOCKING 0x0 ;  /* 0x0000000000007b1d */ /* 0x000fec0000010000 */
[----:B--2---:R-:W-:Y:S02]  /*5b5d0*/  STSM.16.M88.4 [R0], R20 ;  /* 0x0000001400007844 */ /* 0x004fe40000000200 */
[----:B------:R-:W-:Y:S06]  /*5b5e0*/  BAR.SYNC.DEFER_BLOCKING 0x0 ;  /* 0x0000000000007b1d */ /* 0x000fec0000010000 */
[----:B0-----:R0:W-:Y:S04]  /*5b5f0*/  STL.64 [R1+0x3d0], R8 ;  /* 0x0003d00801007387 */ /* 0x0011e80000100a00 */
[----:B------:R1:W-:Y:S04]  /*5b600*/  STL.64 [R1+0x3d8], R10 ;  /* 0x0003d80a01007387 */ /* 0x0003e80000100a00 */
[----:B------:R-:W4:Y:S04]  /*5b610*/  LDL.LU R17, [R1+0x1f4] ;  /* 0x0001f40001117983 */ /* 0x000f280000300800 */
[----:B------:R-:W4:Y:S04]  /*5b620*/  LDL.LU R18, [R1+0x1f8] ;  /* 0x0001f80001127983 */ /* 0x000f280000300800 */
[----:B------:R-:W4:Y:S04]  /*5b630*/  LDL.LU R19, [R1+0x1fc] ;  /* 0x0001fc0001137983 */ /* 0x000f280000300800 */
[----:B------:R-:W2:Y:S01]  /*5b640*/  LDS.128 R20, [R2] ;  /* 0x0000000002147984 */ /* 0x000ea20000000c00 */
[----:B------:R-:W-:Y:S06]  /*5b650*/  BAR.SYNC.DEFER_BLOCKING 0x0 ;  /* 0x0000000000007b1d */ /* 0x000fec0000010000 */
[----:B0-----:R-:W4:Y:S04]  /*5b660*/  LDL.LU R8, [R1+0x1e0] ;  /* 0x0001e00001087983 */ /* 0x001f280000300800 */
[----:B------:R-:W4:Y:S04]  /*5b670*/  LDL.LU R9, [R1+0x1e4] ;  /* 0x0001e40001097983 */ /* 0x000f280000300800 */
[----:B-1----:R-:W4:Y:S04]  /*5b680*/  LDL.LU R10, [R1+0x1e8] ;  /* 0x0001e800010a7983 */ /* 0x002f280000300800 */
[----:B------:R-:W4:Y:S04]  /*5b690*/  LDL.LU R11, [R1+0x1ec] ;  /* 0x0001ec00010b7983 */ /* 0x000f280000300800 */
[----:B---3--:R-:W-:Y:S04]  /*5b6a0*/  STSM.16.M88.4 [R0], R24 ;  /* 0x0000001800007844 */ /* 0x008fe80000000200 */
[----:B--2---:R-:W-:Y:S04]  /*5b6b0*/  STL.64 [R1+0x3e0], R20 ;  /* 0x0003e01401007387 */ /* 0x004fe80000100a00 */
[----:B------:R-:W-:Y:S01]  /*5b6c0*/  STL.64 [R1+0x3e8], R22 ;  /* 0x0003e81601007387 */ /* 0x000fe20000100a00 */
[----:B------:R-:W-:Y:S06]  /*5b6d0*/  BAR.SYNC.DEFER_BLOCKING 0x0 ;  /* 0x0000000000007b1d */ /* 0x000fec0000010000 */
[----:B------:R-:W0:Y:S02]  /*5b6e0*/  LDS.128 R20, [R2] ;  /* 0x0000000002147984 */ /* 0x000e240000000c00 */
[----:B------:R-:W-:Y:S06]  /*5b6f0*/  BAR.SYNC.DEFER_BLOCKING 0x0 ;  /* 0x0000000000007b1d */ /* 0x000fec0000010000 */
[----:B------:R-:W-:Y:S04]  /*5b700*/  STL [R1+0x245c], R24 ;  /* 0x00245c1801007387 */ /* 0x000fe80000100800 */
[----:B------:R-:W-:Y:S04]  /*5b710*/  STL [R1+0x2450], R26 ;  /* 0x0024501a01007387 */ /* 0x000fe80000100800 */
[----:B------:R1:W-:Y:S04]  /*5b720*/  STSM.16.M88.4 [R0], R12 ;  /* 0x0000000c00007844 */ /* 0x0003e80000000200 */
[----:B0-----:R-:W-:Y:S04]  /*5b730*/  STL.64 [R1+0x3f0], R20 ;  /* 0x0003f01401007387 */ /* 0x001fe80000100a00 */
[----:B------:R-:W-:Y:S01]  /*5b740*/  STL.64 [R1+0x3f8], R22 ;  /* 0x0003f81601007387 */ /* 0x000fe20000100a00 */
[----:B------:R-:W-:Y:S06]  /*5b750*/  BAR.SYNC.DEFER_BLOCKING 0x0 ;  /* 0x0000000000007b1d */ /* 0x000fec0000010000 */
[----:B-1----:R-:W2:Y:S04]  /*5b760*/  LDL.LU R12, [R1+0x220] ;  /* 0x00022000010c7983 */ /* 0x002ea80000300800 */
[----:B------:R-:W2:Y:S04]  /*5b770*/  LDL.LU R13, [R1+0x224] ;  /* 0x00022400010d7983 */ /* 0x000ea80000300800 */
[----:B------:R-:W2:Y:S04]  /*5b780*/  LDL.LU R14, [R1+0x228] ;  /* 0x00022800010e7983 */ /* 0x000ea80000300800 */
[----:B------:R-:W2:Y:S04]  /*5b790*/  LDL.LU R15, [R1+0x22c] ;  /* 0x00022c00010f7983 */ /* 0x000ea80000300800 */
[----:B------:R-:W0:Y:S01]  /*5b7a0*/  LDS.128 R20, [R2] ;  /* 0x0000000002147984 */ /* 0x000e220000000c00 */
[----:B------:R-:W-:Y:S06]  /*5b7b0*/  BAR.SYNC.DEFER_BLOCKING 0x0 ;  /* 0x0000000000007b1d */ /* 0x000fec0000010000 */
[----:B------:R1:W-:Y:S04]  /*5b7c0*/  STSM.16.M88.4 [R0], R4 ;  /* 0x0000000400007844 */ /* 0x0003e80000000200 */
[----:B0-----:R-:W-:Y:S04]  /*5b7d0*/  STL.64 [R1+0x210], R20 ;  /* 0x0002101401007387 */ /* 0x001fe80000100a00 */
[----:B------:R-:W-:Y:S04]  /*5b7e0*/  STL.64 [R1+0x218], R22 ;  /* 0x0002181601007387 */ /* 0x000fe80000100a00 */
[----:B-1----:R-:W3:Y:S04]  /*5b7f0*/  LDL.LU R4, [R1+0x230] ;  /* 0x0002300001047983 */ /* 0x002ee80000300800 */
[----:B------:R-:W3:Y:S04]  /*5b800*/  LDL.LU R5, [R1+0x234] ;  /* 0x0002340001057983 */ /* 0x000ee80000300800 */
[----:B------:R-:W3:Y:S04]  /*5b810*/  LDL.LU R6, [R1+0x238] ;  /* 0x0002380001067983 */ /* 0x000ee80000300800 */
[----:B------:R-:W3:Y:S01]  /*5b820*/  LDL.LU R7, [R1+0x23c] ;  /* 0x00023c0001077983 */ /* 0x000ee20000300800 */
[----:B------:R-:W-:Y:S06]  /*5b830*/  BAR.SYNC.DEFER_BLOCKING 0x0 ;  /* 0x0000000000007b1d */ /* 0x000fec0000010000 */
[----:B------:R-:W0:Y:S02]  /*5b840*/  LDS.128 R20, [R2] ;  /* 0x0000000002147984 */ /* 0x000e240000000c00 */
[----:B------:R-:W-:Y:S06]  /*5b850*/  BAR.SYNC.DEFER_BLOCKING 0x0 ;  /* 0x0000000000007b1d */ /* 0x000fec0000010000 */
[----:B----4-:R-:W-:Y:S02]  /*5b860*/  STSM.16.M88.4 [R0], R16 ;  /* 0x0000001000007844 */ /* 0x010fe40000000200 */
[----:B------:R-:W-:Y:S06]  /*5b870*/  BAR.SYNC.DEFER_BLOCKING 0x0 ;  /* 0x0000000000007b1d */ /* 0x000fec0000010000 */
[----:B------:R-:W1:Y:S02]  /*5b880*/  LDS.128 R16, [R2] ;  /* 0x0000000002107984 */ /* 0x000e640000000c00 */
[----:B------:R-:W-:Y:S06]  /*5b890*/  BAR.SYNC.DEFER_BLOCKING 0x0 ;  /* 0x0000000000007b1d */ /* 0x000fec0000010000 */
[----:B------:R-:W-:Y:S02]  /*5b8a0*/  STSM.16.M88.4 [R0], R8 ;  /* 0x0000000800007844 */ /* 0x000fe40000000200 */
[----:B------:R-:W-:Y:S06]  /*5b8b0*/  BAR.SYNC.DEFER_BLOCKING 0x0 ;  /* 0x0000000000007b1d */ /* 0x000fec0000010000 */
[----:B------:R-:W4:Y:S02]  /*5b8c0*/  LDS.128 R8, [R2] ;  /* 0x0000000002087984 */ /* 0x000f240000000c00 */
[----:B------:R-:W-:Y:S06]  /*5b8d0*/  BAR.SYNC.DEFER_BLOCKING 0x0 ;  /* 0x0000000000007b1d */ /* 0x000fec0000010000 */
[----:B--2---:R-:W-:Y:S02]  /*5b8e0*/  STSM.16.M88.4 [R0], R12 ;  /* 0x0000000c00007844 */ /* 0x004fe40000000200 */
[----:B------:R-:W-:Y:S06]  /*5b8f0*/  BAR.SYNC.DEFER_BLOCKING 0x0 ;  /* 0x0000000000007b1d */ /* 0x000fec0000010000 */
[----:B------:R-:W2:Y:S02]  /*5b900*/  LDS.128 R24, [R2] ;  /* 0x0000000002187984 */ /* 0x000ea40000000c00 */
[----:B------:R-:W-:Y:S06]  /*5b910*/  BAR.SYNC.DEFER_BLOCKING 0x0 ;  /* 0x0000000000007b1d */ /* 0x000fec0000010000 */
[----:B0-----:R0:W-:Y:S04]  /*5b920*/  STL.64 [R1+0x200], R20 ;  /* 0x0002001401007387 */ /* 0x0011e80000100a00 */
[----:B------:R0:W-:Y:S04]  /*5b930*/  STL.64 [R1+0x208], R22 ;  /* 0x0002081601007387 */ /* 0x0001e80000100a00 */
[----:B-1----:R1:W-:Y:S04]  /*5b940*/  STL.64 [R1+0x1f0], R16 ;  /* 0x0001f01001007387 */ /* 0x0023e80000100a00 */
[----:B------:R1:W-:Y:S04]  /*5b950*/  STL.64 [R1+0x1f8], R18 ;  /* 0x0001f81201007387 */ /* 0x0003e80000100a00 */
[----:B0-----:R-:W2:Y:S04]  /*5b960*/  LDL.LU R20, [R1+0x250] ;  /* 0x0002500001147983 */ /* 0x001ea80000300800 */
[----:B---3--:R-:W-:Y:S04]  /*5b970*/  STSM.16.M88.4 [R0], R4 ;  /* 0x0000000400007844 */ /* 0x008fe80000000200 */
[----:B----4-:R0:W-:Y:S04]  /*5b980*/  STL.64 [R1+0x1e0], R8 ;  /* 0x0001e00801007387 */ /* 0x0101e80000100a00 */
[----:B------:R3:W-:Y:S04]  /*5b990*/  STL.64 [R1+0x1e8], R10 ;  /* 0x0001e80a01007387 */ /* 0x0007e80000100a00 */
[----:B------:R-:W4:Y:S04]  /*5b9a0*/  LDL.LU R21, [R1+0x254] ;  /* 0x0002540001157983 */ /* 0x000f280000300800 */
[----:B------:R-:W4:Y:S04]  /*5b9b0*/  LDL.LU R22, [R1+0x258] ;  /* 0x0002580001167983 */ /* 0x000f280000300800 */
[----:B------:R-:W4:Y:S01]  /*5b9c0*/  LDL.LU R23, [R1+0x25c] ;  /* 0x00025c0001177983 */ /* 0x000f220000300800 */
[----:B------:R-:W-:Y:S06]  /*5b9d0*/  BAR.SYNC.DEFER_BLOCKING 0x0 ;  /* 0x0000000000007b1d */ /* 0x000fec0000010000 */
[----:B-1----:R-:W4:Y:S04]  /*5b9e0*/  LDL.LU R16, [R1+0x2b0] ;  /* 0x0002b00001107983 */ /* 0x002f280000300800 */
[----:B------:R-:W4:Y:S04]  /*5b9f0*/  LDL.LU R17, [R1+0x2b4] ;  /* 0x0002b40001117983 */ /* 0x000f280000300800 */
[----:B------:R-:W4:Y:S04]  /*5ba00*/  LDL.LU R18, [R1+0x2b8] ;  /* 0x0002b80001127983 */ /* 0x000f280000300800 */
[----:B------:R-:W4:Y:S04]  /*5ba10*/  LDL.LU R19, [R1+0x2bc] ;  /* 0x0002bc0001137983 */ /* 0x000f280000300800 */
[----:B0-----:R-:W4:Y:S04]  /*5ba20*/  LDL.LU R8, [R1+0x2a0] ;  /* 0x0002a00001087983 */ /* 0x001f280000300800 */
[----:B------:R-:W4:Y:S04]  /*5ba30*/  LDL.LU R9, [R1+0x2a4] ;  /* 0x0002a40001097983 */ /* 0x000f280000300800 */
[----:B---3--:R-:W3:Y:S04]  /*5ba40*/  LDL.LU R10, [R1+0x2a8] ;  /* 0x0002a800010a7983 */ /* 0x008ee80000300800 */
[----:B------:R-:W3:Y:S04]  /*5ba50*/  LDL.LU R11, [R1+0x2ac] ;  /* 0x0002ac00010b7983 */ /* 0x000ee80000300800 */
[----:B------:R-:W3:Y:S04]  /*5ba60*/  LDL.LU R12, [R1+0x290] ;  /* 0x00029000010c7983 */ /* 0x000ee80000300800 */
[----:B--2---:R-:W-:Y:S04]  /*5ba70*/  STL.64 [R1+0x220], R24 ;  /* 0x0002201801007387 */ /* 0x004fe80000100a00 */
[----:B------:R-:W-:Y:S04]  /*5ba80*/  STL.64 [R1+0x228], R26 ;  /* 0x0002281a01007387 */ /* 0x000fe80000100a00 */
[----:B------:R-:W0:Y:S04]  /*5ba90*/  LDS.128 R24, [R2] ;  /* 0x0000000002187984 */ /* 0x000e280000000c00 */
[----:B------:R-:W2:Y:S04]  /*5baa0*/  LDL.LU R13, [R1+0x294] ;  /* 0x00029400010d7983 */ /* 0x000ea80000300800 */
[----:B------:R-:W2:Y:S04]  /*5bab0*/  LDL.LU R14, [R1+0x298] ;  /* 0x00029800010e7983 */ /* 0x000ea80000300800 */
[----:B------:R-:W2:Y:S04]  /*5bac0*/  LDL.LU R15, [R1+0x29c] ;  /* 0x00029c00010f7983 */ /* 0x000ea80000300800 */
[----:B------:R-:W2:Y:S04]  /*5bad0*/  LDL.LU R4, [R1+0x270] ;  /* 0x0002700001047983 */ /* 0x000ea80000300800 */
[----:B------:R-:W2:Y:S04]  /*5bae0*/  LDL.LU R5, [R1+0x274] ;  /* 0x0002740001057983 */ /* 0x000ea80000300800 */
[----:B------:R-:W2:Y:S04]  /*5baf0*/  LDL.LU R6, [R1+0x278] ;  /* 0x0002780001067983 */ /* 0x000ea80000300800 */
[----:B------:R-:W2:Y:S01]  /*5bb00*/  LDL.LU R7, [R1+0x27c] ;  /* 0x00027c0001077983 */ /* 0x000ea20000300800 */
[----:B------:R-:W-:Y:S06]  /*5bb10*/  BAR.SYNC.DEFER_BLOCKING 0x0 ;  /* 0x0000000000007b1d */ /* 0x000fec0000010000 */
[----:B0-----:R-:W-:Y:S04]  /*5bb20*/  STL [R1+0x234], R25 ;  /* 0x0002341901007387 */ /* 0x001fe80000100800 */
[----:B------:R0:W-:Y:S02]  /*5bb30*/  STL.64 [R1+0x238], R26 ;  /* 0x0002381a01007387 */ /* 0x0001e40000100a00 */
[----:B0-----:R-:W-:-:S05]  /*5bb40*/  IMAD.MOV.U32 R27, RZ, RZ, R24 ;  /* 0x000000ffff1b7224 */ /* 0x001fca00078e0018 */
[----:B------:R0:W-:Y:S04]  /*5bb50*/  STL [R1+0x22d0], R27 ;  /* 0x0022d01b01007387 */ /* 0x0001e80000100800 */
[----:B------:R-:W2:Y:S04]  /*5bb60*/  LDL.LU R24, [R1+0x240] ;  /* 0x0002400001187983 */ /* 0x000ea80000300800 */
[----:B------:R-:W2:Y:S04]  /*5bb70*/  LDL.LU R25, [R1+0x244] ;  /* 0x0002440001197983 */ /* 0x000ea80000300800 */
[----:B------:R-:W2:Y:S04]  /*5bb80*/  LDL.LU R26, [R1+0x248] ;  /* 0x00024800011a7983 */ /* 0x000ea80000300800 */
[----:B0-----:R-:W2:Y:S04]  /*5bb90*/  LDL.LU R27, [R1+0x24c] ;  /* 0x00024c00011b7983 */ /* 0x001ea80000300800 */
[----:B--2---:R-:W-:Y:S01]  /*5bba0*/  STSM.16.M88.4 [R0], R24 ;  /* 0x0000001800007844 */ /* 0x004fe20000000200 */
        /* <DEDUP_REMOVED lines=9> */
[----:B------:R-:W2:Y:S02]  /*5bc40*/  LDS.128 R16, [R2] ;  /* 0x0000000002107984 */ /* 0x000ea40000000c00 */
[----:B------:R-:W-:Y:S06]  /*5bc50*/  BAR.SYNC.DEFER_BLOCKING 0x0 ;  /* 0x0000000000007b1d */ /* 0x000fec0000010000 */
[----:B---3--:R3:W-:Y:S04]  /*5bc60*/  STSM.16.M88.4 [R0], R8 ;  /* 0x0000000800007844 */ /* 0x0087e80000000200 */
[----:B0-----:R-:W-:Y:S04]  /*5bc70*/  STL.64 [R1+0x240], R24 ;  /* 0x0002401801007387 */ /* 0x001fe80000100a00 */
[----:B------:R-:W-:Y:S04]  /*5bc80*/  STL.64 [R1+0x248], R26 ;  /* 0x0002481a01007387 */ /* 0x000fe80000100a00 */
[----:B-1----:R-:W-:Y:S04]  /*5bc90*/  STL.64 [R1+0x250], R20 ;  /* 0x0002501401007387 */ /* 0x002fe80000100a00 */
[----:B------:R-:W-:Y:S04]  /*5bca0*/  STL.64 [R1+0x258], R22 ;  /* 0x0002581601007387 */ /* 0x000fe80000100a00 */
[----:B--2---:R-:W-:Y:S04]  /*5bcb0*/  STL.64 [R1+0x2b0], R16 ;  /* 0x0002b01001007387 */ /* 0x004fe80000100a00 */
[----:B------:R-:W-:Y:S01]  /*5bcc0*/  STL.64 [R1+0x2b8], R18 ;  /* 0x0002b81201007387 */ /* 0x000fe20000100a00 */
[----:B------:R-:W-:Y:S06]  /*5bcd0*/  BAR.SYNC.DEFER_BLOCKING 0x0 ;  /* 0x0000000000007b1d */ /* 0x000fec0000010000 */
[----:B---3--:R-:W2:Y:S04]  /*5bce0*/  LDL.LU R8, [R1+0x2c0] ;  /* 0x0002c00001087983 */ /* 0x008ea80000300800 */
[----:B------:R-:W0:Y:S01]  /*5bcf0*/  LDS.128 R16, [R2] ;  /* 0x0000000002107984 */ /* 0x000e220000000c00 */
[----:B------:R-:W-:Y:S06]  /*5bd00*/  BAR.SYNC.DEFER_BLOCKING 0x0 ;  /* 0x0000000000007b1d */ /* 0x000fec0000010000 */
[----:B------:R-:W-:Y:S02]  /*5bd10*/  STSM.16.M88.4 [R0], R12 ;  /* 0x0000000c00007844 */ /* 0x000fe40000000200 */
[----:B------:R-:W-:Y:S06]  /*5bd20*/  BAR.SYNC.DEFER_BLOCKING 0x0 ;  /* 0x0000000000007b1d */ /* 0x000fec0000010000 */
[----:B------:R-:W1:Y:S04]  /*5bd30*/  LDS.128 R12, [R2] ;  /* 0x00000000020c7984 */ /* 0x000e680000000c00 */
[----:B0-----:R-:W-:Y:S04]  /*5bd40*/  STL.64 [R1+0x2a0], R16 ;  /* 0x0002a01001007387 */ /* 0x001fe80000100a00 */
[----:B------:R-:W-:Y:S04]  /*5bd50*/  STL.64 [R1+0x2a8], R18 ;  /* 0x0002a81201007387 */ /* 0x000fe80000100a00 */
[----:B------:R-:W2:Y:S04]  /*5bd60*/  LDL.LU R9, [R1+0x2c4] ;  /* 0x0002c40001097983 */ /* 0x000ea80000300800 */
[----:B------:R-:W2:Y:S04]  /*5bd70*/  LDL.LU R10, [R1+0x2c8] ;  /* 0x0002c800010a7983 */ /* 0x000ea80000300800 */
[----:B------:R-:W2:Y:S01]  /*5bd80*/  LDL.LU R11, [R1+0x2cc] ;  /* 0x0002cc00010b7983 */ /* 0x000ea20000300800 */
[----:B------:R-:W-:Y:S01]  /*5bd90*/  BAR.SYNC.DEFER_BLOCKING 0x0 ;  /* 0x0000000000007b1d */ /* 0x000fe20000010000 */
[----:B-1----:R-:W-:-:S05]  /*5bda0*/  IMAD.MOV.U32 R28, RZ, RZ, R12 ;  /* 0x000000ffff1c7224 */ /* 0x002fca00078e000c */
[----:B------:R-:W-:Y:S04]  /*5bdb0*/  STL [R1+0x294], R13 ;  /* 0x0002940d01007387 */ /* 0x000fe80000100800 */
[----:B------:R-:W-:Y:S04]  /*5bdc0*/  STL.64 [R1+0x298], R14 ;  /* 0x0002980e01007387 */ /* 0x000fe80000100a00 */
[----:B------:R-:W-:Y:S04]  /*5bdd0*/  STL [R1+0x22c4], R28 ;  /* 0x0022c41c01007387 */ /* 0x000fe80000100800 */
[----:B------:R-:W3:Y:S04]  /*5bde0*/  LDL.LU R24, [R1+0x2e0] ;  /* 0x0002e00001187983 */ /* 0x000ee80000300800 */
[----:B------:R-:W3:Y:S04]  /*5bdf0*/  LDL.LU R25, [R1+0x2e4] ;  /* 0x0002e40001197983 */ /* 0x000ee80000300800 */
[----:B------:R-:W4:Y:S04]  /*5be00*/  LDL.LU R26, [R1+0x2e8] ;  /* 0x0002e800011a7983 */ /* 0x000f280000300800 */
[----:B------:R-:W4:Y:S04]  /*5be10*/  LDL.LU R27, [R1+0x2ec] ;  /* 0x0002ec00011b7983 */ /* 0x000f280000300800 */
[----:B------:R-:W-:Y:S01]  /*5be20*/  STSM.16.M88.4 [R0], R4 ;  /* 0x0000000400007844 */ /* 0x000fe20000000200 */
[----:B------:R-:W-:Y:S06]  /*5be30*/  BAR.SYNC.DEFER_BLOCKING 0x0 ;  /* 0x0000000000007b1d */ /* 0x000fec0000010000 */
[----:B------:R-:W0:Y:S02]  /*5be40*/  LDS.128 R12, [R2] ;  /* 0x00000000020c7984 */ /* 0x000e240000000c00 */
[----:B------:R-:W-:Y:S06]  /*5be50*/  BAR.SYNC.DEFER_BLOCKING 0x0 ;  /* 0x0000000000007b1d */ /* 0x000fec0000010000 */
[----:B----4-:R-:W-:Y:S04]  /*5be60*/  STL.64 [R1+0x24a8], R26 ;  /* 0x0024a81a01007387 */ /* 0x010fe80000100a00 */
[----:B---3--:R1:W-:Y:S04]  /*5be70*/  STL.64 [R1+0x24a0], R24 ;  /* 0x0024a01801007387 */ /* 0x0083e80000100a00 */
[----:B-1----:R-:W3:Y:S04]  /*5be80*/  LDL.LU R24, [R1+0x2d0] ;  /* 0x0002d00001187983 */ /* 0x002ee80000300800 */
[----:B------:R-:W3:Y:S04]  /*5be90*/  LDL.LU R25, [R1+0x2d4] ;  /* 0x0002d40001197983 */ /* 0x000ee80000300800 */
[----:B------:R-:W4:Y:S04]  /*5bea0*/  LDL.LU R26, [R1+0x2d8] ;  /* 0x0002d800011a7983 */ /* 0x000f280000300800 */
[----:B------:R-:W4:Y:S04]  /*5beb0*/  LDL.LU R27, [R1+0x2dc] ;  /* 0x0002dc00011b7983 */ /* 0x000f280000300800 */
[----:B--2---:R-:W-:Y:S01]  /*5bec0*/  STSM.16.M88.4 [R0], R8 ;  /* 0x0000000800007844 */ /* 0x004fe20000000200 */
[----:B------:R-:W-:Y:S06]  /*5bed0*/  BAR.SYNC.DEFER_BLOCKING 0x0 ;  /* 0x0000000000007b1d */ /* 0x000fec0000010000 */
[----:B----4-:R-:W-:Y:S04]  /*5bee0*/  STL.64 [R1+0x24b8], R26 ;  /* 0x0024b81a01007387 */ /* 0x010fe80000100a00 */
[----:B---3--:R-:W-:Y:S04]  /*5bef0*/  STL.64 [R1+0x24b0], R24 ;  /* 0x0024b01801007387 */ /* 0x008fe80000100a00 */
        /* <DEDUP_REMOVED lines=9> */
[----:B0-----:R0:W-:Y:S04]  /*5bf90*/  STL.64 [R1+0x270], R12 ;  /* 0x0002700c01007387 */ /* 0x0011e80000100a00 */
[----:B------:R4:W-:Y:S04]  /*5bfa0*/  STL.64 [R1+0x278], R14 ;  /* 0x0002780e01007387 */ /* 0x0009e80000100a00 */
[----:B------:R-:W2:Y:S04]  /*5bfb0*/  LDL.LU R16, [R1+0x320] ;  /* 0x0003200001107983 */ /* 0x000ea80000300800 */
[----:B------:R-:W2:Y:S04]  /*5bfc0*/  LDL.LU R17, [R1+0x324] ;  /* 0x0003240001117983 */ /* 0x000ea80000300800 */
[----:B------:R-:W2:Y:S04]  /*5bfd0*/  LDL.LU R18, [R1+0x328] ;  /* 0x0003280001127983 */ /* 0x000ea80000300800 */
[----:B------:R-:W2:Y:S04]  /*5bfe0*/  LDL.LU R19, [R1+0x32c] ;  /* 0x00032c0001137983 */ /* 0x000ea80000300800 */
[----:B0-----:R-:W2:Y:S04]  /*5bff0*/  LDL.LU R12, [R1+0x310] ;  /* 0x00031000010c7983 */ /* 0x001ea80000300800 */
[----:B------:R-:W2:Y:S04]  /*5c000*/  LDL.LU R13, [R1+0x314] ;  /* 0x00031400010d7983 */ /* 0x000ea80000300800 */
[----:B----4-:R-:W4:Y:S04]  /*5c010*/  LDL.LU R14, [R1+0x318] ;  /* 0x00031800010e7983 */ /* 0x010f280000300800 */
[----:B------:R-:W4:Y:S04]  /*5c020*/  LDL.LU R15, [R1+0x31c] ;  /* 0x00031c00010f7983 */ /* 0x000f280000300800 */
[----:B------:R-:W2:Y:S04]  /*5c030*/  LDL.LU R8, [R1+0x300] ;  /* 0x0003000001087983 */ /* 0x000ea80000300800 */
[----:B------:R-:W2:Y:S04]  /*5c040*/  LDL.LU R9, [R1+0x304] ;  /* 0x0003040001097983 */ /* 0x000ea80000300800 */
[----:B------:R-:W2:Y:S04]  /*5c050*/  LDL.LU R10, [R1+0x308] ;  /* 0x00030800010a7983 */ /* 0x000ea80000300800 */
[----:B------:R-:W2:Y:S04]  /*5c060*/  LDL.LU R11, [R1+0x30c] ;  /* 0x00030c00010b7983 */ /* 0x000ea80000300800 */
[----:B-1----:R-:W-:Y:S04]  /*5c070*/  STL.64 [R1+0x2c0], R24 ;  /* 0x0002c01801007387 */ /* 0x002fe80000100a00 */
        /* <DEDUP_REMOVED lines=20> */
[----:B---3--:R2:W-:Y:S04]  /*5c1c0*/  STSM.16.M88.4 [R0], R4 ;  /* 0x0000000400007844 */ /* 0x0085e80000000200 */
[----:B0-----:R-:W-:Y:S04]  /*5c1d0*/  STL.64 [R1+0x400], R24 ;  /* 0x0004001801007387 */ /* 0x001fe80000100a00 */
[----:B------:R-:W-:Y:S04]  /*5c1e0*/  STL.64 [R1+0x408], R26 ;  /* 0x0004081a01007387 */ /* 0x000fe80000100a00 */
[----:B-1----:R-:W-:Y:S04]  /*5c1f0*/  STL.64 [R1+0x2e0], R20 ;  /* 0x0002e01401007387 */ /* 0x002fe80000100a00 */
[----:B------:R-:W-:Y:S01]  /*5c200*/  STL.64 [R1+0x2e8], R22 ;  /* 0x0002e81601007387 */ /* 0x000fe20000100a00 */
[----:B------:R-:W-:Y:S06]  /*5c210*/  BAR.SYNC.DEFER_BLOCKING 0x0 ;  /* 0x0000000000007b1d */ /* 0x000fec0000010000 */
[----:B--2---:R-:W2:Y:S04]  /*5c220*/  LDL.LU R4, [R1+0x340] ;  /* 0x0003400001047983 */ /* 0x004ea80000300800 */
[----:B------:R-:W0:Y:S01]  /*5c230*/  LDS.128 R20, [R2] ;  /* 0x0000000002147984 */ /* 0x000e220000000c00 */
[----:B------:R-:W-:Y:S06]  /*5c240*/  BAR.SYNC.DEFER_BLOCKING 0x0 ;  /* 0x0000000000007b1d */ /* 0x000fec0000010000 */
[----:B------:R-:W-:Y:S02]  /*5c250*/  STSM.16.M88.4 [R0], R16 ;  /* 0x0000001000007844 */ /* 0x000fe40000000200 */
[----:B------:R-:W-:Y:S06]  /*5c260*/  BAR.SYNC.DEFER_BLOCKING 0x0 ;  /* 0x0000000000007b1d */ /* 0x000fec0000010000 */
[----:B------:R-:W1:Y:S02]  /*5c270*/  LDS.128 R16, [R2] ;  /* 0x0000000002107984 */ /* 0x000e640000000c00 */
[----:B------:R-:W-:Y:S06]  /*5c280*/  BAR.SYNC.DEFER_BLOCKING 0x0 ;  /* 0x0000000000007b1d */ /* 0x000fec0000010000 */
[----:B----4-:R-:W-:Y:S02]  /*5c290*/  STSM.16.M88.4 [R0], R12 ;  /* 0x0000000c00007844 */ /* 0x010fe40000000200 */
[----:B------:R-:W-:Y:S06]  /*5c2a0*/  BAR.SYNC.DEFER_BLOCKING 0x0 ;  /* 0x0000000000007b1d */ /* 0x000fec0000010000 */
[----:B------:R-:W3:Y:S04]  /*5c2b0*/  LDS.128 R12, [R2] ;  /* 0x00000000020c7984 */ /* 0x000ee80000000c00 */
[----:B0-----:R-:W-:Y:S04]  /*5c2c0*/  STL.64 [R1+0x2f0], R20 ;  /* 0x0002f01401007387 */ /* 0x001fe80000100a00 */
[----:B------:R-:W-:Y:S04]  /*5c2d0*/  STL.64 [R1+0x2f8], R22 ;  /* 0x0002f81601007387 */ /* 0x000fe80000100a00 */
[----:B------:R-:W2:Y:S04]  /*5c2e0*/  LDL.LU R5, [R1+0x344] ;  /* 0x0003440001057983 */ /* 0x000ea80000300800 */
[----:B------:R-:W2:Y:S04]  /*5c2f0*/  LDL.LU R6, [R1+0x348] ;  /* 0x0003480001067983 */ /* 0x000ea80000300800 */
[----:B------:R-:W2:Y:S04]  /*5c300*/  LDL.LU R7, [R1+0x34c] ;  /* 0x00034c0001077983 */ /* 0x000ea80000300800 */
[----:B-1----:R-:W-:Y:S04]  /*5c310*/  STL.64 [R1+0x320], R16 ;  /* 0x0003201001007387 */ /* 0x002fe80000100a00 */
[----:B------:R-:W-:Y:S01]  /*5c320*/  STL.64 [R1+0x328], R18 ;  /* 0x0003281201007387 */ /* 0x000fe20000100a00 */
[----:B------:R-:W-:Y:S06]  /*5c330*/  BAR.SYNC.DEFER_BLOCKING 0x0 ;  /* 0x0000000000007b1d */ /* 0x000fec0000010000 */
[----:B---3--:R-:W-:Y:S04]  /*5c340*/  STL.64 [R1+0x310], R12 ;  /* 0x0003100c01007387 */ /* 0x008fe80000100a00 */
[----:B------:R-:W-:Y:S04]  /*5c350*/  STL.64 [R1+0x318], R14 ;  /* 0x0003180e01007387 */ /* 0x000fe80000100a00 */
        /* <DEDUP_REMOVED lines=12> */
[----:B------:R-:W3:Y:S04]  /*5c420*/  LDL.LU R26, [R1+0x358] ;  /* 0x00035800011a7983 */ /* 0x000ee80000300800 */
[----:B------:R-:W3:Y:S04]  /*5c430*/  LDL.LU R27, [R1+0x35c] ;  /* 0x00035c00011b7983 */ /* 0x000ee80000300800 */
[----:B--2---:R-:W-:Y:S01]  /*5c440*/  STSM.16.M88.4 [R0], R4 ;  /* 0x0000000400007844 */ /* 0x004fe20000000200 */
[----:B------:R-:W-:Y:S06]  /*5c450*/  BAR.SYNC.DEFER_BLOCKING 0x0 ;  /* 0x0000000000007b1d */ /* 0x000fec0000010000 */
[----:B------:R-:W2:Y:S04]  /*5c460*/  LDL.LU R20, [R1+0x370] ;  /* 0x0003700001147983 */ /* 0x000ea80000300800 */
[----:B------:R-:W2:Y:S04]  /*5c470*/  LDL.LU R21, [R1+0x374] ;  /* 0x0003740001157983 */ /* 0x000ea80000300800 */
[----:B------:R-:W2:Y:S04]  /*5c480*/  LDL.LU R22, [R1+0x378] ;  /* 0x0003780001167983 */ /* 0x000ea80000300800 */
[----:B------:R-:W2:Y:S04]  /*5c490*/  LDL.LU R23, [R1+0x37c] ;  /* 0x00037c0001177983 */ /* 0x000ea80000300800 */
[----:B------:R-:W1:Y:S01]  /*5c4a0*/  LDS.128 R4, [R2] ;  /* 0x0000000002047984 */ /* 0x000e620000000c00 */
[----:B------:R-:W-:Y:S06]  /*5c4b0*/  BAR.SYNC.DEFER_BLOCKING 0x0 ;  /* 0x0000000000007b1d */ /* 0x000fec0000010000 */
[----:B------:R-:W4:Y:S04]  /*5c4c0*/  LDL.LU R16, [R1+0x3c0] ;  /* 0x0003c00001107983 */ /* 0x000f280000300800 */
[----:B0-----:R0:W-:Y:S04]  /*5c4d0*/  STL.64 [R1+0x300], R8 ;  /* 0x0003000801007387 */ /* 0x0011e80000100a00 */
[----:B------:R0:W-:Y:S04]  /*5c4e0*/  STL.64 [R1+0x308], R10 ;  /* 0x0003080a01007387 */ /* 0x0001e80000100a00 */
[----:B------:R-:W4:Y:S04]  /*5c4f0*/  LDL.LU R17, [R1+0x3c4] ;  /* 0x0003c40001117983 */ /* 0x000f280000300800 */
[----:B------:R-:W4:Y:S04]  /*5c500*/  LDL.LU R18, [R1+0x3c8] ;  /* 0x0003c80001127983 */ /* 0x000f280000300800 */
[----:B------:R-:W4:Y:S04]  /*5c510*/  LDL.LU R19, [R1+0x3cc] ;  /* 0x0003cc0001137983 */ /* 0x000f280000300800 */
        /* <DEDUP_REMOVED lines=8> */
[----:B-1----:R0:W-:Y:S04]  /*5c5a0*/  STL.64 [R1+0x330], R4 ;  /* 0x0003300401007387 */ /* 0x0021e80000100a00 */
[----:B------:R1:W-:Y:S04]  /*5c5b0*/  STL.64 [R1+0x338], R6 ;  /* 0x0003380601007387 */ /* 0x0003e80000100a00 */
[----:B0-----:R-:W2:Y:S04]  /*5c5c0*/  LDL.LU R4, [R1+0x390] ;  /* 0x0003900001047983 */ /* 0x001ea80000300800 */
[----:B------:R-:W2:Y:S04]  /*5c5d0*/  LDL.LU R5, [R1+0x394] ;  /* 0x0003940001057983 */ /* 0x000ea80000300800 */
[----:B-1----:R-:W2:Y:S04]  /*5c5e0*/  LDL.LU R6, [R1+0x398] ;  /* 0x0003980001067983 */ /* 0x002ea80000300800 */
[----:B------:R-:W2:Y:S04]  /*5c5f0*/  LDL.LU R7, [R1+0x39c] ;  /* 0x00039c0001077983 */ /* 0x000ea80000300800 */
[----:B---3--:R-:W-:Y:S01]  /*5c600*/  STSM.16.M88.4 [R0], R24 ;  /* 0x0000001800007844 */ /* 0x008fe20000000200 */
[----:B------:R-:W-:Y:S06]  /*5c610*/  BAR.SYNC.DEFER_BLOCKING 0x0 ;  /* 0x0000000000007b1d */ /* 0x000fec0000010000 */
[----:B------:R-:W0:Y:S04]  /*5c620*/  LDS.128 R24, [R2] ;  /* 0x0000000002187984 */ /* 0x000e280000000c00 */
[----:B0-----:R-:W-:Y:S04]  /*5c630*/  STL.64 [R1+0x350], R24 ;  /* 0x0003501801007387 */ /* 0x001fe80000100a00 */
[----:B------:R0:W-:Y:S04]  /*5c640*/  STL.64 [R1+0x358], R26 ;  /* 0x0003581a01007387 */ /* 0x0001e80000100a00 */
[----:B0-----:R-:W3:Y:S04]  /*5c650*/  LDL.LU.64 R26, [R1+0x2498] ;  /* 0x00249800011a7983 */ /* 0x001ee80000300a00 */
[----:B------:R-:W3:Y:S01]  /*5c660*/  LDL.LU.64 R24, [R1+0x2490] ;  /* 0x0024900001187983 */ /* 0x000ee20000300a00 */
[----:B------:R-:W-:Y:S06]  /*5c670*/  BAR.SYNC.DEFER_BLOCKING 0x0 ;  /* 0x0000000000007b1d */ /* 0x000fec0000010000 */
[----:B---3--:R-:W-:Y:S02]  /*5c680*/  STSM.16.M88.4 [R0], R24 ;  /* 0x0000001800007844 */ /* 0x008fe40000000200 */
[----:B------:R-:W-:Y:S06]  /*5c690*/  BAR.SYNC.DEFER_BLOCKING 0x0 ;  /* 0x0000000000007b1d */ /* 0x000fec0000010000 */
[----:B------:R-:W-:Y:S02]  /*5c6a0*/  LDS.128 R24, [R2] ;  /* 0x0000000002187984 */ /* 0x000fe40000000c00 */
[----:B------:R-:W-:Y:S06]  /*5c6b0*/  BAR.SYNC.DEFER_BLOCKING 0x0 ;  /* 0x0000000000007b1d */ /* 0x000fec0000010000 */
[----:B--2---:R-:W-:Y:S02]  /*5c6c0*/  STSM.16.M88.4 [R0], R20 ;  /* 0x0000001400007844 */ /* 0x004fe40000000200 */
[----:B------:R-:W-:Y:S06]  /*5c6d0*/  BAR.SYNC.DEFER_BLOCKING 0x0 ;  /* 0x0000000000007b1d */ /* 0x000fec0000010000 */
[----:B------:R-:W0:Y:S02]  /*5c6e0*/  LDS.128 R20, [R2] ;  /* 0x0000000002147984 */ /* 0x000e240000000c00 */
[----:B------:R-:W-:Y:S06]  /*5c6f0*/  BAR.SYNC.DEFER_BLOCKING 0x0 ;  /* 0x0000000000007b1d */ /* 0x000fec0000010000 */
[----:B----4-:R-:W-:Y:S02]  /*5c700*/  STSM.16.M88.4 [R0], R16 ;  /* 0x0000001000007844 */ /* 0x010fe40000000200 */
[----:B------:R-:W-:Y:S06]  /*5c710*/  BAR.SYNC.DEFER_BLOCKING 0x0 ;  /* 0x0000000000007b1d */ /* 0x000fec0000010000 */
[----:B------:R-:W1:Y:S02]  /*5c720*/  LDS.128 R16, [R2] ;  /* 0x0000000002107984 */ /* 0x000e640000000c00 */
[----:B------:R-:W-:Y:S01]  /*5c730*/  BAR.SYNC.DEFER_BLOCKING 0x0 ;  /* 0x0000000000007b1d */ /* 0x000fe20000010000 */
[----:B0-----:R-:W-:-:S05]  /*5c740*/  IMAD.MOV.U32 R29, RZ, RZ, R20 ;  /* 0x000000ffff1d7224 */ /* 0x001fca00078e0014 */
[----:B------:R-:W-:Y:S04]  /*5c750*/  STSM.16.M88.4 [R0], R8 ;  /* 0x0000000800007844 */ /* 0x000fe80000000200 */
[----:B------:R-:W-:Y:S04]  /*5c760*/  STL.64 [R1+0x410], R24 ;  /* 0x0004101801007387 */ /* 0x000fe80000100a00 */
[----:B------:R-:W-:Y:S04]  /*5c770*/  STL.64 [R1+0x418], R26 ;  /* 0x0004181a01007387 */ /* 0x000fe80000100a00 */
[----:B------:R-:W-:Y:S04]  /*5c780*/  STL [R1+0x424], R21 ;  /* 0x0004241501007387 */ /* 0x000fe80000100800 */
[----:B------:R-:W-:Y:S04]  /*5c790*/  STL.64 [R1+0x428], R22 ;  /* 0x0004281601007387 */ /* 0x000fe80000100a00 */
[----:B------:R0:W-:Y:S04]  /*5c7a0*/  STL [R1+0x2224], R29 ;  /* 0x0022241d01007387 */ /* 0x0001e80000100800 */
[----:B0-----:R-:W2:Y:S04]  /*5c7b0*/  LDL R29, [R1+0xff4] ;  /* 0x000ff400011d7983 */ /* 0x001ea80000100800 */
[----:B-1----:R-:W-:Y:S04]  /*5c7c0*/  STL.64 [R1+0x370], R16 ;  /* 0x0003701001007387 */ /* 0x002fe80000100a00 */
[----:B------:R-:W-:Y:S01]  /*5c7d0*/  STL.64 [R1+0x378], R18 ;  /* 0x0003781201007387 */ /* 0x000fe20000100a00 */
[----:B------:R-:W-:Y:S06]  /*5c7e0*/  BAR.SYNC.DEFER_BLOCKING 0x0 ;  /* 0x0000000000007b1d */ /* 0x000fec0000010000 */
[----:B------:R-:W3:Y:S04]  /*5c7f0*/  LDL.LU R11, [R1+0x260] ;  /* 0x00026000010b7983 */ /* 0x000ee80000300800 */
[----:B------:R-:W0:Y:S01]  /*5c800*/  LDS.128 R16, [R2] ;  /* 0x0000000002107984 */ /* 0x000e220000000c00 */
[----:B------:R-:W-:Y:S06]  /*5c810*/  BAR.SYNC.DEFER_BLOCKING 0x0 ;  /* 0x0000000000007b1d */ /* 0x000fec0000010000 */
[----:B------:R-:W-:Y:S02]  /*5c820*/  STSM.16.M88.4 [R0], R12 ;  /* 0x0000000c00007844 */ /* 0x000fe40000000200 */
[----:B------:R-:W-:Y:S06]  /*5c830*/  BAR.SYNC.DEFER_BLOCKING 0x0 ;  /* 0x0000000000007b1d */ /* 0x000fec0000010000 */
[----:B------:R-:W1:Y:S04]  /*5c840*/  LDS.128 R12, [R2] ;  /* 0x00000000020c7984 */ /* 0x000e680000000c00 */
[----:B0-----:R-:W-:Y:S04]  /*5c850*/  STL.64 [R1+0x360], R16 ;  /* 0x0003601001007387 */ /* 0x001fe80000100a00 */
[----:B------:R-:W-:Y:S04]  /*5c860*/  STL.64 [R1+0x368], R18 ;  /* 0x0003681201007387 */ /* 0x000fe80000100a00 */
[----:B------:R-:W4:Y:S04]  /*5c870*/  LDL R25, [R1+0xd94] ;  /* 0x000d940001197983 */ /* 0x000f280000100800 */
[----:B------:R-:W-:Y:S01]  /*5c880*/  STL [R1+0x2228], R2 ;  /* 0x0022280201007387 */ /* 0x000fe20000100800 */
[----:B------:R-:W-:Y:S06]  /*5c890*/  BAR.SYNC.DEFER_BLOCKING 0x0 ;  /* 0x0000000000007b1d */ /* 0x000fec0000010000 */
[----:B-1----:R0:W-:Y:S04]  /*5c8a0*/  STL.64 [R1+0x340], R12 ;  /* 0x0003400c01007387 */ /* 0x0021e80000100a00 */
[----:B------:R1:W-:Y:S04]  /*5c8b0*/  STL.64 [R1+0x348], R14 ;  /* 0x0003480e01007387 */ /* 0x0003e80000100a00 */
[----:B------:R-:W3:Y:S04]  /*5c8c0*/  LDL R10, [R1+0x21c0] ;  /* 0x0021c000010a7983 */ /* 0x000ee80000100800 */
[----:B0-----:R-:W3:Y:S04]  /*5c8d0*/  LDL.LU R13, [R1+0x1d0] ;  /* 0x0001d000010d7983 */ /* 0x001ee80000300800 */
[----:B-1----:R-:W3:Y:S01]  /*5c8e0*/  LDL.LU R15, [R1+0x1c0] ;  /* 0x0001c000010f7983 */ /* 0x002ee20000300800 */
[----:B------:R-:W2:Y:S03]  /*5c8f0*/  LDC R14, c[0x0][0x3b4] ;  /* 0x0000ed00ff0e7b82 */ /* 0x000ea60000000800 */
[----:B------:R-:W3:Y:S04]  /*5c900*/  LDL R24, [R1+0x21c4] ;  /* 0x0021c40001187983 */ /* 0x000ee80000100800 */
[----:B------:R-:W3:Y:S04]  /*5c910*/  LDL R26, [R1+0x21cc] ;  /* 0x0021cc00011a7983 */ /* 0x000ee80000100800 */
[----:B------:R-:W3:Y:S04]  /*5c920*/  LDL R27, [R1+0x21d0] ;  /* 0x0021d000011b7983 */ /* 0x000ee80000100800 */
[----:B------:R-:W3:Y:S04]  /*5c930*/  LDL R28, [R1+0x21c8] ;  /* 0x0021c800011c7983 */ /* 0x000ee80000100800 */
[----:B------:R-:W3:Y:S04]  /*5c940*/  LDL R2, [R1+0x21bc] ;  /* 0x0021bc0001027983 */ /* 0x000ee80000100800 */
[----:B------:R-:W3:Y:S04]  /*5c950*/  LDL R19, [R1+0x21b8] ;  /* 0x0021b80001137983 */ /* 0x000ee80000100800 */
[----:B------:R0:W-:Y:S01]  /*5c960*/  STSM.16.M88.4 [R0], R4 ;  /* 0x0000000400007844 */ /* 0x0001e20000000200 */
[----:B--2---:R-:W-:Y:S01]  /*5c970*/  IMAD R3, R29, R14, RZ ;  /* 0x0000000e1d037224 */ /* 0x004fe200078e02ff */
[----:B------:R-:W-:Y:S04]  /*5c980*/  BAR.SYNC.DEFER_BLOCKING 0x0 ;  /* 0x0000000000007b1d */ /* 0x000fe80000010000 */
[----:B0-----:R-:W-:-:S04]  /*5c990*/  LEA R6, P1, R3, UR6, 0x1 ;  /* 0x0000000603067c11 */ /* 0x001fc8000f8208ff */
[----:B------:R-:W-:Y:S02]  /*5c9a0*/  LEA.HI.X.SX32 R7, R3, UR7, 0x1, P1 ;  /* 0x0000000703077c11 */ /* 0x000fe400088f0eff */
[----:B----4-:R-:W-:Y:S01]  /*5c9b0*/  ISETP.GE.AND P1, PT, R25, UR5, PT ;  /* 0x0000000519007c0c */ /* 0x010fe2000bf26270 */
[----:B---3--:R0:W-:Y:S04]  /*5c9c0*/  STL [R1+0x2488], R24 ;  /* 0x0024881801007387 */ /* 0x0081e80000100800 */
[----:B------:R-:W2:Y:S01]  /*5c9d0*/  LDL.LU R17, [R1+0x1b0] ;  /* 0x0001b00001117983 */ /* 0x000ea20000300800 */
[----:B------:R-:W-:Y:S02]  /*5c9e0*/  ISETP.LT.AND P2, PT, R24, UR24, !P1 ;  /* 0x0000001818007c0c */ /* 0x000fe4000cf41270 */
[----:B------:R-:W-:Y:S01]  /*5c9f0*/  ISETP.GE.AND P0, PT, R29, UR4, PT ;  /* 0x000000041d007c0c */ /* 0x000fe2000bf06270 */
[----:B------:R-:W-:Y:S01]  /*5ca00*/  IMAD R18, R25, UR26, RZ ;  /* 0x0000001a19127c24 */ /* 0x000fe2000f8e02ff */
[----:B------:R-:W-:Y:S01]  /*5ca10*/  PRMT R0, R11, 0x7632, R0 ;  /* 0x000076320b007816 */ /* 0x000fe20000000000 */
[----:B0-----:R-:W3:Y:S01]  /*5ca20*/  LDL R24, [R1+0x1a0] ;  /* 0x0001a00001187983 */ /* 0x001ee20000100800 */
[----:B------:R-:W-:Y:S01]  /*5ca30*/  ISETP.LT.AND P0, PT, R25, UR31, !P0 ;  /* 0x0000001f19007c0c */ /* 0x000fe2000c701270 */
[----:B------:R-:W-:Y:S01]  /*5ca40*/  IMAD.WIDE R4, R18, 0x2, R6 ;  /* 0x0000000212047825 */ /* 0x000fe200078e0206 */
[----:B------:R-:W0:Y:S03]  /*5ca50*/  LDCU.64 UR4, c[0x0][0x398] ;  /* 0x00007300ff0477ac */ /* 0x000e260008000a00 */
[----:B------:R-:W-:Y:S01]  /*5ca60*/  IMAD R3, R14, 0x40, R3 ;  /* 0x000000400e037824 */ /* 0x000fe200078e0203 */
[----:B------:R-:W-:Y:S01]  /*5ca70*/  STL [R1+0x2484], R28 ;  /* 0x0024841c01007387 */ /* 0x000fe20000100800 */
[----:B------:R-:W1:Y:S01]  /*5ca80*/  LDCU UR24, c[0x0][0x398] ;  /* 0x00007300ff1877ac */ /* 0x000e620008000800 */
[----:B------:R-:W4:Y:S05]  /*5ca90*/  LDCU UR31, c[0x0][0x3b8] ;  /* 0x00007700ff1f77ac */ /* 0x000f2a0008000800 */
[----:B------:R0:W-:Y:S02]  /*5caa0*/  @P0 STG.E.U16 desc[UR8][R4.64], R11 ;  /* 0x0000000b04000986 */ /* 0x0001e4000c101508 */
[----:B0-----:R-:W-:-:S04]  /*5cab0*/  LEA R4, P0, R3, UR6, 0x1 ;  /* 0x0000000603047c11 */ /* 0x001fc8000f8008ff */
[----:B------:R-:W-:Y:S01]  /*5cac0*/  LEA.HI.X.SX32 R5, R3, UR7, 0x1, P0 ;  /* 0x0000000703057c11 */ /* 0x000fe200080f0eff */
[----:B------:R-:W-:Y:S02]  /*5cad0*/  IMAD R3, R14, 0x40, R3 ;  /* 0x000000400e037824 */ /* 0x000fe400078e0203 */
[----:B------:R-:W-:-:S05]  /*5cae0*/  IMAD.WIDE R8, R18, 0x2, R4 ;  /* 0x0000000212087825 */ /* 0x000fca00078e0204 */
[----:B------:R0:W-:Y:S01]  /*5caf0*/  @P2 STG.E.U16 desc[UR8][R8.64], R0 ;  /* 0x0000000008002986 */ /* 0x0001e2000c101508 */
[----:B------:R-:W-:Y:S01]  /*5cb00*/  ISETP.LT.AND P2, PT, R10, UR22, !P1 ;  /* 0x000000160a007c0c */ /* 0x000fe2000cf41270 */
[----:B------:R-:W1:Y:S01]  /*5cb10*/  LDCU UR22, c[0x0][0x398] ;  /* 0x00007300ff1677ac */ /* 0x000e620008000800 */
[----:B0-----:R-:W-:-:S04]  /*5cb20*/  LEA R8, P0, R3, UR6, 0x1 ;  /* 0x0000000603087c11 */ /* 0x001fc8000f8008ff */
[----:B------:R-:W-:Y:S01]  /*5cb30*/  LEA.HI.X.SX32 R9, R3, UR7, 0x1, P0 ;  /* 0x0000000703097c11 */ /* 0x000fe200080f0eff */
[----:B------:R-:W-:Y:S02]  /*5cb40*/  IMAD R3, R14, 0x40, R3 ;  /* 0x000000400e037824 */ /* 0x000fe400078e0203 */
[----:B------:R-:W-:-:S03]  /*5cb50*/  IMAD.WIDE R10, R18, 0x2, R8 ;  /* 0x00000002120a7825 */ /* 0x000fc600078e0208 */
[C---:B------:R-:W-:Y:S02]  /*5cb60*/  LEA R22, P0, R3.reuse, UR6, 0x1 ;  /* 0x0000000603167c11 */ /* 0x040fe4000f8008ff */
[----:B------:R0:W-:Y:S01]  /*5cb70*/  @P2 STG.E.U16 desc[UR8][R10.64], R13 ;  /* 0x0000000d0a002986 */ /* 0x0001e2000c101508 */
[----:B------:R-:W-:Y:S01]  /*5cb80*/  ISETP.LT.AND P2, PT, R26, UR20, !P1 ;  /* 0x000000141a007c0c */ /* 0x000fe2000cf41270 */
[----:B------:R-:W1:Y:S01]  /*5cb90*/  LDCU UR20, c[0x0][0x398] ;  /* 0x00007300ff1477ac */ /* 0x000e620008000800 */
[----:B------:R-:W-:Y:S01]  /*5cba0*/  LEA.HI.X.SX32 R23, R3, UR7, 0x1, P0 ;  /* 0x0000000703177c11 */ /* 0x000fe200080f0eff */
[----:B------:R-:W-:Y:S01]  /*5cbb0*/  IMAD R3, R14, 0x40, R3 ;  /* 0x000000400e037824 */ /* 0x000fe200078e0203 */
[----:B------:R-:W-:Y:S01]  /*5cbc0*/  PRMT R0, R13, 0x7632, R0 ;  /* 0x000076320d007816 */ /* 0x000fe20000000000 */
[----:B0-----:R-:W-:-:S03]  /*5cbd0*/  IMAD.WIDE R10, R18, 0x2, R22 ;  /* 0x00000002120a7825 */ /* 0x001fc600078e0216 */
[----:B------:R-:W-:-:S05]  /*5cbe0*/  LEA R20, P0, R3, UR6, 0x1 ;  /* 0x0000000603147c11 */ /* 0x000fca000f8008ff */
[----:B------:R0:W-:Y:S01]  /*5cbf0*/  @P2 STG.E.U16 desc[UR8][R10.64], R0 ;  /* 0x000000000a002986 */ /* 0x0001e2000c101508 */
[----:B------:R-:W-:Y:S01]  /*5cc00*/  ISETP.LT.AND P2, PT, R27, UR18, !P1 ;  /* 0x000000121b007c0c */ /* 0x000fe2000cf41270 */
[----:B------:R-:W1:Y:S01]  /*5cc10*/  LDCU UR18, c[0x0][0x398] ;  /* 0x00007300ff1277ac */ /* 0x000e620008000800 */
[----:B------:R-:W-:Y:S01]  /*5cc20*/  LEA.HI.X.SX32 R21, R3, UR7, 0x1, P0 ;  /* 0x0000000703157c11 */ /* 0x000fe200080f0eff */
[----:B------:R-:W-:Y:S01]  /*5cc30*/  IMAD R3, R14, 0x40, R3 ;  /* 0x000000400e037824 */ /* 0x000fe200078e0203 */
[----:B------:R-:W-:Y:S01]  /*5cc40*/  ISETP.LT.AND P3, PT, R28, UR4, !P1 ;  /* 0x000000041c007c0c */ /* 0x000fe2000cf61270 */
[----:B------:R-:W1:Y:S01]  /*5cc50*/  LDCU UR4, c[0x0][0x39c] ;  /* 0x00007380ff0477ac */ /* 0x000e620008000800 */
[----:B------:R-:W4:Y:S01]  /*5cc60*/  LDL R28, [R1+0x180] ;  /* 0x00018000011c7983 */ /* 0x000f220000100800 */
[----:B0-----:R-:W-:-:S06]  /*5cc70*/  IMAD.WIDE R10, R18, 0x2, R20 ;  /* 0x00000002120a7825 */ /* 0x001fcc00078e0214 */
[----:B------:R0:W-:Y:S01]  /*5cc80*/  @P2 STG.E.U16 desc[UR8][R10.64], R15 ;  /* 0x0000000f0a002986 */ /* 0x0001e2000c101508 */
[----:B------:R-:W-:Y:S01]  /*5cc90*/  LEA R12, P2, R3, UR6, 0x1 ;  /* 0x00000006030c7c11 */ /* 0x000fe2000f8408ff */
[----:B------:R-:W-:-:S03]  /*5cca0*/  VIADD R0, R25, 0x3f ;  /* 0x0000003f19007836 */ /* 0x000fc60000000000 */
[----:B------:R-:W-:Y:S02]  /*5ccb0*/  LEA.HI.X.SX32 R13, R3, UR7, 0x1, P2 ;  /* 0x00000007030d7c11 */ /* 0x000fe400090f0eff */
[----:B------:R-:W-:Y:S01]  /*5ccc0*/  ISETP.GE.AND P0, PT, R0, UR29, PT ;  /* 0x0000001d00007c0c */ /* 0x000fe2000bf06270 */
[----:B------:R-:W-:Y:S01]  /*5ccd0*/  IMAD R3, R14, 0x40, R3 ;  /* 0x000000400e037824 */ /* 0x000fe200078e0203 */
[----:B------:R-:W-:Y:S01]  /*5cce0*/  PRMT R0, R15, 0x7632, R0 ;  /* 0x000076320f007816 */ /* 0x000fe20000000000 */
[----:B------:R-:W-:Y:S01]  /*5ccf0*/  STL [R1+0x2464], R18 ;  /* 0x0024641201007387 */ /* 0x000fe20000100800 */
[----:B------:R-:W1:Y:S01]  /*5cd00*/  LDCU UR29, c[0x0][0x398] ;  /* 0x00007300ff1d77ac */ /* 0x000e620008000800 */
[----:B0-----:R-:W-:-:S05]  /*5cd10*/  IMAD.WIDE R10, R18, 0x2, R12 ;  /* 0x00000002120a7825 */ /* 0x001fca00078e020c */
[----:B------:R0:W-:Y:S01]  /*5cd20*/  @P3 STG.E.U16 desc[UR8][R10.64], R0 ;  /* 0x000000000a003986 */ /* 0x0001e2000c101508 */
[----:B------:R-:W-:Y:S01]  /*5cd30*/  ISETP.LT.AND P3, PT, R2, UR16, !P1 ;  /* 0x0000001002007c0c */ /* 0x000fe2000cf61270 */
[----:B------:R-:W1:Y:S01]  /*5cd40*/  LDCU UR16, c[0x0][0x398] ;  /* 0x00007300ff1077ac */ /* 0x000e620008000800 */
[----:B0-----:R-:W-:-:S04]  /*5cd50*/  LEA R10, P2, R3, UR6, 0x1 ;  /* 0x00000006030a7c11 */ /* 0x001fc8000f8408ff */
[----:B------:R-:W-:Y:S01]  /*5cd60*/  LEA.HI.X.SX32 R11, R3, UR7, 0x1, P2 ;  /* 0x00000007030b7c11 */ /* 0x000fe200090f0eff */
[----:B------:R-:W-:Y:S02]  /*5cd70*/  IMAD R0, R14, 0x40, R3 ;  /* 0x000000400e007824 */ /* 0x000fe400078e0203 */
[----:B------:R-:W-:Y:S01]  /*5cd80*/  IMAD.WIDE R14, R18, 0x2, R10 ;  /* 0x00000002120e7825 */ /* 0x000fe200078e020a */
[----:B------:R-:W-:Y:S01]  /*5cd90*/  ISETP.LT.AND P1, PT, R19, UR14, !P1 ;  /* 0x0000000e13007c0c */ /* 0x000fe2000cf21270 */
[----:B------:R-:W0:Y:S03]  /*5cda0*/  LDCU UR14, c[0x0][0x39c] ;  /* 0x00007380ff0e77ac */ /* 0x000e260008000800 */
[----:B--2---:R2:W-:Y:S01]  /*5cdb0*/  @P3 STG.E.U16 desc[UR8][R14.64], R17 ;  /* 0x000000110e003986 */ /* 0x0045e2000c101508 */
[----:B------:R-:W-:Y:S02]  /*5cdc0*/  PRMT R3, R17, 0x7632, R3 ;  /* 0x0000763211037816 */ /* 0x000fe40000000003 */
[----:B--2---:R-:W-:-:S04]  /*5cdd0*/  LEA R14, P2, R0, UR6, 0x1 ;  /* 0x00000006000e7c11 */ /* 0x004fc8000f8408ff */
[----:B------:R-:W-:Y:S01]  /*5cde0*/  LEA.HI.X.SX32 R15, R0, UR7, 0x1, P2 ;  /* 0x00000007000f7c11 */ /* 0x000fe200090f0eff */
[----:B------:R-:W-:Y:S01]  /*5cdf0*/  VIADD R0, R25, 0x1 ;  /* 0x0000000119007836 */ /* 0x000fe20000000000 */
[----:B------:R-:W2:Y:S01]  /*5ce00*/  LDCU.64 UR6, c[0x0][0x398] ;  /* 0x00007300ff0677ac */ /* 0x000ea20008000a00 */
[----:B------:R-:W-:-:S05]  /*5ce10*/  IMAD.WIDE R16, R18, 0x2, R14 ;  /* 0x0000000212107825 */ /* 0x000fca00078e020e */
[----:B------:R0:W-:Y:S01]  /*5ce20*/  @P1 STG.E.U16 desc[UR8][R16.64], R3 ;  /* 0x0000000310001986 */ /* 0x0001e2000c101508 */
[----:B-1----:R-:W-:Y:S01]  /*5ce30*/  ISETP.GE.AND P1, PT, R0, UR4, PT ;  /* 0x0000000400007c0c */ /* 0x002fe2000bf26270 */
[----:B------:R-:W-:Y:S01]  /*5ce40*/  VIADD R0, R18, UR26 ;  /* 0x0000001a12007c36 */ /* 0x000fe20008000000 */
[----:B------:R-:W1:Y:S01]  /*5ce50*/  LDCU UR4, c[0x0][0x398] ;  /* 0x00007300ff0477ac */ /* 0x000e620008000800 */
[----:B------:R-:W2:Y:S01]  /*5ce60*/  LDL.LU R18, [R1] ;  /* 0x0000000001127983 */ /* 0x000ea20000300800 */
[----:B------:R-:W-:Y:S02]  /*5ce70*/  ISETP.LT.AND P2, PT, R29, UR12, !P1 ;  /* 0x0000000c1d007c0c */ /* 0x000fe4000cf41270 */
[----:B------:R-:W-:Y:S01]  /*5ce80*/  ISETP.LT.AND P3, PT, R26, UR28, !P1 ;  /* 0x0000001c1a007c0c */ /* 0x000fe2000cf61270 */
[----:B------:R-:W1:Y:S01]  /*5ce90*/  LDCU UR12, c[0x0][0x398] ;  /* 0x00007300ff0c77ac */ /* 0x000e620008000800 */
[----:B0-----:R-:W-:Y:S01]  /*5cea0*/  IMAD.WIDE R16, R0, 0x2, R6 ;  /* 0x0000000200107825 */ /* 0x001fe200078e0206 */
[----:B------:R-:W0:Y:S08]  /*5ceb0*/  LDCU UR28, c[0x0][0x39c] ;  /* 0x00007380ff1c77ac */ /* 0x000e300008000800 */
[----:B---3--:R3:W-:Y:S04]  /*5cec0*/  @P2 STG.E.U16 desc[UR8][R16.64], R24 ;  /* 0x0000001810002986 */ /* 0x0087e8000c101508 */
[----:B---3--:R-:W3:Y:S04]  /*5ced0*/  LDL.LU R24, [R1+0x2488] ;  /* 0x0024880001187983 */ /* 0x008ee80000300800 */
[----:B------:R-:W2:Y:S04]  /*5cee0*/  LDL.LU R17, [R1+0x1a0] ;  /* 0x0001a00001117983 */ /* 0x000ea80000300800 */
[----:B------:R0:W-:Y:S01]  /*5cef0*/  STL [R1+0x2480], R5 ;  /* 0x0024800501007387 */ /* 0x0001e20000100800 */
[----:B---3--:R-:W-:Y:S01]  /*5cf00*/  ISETP.LT.AND P2, PT, R24, UR10, !P1 ;  /* 0x0000000a18007c0c */ /* 0x008fe2000cf41270 */
[----:B------:R-:W3:Y:S01]  /*5cf10*/  LDCU UR10, c[0x0][0x398] ;  /* 0x00007300ff0a77ac */ /* 0x000ee20008000800 */
[----:B--2---:R-:W-:Y:S01]  /*5cf20*/  PRMT R3, R17, 0x7632, R3 ;  /* 0x0000763211037816 */ /* 0x004fe20000000003 */
[----:B------:R-:W-:-:S02]  /*5cf30*/  IMAD.WIDE R16, R0, 0x2, R4 ;  /* 0x0000000200107825 */ /* 0x000fc400078e0204 */
[----:B0-----:R-:W2:Y:S08]  /*5cf40*/  LDL.LU R5, [R1+0x190] ;  /* 0x0001900001057983 */ /* 0x001eb00000300800 */
[----:B------:R0:W-:Y:S04]  /*5cf50*/  @P2 STG.E.U16 desc[UR8][R16.64], R3 ;  /* 0x0000000310002986 */ /* 0x0001e8000c101508 */
[----:B0-----:R-:W3:Y:S01]  /*5cf60*/  LDL R17, [R1+0x21c0] ;  /* 0x0021c00001117983 */ /* 0x001ee20000100800 */
[----:B--2---:R-:W-:-:S02]  /*5cf70*/  PRMT R3, R5, 0x7632, R3 ;  /* 0x0000763205037816 */ /* 0x004fc40000000003 */
[----:B---3--:R-:W-:Y:S01]  /*5cf80*/  ISETP.LT.AND P2, PT, R17, UR6, !P1 ;  /* 0x0000000611007c0c */ /* 0x008fe2000cf41270 */
[C---:B------:R-:W-:Y:S01]  /*5cf90*/  IMAD.WIDE R16, R0.reuse, 0x2, R8 ;  /* 0x0000000200107825 */ /* 0x040fe200078e0208 */
[----:B------:R-:W0:Y:S11]  /*5cfa0*/  LDCU UR6, c[0x0][0x398] ;  /* 0x00007300ff0677ac */ /* 0x000e360008000800 */
[----:B------:R2:W-:Y:S01]  /*5cfb0*/  @P2 STG.E.U16 desc[UR8][R16.64], R5 ;  /* 0x0000000510002986 */ /* 0x0005e2000c101508 */
[----:B------:R-:W-:Y:S01]  /*5cfc0*/  ISETP.LT.AND P2, PT, R27, UR30, !P1 ;  /* 0x0000001e1b007c0c */ /* 0x000fe2000cf41270 */
[----:B------:R-:W3:Y:S01]  /*5cfd0*/  LDCU UR30, c[0x0][0x398] ;  /* 0x00007300ff1e77ac */ /* 0x000ee20008000800 */
[C---:B--2---:R-:W-:Y:S01]  /*5cfe0*/  IMAD.WIDE R16, R0.reuse, 0x2, R22 ;  /* 0x0000000200107825 */ /* 0x044fe200078e0216 */
[----:B------:R-:W2:Y:S04]  /*5cff0*/  LDL R5, [R1+0x264] ;  /* 0x0002640001057983 */ /* 0x000ea80000100800 */
[----:B------:R0:W-:Y:S02]  /*5d000*/  @P3 STG.E.U16 desc[UR8][R16.64], R3 ;  /* 0x0000000310003986 */ /* 0x0001e4000c101508 */
[----:B0-----:R-:W-:-:S05]  /*5d010*/  IMAD.WIDE R16, R0, 0x2, R20 ;  /* 0x0000000200107825 */ /* 0x001fca00078e0214 */
[----:B----4-:R0:W-:Y:S04]  /*5d020*/  @P2 STG.E.U16 desc[UR8][R16.64], R28 ;  /* 0x0000001c10002986 */ /* 0x0101e8000c101508 */
[----:B0-----:R-:W1:Y:S04]  /*5d030*/  LDL.LU R28, [R1+0x2484] ;  /* 0x00248400011c7983 */ /* 0x001e680000300800 */
[----:B------:R-:W4:Y:S01]  /*5d040*/  LDL.LU R17, [R1+0x180] ;  /* 0x0001800001117983 */ /* 0x000f220000300800 */
[----:B-1----:R-:W-:Y:S01]  /*5d050*/  ISETP.LT.AND P2, PT, R28, UR4, !P1 ;  /* 0x000000041c007c0c */ /* 0x002fe2000cf41270 */
[----:B------:R-:W0:Y:S01]  /*5d060*/  LDCU UR4, c[0x0][0x398] ;  /* 0x00007300ff0477ac */ /* 0x000e220008000800 */
[----:B----4-:R-:W-:Y:S01]  /*5d070*/  PRMT R3, R17, 0x7632, R3 ;  /* 0x0000763211037816 */ /* 0x010fe20000000003 */
[----:B------:R-:W-:-:S10]  /*5d080*/  IMAD.WIDE R16, R0, 0x2, R12 ;  /* 0x0000000200107825 */ /* 0x000fd400078e020c */
[----:B------:R1:W-:Y:S01]  /*5d090*/  @P2 STG.E.U16 desc[UR8][R16.64], R3 ;  /* 0x0000000310002986 */ /* 0x0003e2000c101508 */
[----:B------:R-:W-:Y:S01]  /*5d0a0*/  ISETP.LT.AND P2, PT, R2, UR6, !P1 ;  /* 0x0000000602007c0c */ /* 0x000fe2000cf41270 */
[----:B------:R-:W4:Y:S01]  /*5d0b0*/  LDCU UR6, c[0x0][0x398] ;  /* 0x00007300ff0677ac */ /* 0x000f220008000800 */
[----:B0-----:R-:W-:Y:S01]  /*5d0c0*/  ISETP.LT.AND P1, PT, R19, UR4, !P1 ;  /* 0x0000000413007c0c */ /* 0x001fe2000cf21270 */
[----:B------:R-:W0:Y:S01]  /*5d0d0*/  LDCU UR4, c[0x0][0x39c] ;  /* 0x00007380ff0477ac */ /* 0x000e220008000800 */
[----:B-1----:R-:W-:Y:S01]  /*5d0e0*/  IMAD.WIDE R16, R0, 0x2, R10 ;  /* 0x0000000200107825 */ /* 0x002fe200078e020a */
[----:B------:R-:W-:-:S08]  /*5d0f0*/  PRMT R3, R18, 0x7632, R3 ;  /* 0x0000763212037816 */ /* 0x000fd00000000003 */
[----:B------:R1:W-:Y:S02]  /*5d100*/  @P2 STG.E.U16 desc[UR8][R16.64], R18 ;  /* 0x0000001210002986 */ /* 0x0003e4000c101508 */
[----:B-1----:R-:W-:Y:S02]  /*5d110*/  IMAD.WIDE R16, R0, 0x2, R14 ;  /* 0x0000000200107825 */ /* 0x002fe400078e020e */
[----:B------:R-:W3:Y:S04]  /*5d120*/  LDL.LU R18, [R1+0x1b4] ;  /* 0x0001b40001127983 */ /* 0x000ee80000300800 */
[----:B------:R1:W-:Y:S02]  /*5d130*/  @P1 STG.E.U16 desc[UR8][R16.64], R3 ;  /* 0x0000000310001986 */ /* 0x0003e4000c101508 */
[----:B-1----:R-:W-:-:S05]  /*5d140*/  VIADD R3, R25, 0x2 ;  /* 0x0000000219037836 */ /* 0x002fca0000000000 */
[----:B0-----:R-:W-:Y:S01]  /*5d150*/  ISETP.GE.AND P1, PT, R3, UR4, PT ;  /* 0x0000000403007c0c */ /* 0x001fe2000bf26270 */
[----:B------:R-:W-:Y:S01]  /*5d160*/  VIADD R0, R0, UR26 ;  /* 0x0000001a00007c36 */ /* 0x000fe20008000000 */
[----:B------:R-:W0:Y:S02]  /*5d170*/  LDCU UR4, c[0x0][0x398] ;  /* 0x00007300ff0477ac */ /* 0x000e240008000800 */
[----:B----4-:R-:W-:Y:S01]  /*5d180*/  ISETP.LT.AND P2, PT, R29, UR6, !P1 ;  /* 0x000000061d007c0c */ /* 0x010fe2000cf41270 */
[----:B------:R-:W-:Y:S01]  /*5d190*/  IMAD.WIDE R16, R0, 0x2, R6 ;  /* 0x0000000200107825 */ /* 0x000fe200078e0206 */
[----:B------:R-:W-:Y:S01]  /*5d1a0*/  ISETP.LT.AND P3, PT, R24, UR10, !P1 ;  /* 0x0000000a18007c0c */ /* 0x000fe2000cf61270 */
[----:B------:R-:W1:Y:S01]  /*5d1b0*/  LDCU UR10, c[0x0][0x398] ;  /* 0x00007300ff0a77ac */ /* 0x000e620008000800 */
[----:B------:R-:W4:Y:S09]  /*5d1c0*/  LDCU UR6, c[0x0][0x398] ;  /* 0x00007300ff0677ac */ /* 0x000f320008000800 */
[----:B--2---:R2:W-:Y:S04]  /*5d1d0*/  @P2 STG.E.U16 desc[UR8][R16.64], R5 ;  /* 0x0000000510002986 */ /* 0x0045e8000c101508 */
[----:B--2---:R-:W2:Y:S04]  /*5d1e0*/  LDL.LU R5, [R1+0x2480] ;  /* 0x0024800001057983 */ /* 0x004ea80000300800 */
[----:B------:R-:W2:Y:S02]  /*5d1f0*/  LDL.LU R17, [R1+0x264] ;  /* 0x0002640001117983 */ /* 0x000ea40000300800 */
[----:B--2---:R-:W-:Y:S01]  /*5d200*/  PRMT R3, R17, 0x7632, R3 ;  /* 0x0000763211037816 */ /* 0x004fe20000000003 */
[C---:B------:R-:W-:Y:S01]  /*5d210*/  IMAD.WIDE R16, R0.reuse, 0x2, R4 ;  /* 0x0000000200107825 */ /* 0x040fe200078e0204 */
[----:B------:R2:W-:Y:S04]  /*5d220*/  STL [R1+0x247c], R5 ;  /* 0x00247c0501007387 */ /* 0x0005e80000100800 */
[----:B------:R0:W-:Y:S04]  /*5d230*/  @P3 STG.E.U16 desc[UR8][R16.64], R3 ;  /* 0x0000000310003986 */ /* 0x0001e8000c101508 */
[----:B--2---:R-:W2:Y:S04]  /*5d240*/  LDL.LU R5, [R1+0x1d4] ;  /* 0x0001d40001057983 */ /* 0x004ea80000300800 */
[----:B0-----:R-:W2:Y:S04]  /*5d250*/  LDL R17, [R1+0x21c0] ;  /* 0x0021c00001117983 */ /* 0x001ea80000100800 */
[----:B------:R0:W-:Y:S01]  /*5d260*/  STL [R1+0x2478], R27 ;  /* 0x0024781b01007387 */ /* 0x0001e20000100800 */
[----:B--2---:R-:W-:Y:S01]  /*5d270*/  ISETP.LT.AND P2, PT, R17, UR4, !P1 ;  /* 0x0000000411007c0c */ /* 0x004fe2000cf41270 */
[----:B------:R-:W-:Y:S01]  /*5d280*/  IMAD.WIDE R16, R0, 0x2, R8 ;  /* 0x0000000200107825 */ /* 0x000fe200078e0208 */
[----:B------:R-:W-:Y:S01]  /*5d290*/  PRMT R3, R5, 0x7632, R3 ;  /* 0x0000763205037816 */ /* 0x000fe20000000003 */
[----:B------:R-:W2:Y:S10]  /*5d2a0*/  LDCU UR4, c[0x0][0x398] ;  /* 0x00007300ff0477ac */ /* 0x000eb40008000800 */
[----:B------:R2:W-:Y:S01]  /*5d2b0*/  @P2 STG.E.U16 desc[UR8][R16.64], R5 ;  /* 0x0000000510002986 */ /* 0x0005e2000c101508 */
[----:B-1----:R-:W-:Y:S01]  /*5d2c0*/  ISETP.LT.AND P2, PT, R27, UR10, !P1 ;  /* 0x0000000a1b007c0c */ /* 0x002fe2000cf41270 */
[----:B------:R-:W1:Y:S02]  /*5d2d0*/  LDCU UR10, c[0x0][0x398] ;  /* 0x00007300ff0a77ac */ /* 0x000e640008000800 */
[----:B0-----:R-:W3:Y:S04]  /*5d2e0*/  LDL.LU R27, [R1+0x1c4] ;  /* 0x0001c400011b7983 */ /* 0x001ee80000300800 */
[----:B--2---:R-:W2:Y:S01]  /*5d2f0*/  LDL R5, [R1+0x1a4] ;  /* 0x0001a40001057983 */ /* 0x004ea20000100800 */
[----:B----4-:R-:W-:Y:S01]  /*5d300*/  ISETP.LT.AND P3, PT, R26, UR6, !P1 ;  /* 0x000000061a007c0c */ /* 0x010fe2000cf61270 */
[C---:B------:R-:W-:Y:S01]  /*5d310*/  IMAD.WIDE R16, R0.reuse, 0x2, R22 ;  /* 0x0000000200107825 */ /* 0x040fe200078e0216 */
[----:B------:R-:W0:Y:S11]  /*5d320*/  LDCU UR6, c[0x0][0x398] ;  /* 0x00007300ff0677ac */ /* 0x000e360008000800 */
[----:B------:R4:W-:Y:S02]  /*5d330*/  @P3 STG.E.U16 desc[UR8][R16.64], R3 ;  /* 0x0000000310003986 */ /* 0x0009e4000c101508 */
[----:B----4-:R-:W-:-:S02]  /*5d340*/  IMAD.WIDE R16, R0, 0x2, R20 ;  /* 0x0000000200107825 */ /* 0x010fc400078e0214 */
[----:B------:R4:W-:Y:S04]  /*5d350*/  STL [R1+0x2474], R28 ;  /* 0x0024741c01007387 */ /* 0x0009e80000100800 */
[----:B---3--:R3:W-:Y:S01]  /*5d360*/  @P2 STG.E.U16 desc[UR8][R16.64], R27 ;  /* 0x0000001b10002986 */ /* 0x0087e2000c101508 */
[----:B------:R-:W-:Y:S01]  /*5d370*/  ISETP.LT.AND P2, PT, R28, UR4, !P1 ;  /* 0x000000041c007c0c */ /* 0x000fe2000cf41270 */
[----:B------:R-:W0:Y:S01]  /*5d380*/  LDCU UR4, c[0x0][0x398] ;  /* 0x00007300ff0477ac */ /* 0x000e220008000800 */
[----:B------:R-:W-:Y:S01]  /*5d390*/  PRMT R3, R27, 0x7632, R3 ;  /* 0x000076321b037816 */ /* 0x000fe20000000003 */
[----:B----4-:R-:W4:Y:S01]  /*5d3a0*/  LDL R28, [R1+0x184] ;  /* 0x00018400011c7983 */ /* 0x010f220000100800 */
[----:B---3--:R-:W-:-:S03]  /*5d3b0*/  IMAD.WIDE R16, R0, 0x2, R12 ;  /* 0x0000000200107825 */ /* 0x008fc600078e020c */
[----:B------:R-:W3:Y:S06]  /*5d3c0*/  LDL R27, [R1+0x194] ;  /* 0x00019400011b7983 */ /* 0x000eec0000100800 */
[----:B------:R1:W-:Y:S01]  /*5d3d0*/  @P2 STG.E.U16 desc[UR8][R16.64], R3 ;  /* 0x0000000310002986 */ /* 0x0003e2000c101508 */
[----:B0-----:R-:W-:Y:S01]  /*5d3e0*/  ISETP.LT.AND P2, PT, R2, UR6, !P1 ;  /* 0x0000000602007c0c */ /* 0x001fe2000cf41270 */
[----:B------:R-:W0:Y:S01]  /*5d3f0*/  LDCU UR6, c[0x0][0x398] ;  /* 0x00007300ff0677ac */ /* 0x000e220008000800 */
[----:B------:R-:W-:Y:S01]  /*5d400*/  ISETP.LT.AND P1, PT, R19, UR4, !P1 ;  /* 0x0000000413007c0c */ /* 0x000fe2000cf21270 */
        /* <DEDUP_REMOVED lines=11> */
[----:B------:R-:W-:Y:S01]  /*5d4c0*/  ISETP.LT.AND P2, PT, R29, UR6, !P1 ;  /* 0x000000061d007c0c */ /* 0x000fe2000cf41270 */
[----:B------:R-:W-:Y:S01]  /*5d4d0*/  IMAD.WIDE R16, R0, 0x2, R6 ;  /* 0x0000000200107825 */ /* 0x000fe200078e0206 */
[----:B------:R-:W-:Y:S01]  /*5d4e0*/  ISETP.LT.AND P3, PT, R24, UR10, !P1 ;  /* 0x0000000a18007c0c */ /* 0x000fe2000cf61270 */
[----:B------:R-:W1:Y:S01]  /*5d4f0*/  LDCU UR6, c[0x0][0x398] ;  /* 0x00007300ff0677ac */ /* 0x000e620008000800 */
[----:B------:R-:W0:Y:S09]  /*5d500*/  LDCU UR10, c[0x0][0x398] ;  /* 0x00007300ff0a77ac */ /* 0x000e320008000800 */
[----:B--2---:R2:W-:Y:S04]  /*5d510*/  @P2 STG.E.U16 desc[UR8][R16.64], R5 ;  /* 0x0000000510002986 */ /* 0x0045e8000c101508 */
[----:B--2---:R-:W2:Y:S04]  /*5d520*/  LDL.LU R5, [R1+0x247c] ;  /* 0x00247c0001057983 */ /* 0x004ea80000300800 */
[----:B------:R-:W3:Y:S04]  /*5d530*/  LDL.LU R17, [R1+0x1a4] ;  /* 0x0001a40001117983 */ /* 0x000ee80000300800 */
[----:B--2---:R2:W-:Y:S01]  /*5d540*/  STL [R1+0x2470], R5 ;  /* 0x0024700501007387 */ /* 0x0045e20000100800 */
[----:B---3--:R-:W-:Y:S01]  /*5d550*/  PRMT R3, R17, 0x7632, R3 ;  /* 0x0000763211037816 */ /* 0x008fe20000000003 */
[----:B------:R-:W-:-:S02]  /*5d560*/  IMAD.WIDE R16, R0, 0x2, R4 ;  /* 0x0000000200107825 */ /* 0x000fc400078e0204 */
[----:B--2---:R-:W0:Y:S04]  /*5d570*/  LDL R5, [R1+0x21c0] ;  /* 0x0021c00001057983 */ /* 0x004e280000100800 */
[----:B------:R2:W-:Y:S02]  /*5d580*/  @P3 STG.E.U16 desc[UR8][R16.64], R3 ;  /* 0x0000000310003986 */ /* 0x0005e4000c101508 */
[----:B--2---:R-:W-:Y:S01]  /*5d590*/  IMAD.WIDE R16, R0, 0x2, R8 ;  /* 0x0000000200107825 */ /* 0x004fe200078e0208 */
[----:B0-----:R-:W-:Y:S01]  /*5d5a0*/  ISETP.LT.AND P2, PT, R5, UR4, !P1 ;  /* 0x0000000405007c0c */ /* 0x001fe2000cf41270 */
[----:B------:R-:W0:Y:S01]  /*5d5b0*/  LDCU UR4, c[0x0][0x398] ;  /* 0x00007300ff0477ac */ /* 0x000e220008000800 */
[----:B------:R-:W2:Y:S11]  /*5d5c0*/  LDL R5, [R1+0x268] ;  /* 0x0002680001057983 */ /* 0x000eb60000100800 */
[----:B------:R3:W-:Y:S04]  /*5d5d0*/  @P2 STG.E.U16 desc[UR8][R16.64], R27 ;  /* 0x0000001b10002986 */ /* 0x0007e8000c101508 */
[----:B---3--:R-:W3:Y:S04]  /*5d5e0*/  LDL.LU R27, [R1+0x2478] ;  /* 0x00247800011b7983 */ /* 0x008ee80000300800 */
[----:B------:R-:W2:Y:S01]  /*5d5f0*/  LDL.LU R17, [R1+0x194] ;  /* 0x0001940001117983 */ /* 0x000ea20000300800 */
[----:B-1----:R-:W-:Y:S01]  /*5d600*/  ISETP.LT.AND P3, PT, R26, UR6, !P1 ;  /* 0x000000061a007c0c */ /* 0x002fe2000cf61270 */
[----:B------:R-:W1:Y:S01]  /*5d610*/  LDCU UR6, c[0x0][0x398] ;  /* 0x00007300ff0677ac */ /* 0x000e620008000800 */
[----:B---3--:R-:W-:Y:S01]  /*5d620*/  ISETP.LT.AND P2, PT, R27, UR10, !P1 ;  /* 0x0000000a1b007c0c */ /* 0x008fe2000cf41270 */
[----:B------:R-:W3:Y:S01]  /*5d630*/  LDCU UR10, c[0x0][0x398] ;  /* 0x00007300ff0a77ac */ /* 0x000ee20008000800 */
[----:B--2---:R-:W-:Y:S01]  /*5d640*/  PRMT R3, R17, 0x7632, R3 ;  /* 0x0000763211037816 */ /* 0x004fe20000000003 */
[----:B------:R-:W-:-:S08]  /*5d650*/  IMAD.WIDE R16, R0, 0x2, R22 ;  /* 0x0000000200107825 */ /* 0x000fd000078e0216 */
[----:B------:R2:W-:Y:S02]  /*5d660*/  @P3 STG.E.U16 desc[UR8][R16.64], R3 ;  /* 0x0000000310003986 */ /* 0x0005e4000c101508 */
[----:B--2---:R-:W-:-:S05]  /*5d670*/  IMAD.WIDE R16, R0, 0x2, R20 ;  /* 0x0000000200107825 */ /* 0x004fca00078e0214 */
[----:B----4-:R2:W-:Y:S04]  /*5d680*/  @P2 STG.E.U16 desc[UR8][R16.64], R28 ;  /* 0x0000001c10002986 */ /* 0x0105e8000c101508 */
[----:B--2---:R-:W0:Y:S04]  /*5d690*/  LDL.LU R28, [R1+0x2474] ;  /* 0x00247400011c7983 */ /* 0x004e280000300800 */
[----:B------:R-:W2:Y:S01]  /*5d6a0*/  LDL.LU R17, [R1+0x184] ;  /* 0x0001840001117983 */ /* 0x000ea20000300800 */
[----:B0-----:R-:W-:Y:S01]  /*5d6b0*/  ISETP.LT.AND P2, PT, R28, UR4, !P1 ;  /* 0x000000041c007c0c */ /* 0x001fe2000cf41270 */
[----:B------:R-:W0:Y:S01]  /*5d6c0*/  LDCU UR4, c[0x0][0x398] ;  /* 0x00007300ff0477ac */ /* 0x000e220008000800 */
[----:B--2---:R-:W-:Y:S01]  /*5d6d0*/  PRMT R3, R17, 0x7632, R3 ;  /* 0x0000763211037816 */ /* 0x004fe20000000003 */
[----:B------:R-:W-:-:S10]  /*5d6e0*/  IMAD.WIDE R16, R0, 0x2, R12 ;  /* 0x0000000200107825 */ /* 0x000fd400078e020c */
[----:B------:R2:W-:Y:S01]  /*5d6f0*/  @P2 STG.E.U16 desc[UR8][R16.64], R3 ;  /* 0x0000000310002986 */ /* 0x0005e2000c101508 */
[----:B-1----:R-:W-:Y:S01]  /*5d700*/  ISETP.LT.AND P2, PT, R2, UR6, !P1 ;  /* 0x0000000602007c0c */ /* 0x002fe2000cf41270 */
[----:B------:R-:W1:Y:S01]  /*5d710*/  LDCU UR6, c[0x0][0x398] ;  /* 0x00007300ff0677ac */ /* 0x000e620008000800 */
[----:B0-----:R-:W-:Y:S01]  /*5d720*/  ISETP.LT.AND P1, PT, R19, UR4, !P1 ;  /* 0x0000000413007c0c */ /* 0x001fe2000cf21270 */
[----:B------:R-:W0:Y:S01]  /*5d730*/  LDCU UR4, c[0x0][0x39c] ;  /* 0x00007380ff0477ac */ /* 0x000e220008000800 */
[----:B--2---:R-:W-:Y:S01]  /*5d740*/  IMAD.WIDE R16, R0, 0x2, R10 ;  /* 0x0000000200107825 */ /* 0x004fe200078e020a */
[----:B------:R-:W-:-:S08]  /*5d750*/  PRMT R3, R18, 0x7632, R3 ;  /* 0x0000763212037816 */ /* 0x000fd00000000003 */
[----:B------:R2:W-:Y:S02]  /*5d760*/  @P2 STG.E.U16 desc[UR8][R16.64], R18 ;  /* 0x0000001210002986 */ /* 0x0005e4000c101508 */
[----:B--2---:R-:W-:Y:S02]  /*5d770*/  IMAD.WIDE R16, R0, 0x2, R14 ;  /* 0x0000000200107825 */ /* 0x004fe400078e020e */
[----:B------:R-:W2:Y:S04]  /*5d780*/  LDL.LU R18, [R1+0x1c8] ;  /* 0x0001c80001127983 */ /* 0x000ea80000300800 */
[----:B------:R4:W-:Y:S02]  /*5d790*/  @P1 STG.E.U16 desc[UR8][R16.64], R3 ;  /* 0x0000000310001986 */ /* 0x0009e4000c101508 */
[----:B----4-:R-:W-:-:S05]  /*5d7a0*/  VIADD R3, R25, 0x4 ;  /* 0x0000000419037836 */ /* 0x010fca0000000000 */
[----:B0-----:R-:W-:Y:S01]  /*5d7b0*/  ISETP.GE.AND P1, PT, R3, UR4, PT ;  /* 0x0000000403007c0c */ /* 0x001fe2000bf26270 */
[----:B------:R-:W-:Y:S01]  /*5d7c0*/  VIADD R0, R0, UR26 ;  /* 0x0000001a00007c36 */ /* 0x000fe20008000000 */
[----:B------:R-:W0:Y:S02]  /*5d7d0*/  LDCU UR4, c[0x0][0x398] ;  /* 0x00007300ff0477ac */ /* 0x000e240008000800 */
[----:B-1----:R-:W-:Y:S01]  /*5d7e0*/  ISETP.LT.AND P2, PT, R29, UR6, !P1 ;  /* 0x000000061d007c0c */ /* 0x002fe2000cf41270 */
[----:B------:R-:W-:Y:S01]  /*5d7f0*/  IMAD.WIDE R16, R0, 0x2, R6 ;  /* 0x0000000200107825 */ /* 0x000fe200078e0206 */
[----:B---3--:R-:W-:Y:S01]  /*5d800*/  ISETP.LT.AND P3, PT, R24, UR10, !P1 ;  /* 0x0000000a18007c0c */ /* 0x008fe2000cf61270 */
[----:B------:R-:W1:Y:S01]  /*5d810*/  LDCU UR6, c[0x0][0x398] ;  /* 0x00007300ff0677ac */ /* 0x000e620008000800 */
[----:B------:R-:W3:Y:S01]  /*5d820*/  LDL.LU R24, [R1+0x1b8] ;  /* 0x0001b80001187983 */ /* 0x000ee20000300800 */
[----:B------:R-:W4:Y:S08]  /*5d830*/  LDCU UR10, c[0x0][0x398] ;  /* 0x00007300ff0a77ac */ /* 0x000f300008000800 */
[----:B------:R0:W-:Y:S04]  /*5d840*/  @P2 STG.E.U16 desc[UR8][R16.64], R5 ;  /* 0x0000000510002986 */ /* 0x0001e8000c101508 */
[----:B0-----:R-:W2:Y:S04]  /*5d850*/  LDL.LU R5, [R1+0x2470] ;  /* 0x0024700001057983 */ /* 0x001ea80000300800 */
[----:B------:R-:W2:Y:S02]  /*5d860*/  LDL.LU R17, [R1+0x268] ;  /* 0x0002680001117983 */ /* 0x000ea40000300800 */
[----:B--2---:R-:W-:Y:S01]  /*5d870*/  PRMT R3, R17, 0x7632, R3 ;  /* 0x0000763211037816 */ /* 0x004fe20000000003 */
[----:B------:R-:W-:Y:S01]  /*5d880*/  IMAD.WIDE R16, R0, 0x2, R4 ;  /* 0x0000000200107825 */ /* 0x000fe200078e0204 */
[----:B------:R0:W-:Y:S04]  /*5d890*/  STL [R1+0x246c], R5 ;  /* 0x00246c0501007387 */ /* 0x0001e80000100800 */
[----:B------:R2:W-:Y:S04]  /*5d8a0*/  @P3 STG.E.U16 desc[UR8][R16.64], R3 ;  /* 0x0000000310003986 */ /* 0x0005e8000c101508 */
[----:B0-----:R-:W3:Y:S04]  /*5d8b0*/  LDL.LU R5, [R1+0x1d8] ;  /* 0x0001d80001057983 */ /* 0x001ee80000300800 */
[----:B--2---:R-:W2:Y:S01]  /*5d8c0*/  LDL R17, [R1+0x21c0] ;  /* 0x0021c00001117983 */ /* 0x004ea20000100800 */
[----:B-1----:R-:W-:Y:S01]  /*5d8d0*/  ISETP.LT.AND P3, PT, R26, UR6, !P1 ;  /* 0x000000061a007c0c */ /* 0x002fe2000cf61270 */
[----:B------:R-:W0:Y:S01]  /*5d8e0*/  LDCU UR6, c[0x0][0x398] ;  /* 0x00007300ff0677ac */ /* 0x000e220008000800 */
[----:B--2---:R-:W-:Y:S01]  /*5d8f0*/  ISETP.LT.AND P2, PT, R17, UR4, !P1 ;  /* 0x0000000411007c0c */ /* 0x004fe2000cf41270 */
[----:B------:R-:W-:Y:S01]  /*5d900*/  IMAD.WIDE R16, R0, 0x2, R8 ;  /* 0x0000000200107825 */ /* 0x000fe200078e0208 */
[----:B------:R-:W1:Y:S01]  /*5d910*/  LDCU UR4, c[0x0][0x398] ;  /* 0x00007300ff0477ac */ /* 0x000e620008000800 */
[----:B---3--:R-:W-:-:S10]  /*5d920*/  PRMT R3, R5, 0x7632, R3 ;  /* 0x0000763205037816 */ /* 0x008fd40000000003 */
[----:B------:R2:W-:Y:S01]  /*5d930*/  @P2 STG.E.U16 desc[UR8][R16.64], R5 ;  /* 0x0000000510002986 */ /* 0x0005e2000c101508 */
[----:B----4-:R-:W-:Y:S01]  /*5d940*/  ISETP.LT.AND P2, PT, R27, UR10, !P1 ;  /* 0x0000000a1b007c0c */ /* 0x010fe2000cf41270 */
[----:B------:R-:W3:Y:S01]  /*5d950*/  LDCU UR10, c[0x0][0x398] ;  /* 0x00007300ff0a77ac */ /* 0x000ee20008000800 */
[C---:B--2---:R-:W-:Y:S01]  /*5d960*/  IMAD.WIDE R16, R0.reuse, 0x2, R22 ;  /* 0x0000000200107825 */ /* 0x044fe200078e0216 */
[----:B------:R-:W2:Y:S04]  /*5d970*/  LDL R5, [R1+0x1a8] ;  /* 0x0001a80001057983 */ /* 0x000ea80000100800 */
[----:B------:R4:W-:Y:S02]  /*5d980*/  @P3 STG.E.U16 desc[UR8][R16.64], R3 ;  /* 0x0000000310003986 */ /* 0x0009e4000c101508 */
[----:B----4-:R-:W-:-:S05]  /*5d990*/  IMAD.WIDE R16, R0, 0x2, R20 ;  /* 0x0000000200107825 */ /* 0x010fca00078e0214 */
[----:B------:R4:W-:Y:S01]  /*5d9a0*/  @P2 STG.E.U16 desc[UR8][R16.64], R18 ;  /* 0x0000001210002986 */ /* 0x0009e2000c101508 */
[----:B-1----:R-:W-:Y:S01]  /*5d9b0*/  ISETP.LT.AND P2, PT, R28, UR4, !P1 ;  /* 0x000000041c007c0c */ /* 0x002fe2000cf41270 */
[----:B------:R-:W1:Y:S01]  /*5d9c0*/  LDCU UR4, c[0x0][0x398] ;  /* 0x00007300ff0477ac */ /* 0x000e620008000800 */
[----:B------:R-:W-:Y:S01]  /*5d9d0*/  PRMT R3, R18, 0x7632, R3 ;  /* 0x0000763212037816 */ /* 0x000fe20000000003 */
[----:B----4-:R-:W-:Y:S01]  /*5d9e0*/  IMAD.WIDE R16, R0, 0x2, R12 ;  /* 0x0000000200107825 */ /* 0x010fe200078e020c */
[----:B------:R-:W4:Y:S09]  /*5d9f0*/  LDL.LU R18, [R1+0x198] ;  /* 0x0001980001127983 */ /* 0x000f320000300800 */
[----:B------:R3:W-:Y:S01]  /*5da00*/  @P2 STG.E.U16 desc[UR8][R16.64], R3 ;  /* 0x0000000310002986 */ /* 0x0007e2000c101508 */
[----:B0-----:R-:W-:Y:S01]  /*5da10*/  ISETP.LT.AND P2, PT, R2, UR6, !P1 ;  /* 0x0000000602007c0c */ /* 0x001fe2000cf41270 */
[----:B------:R-:W0:Y:S01]  /*5da20*/  LDCU UR6, c[0x0][0x398] ;  /* 0x00007300ff0677ac */ /* 0x000e220008000800 */
[----:B-1----:R-:W-:Y:S01]  /*5da30*/  ISETP.LT.AND P1, PT, R19, UR4, !P1 ;  /* 0x0000000413007c0c */ /* 0x002fe2000cf21270 */
[----:B------:R-:W1:Y:S01]  /*5da40*/  LDCU UR4, c[0x0][0x39c] ;  /* 0x00007380ff0477ac */ /* 0x000e620008000800 */
[----:B---3--:R-:W-:Y:S01]  /*5da50*/  IMAD.WIDE R16, R0, 0x2, R10 ;  /* 0x0000000200107825 */ /* 0x008fe200078e020a */
[----:B------:R-:W-:-:S08]  /*5da60*/  PRMT R3, R24, 0x7632, R3 ;  /* 0x0000763218037816 */ /* 0x000fd00000000003 */
[----:B------:R3:W-:Y:S02]  /*5da70*/  @P2 STG.E.U16 desc[UR8][R16.64], R24 ;  /* 0x0000001810002986 */ /* 0x0007e4000c101508 */
[----:B---3--:R-:W-:Y:S02]  /*5da80*/  IMAD.WIDE R16, R0, 0x2, R14 ;  /* 0x0000000200107825 */ /* 0x008fe400078e020e */
[----:B------:R-:W3:Y:S04]  /*5da90*/  LDL.LU R24, [R1+0x188] ;  /* 0x0001880001187983 */ /* 0x000ee80000300800 */
[----:B------:R0:W-:Y:S04]  /*5daa0*/  STL [R1+0x2468], R15 ;  /* 0x0024680f01007387 */ /* 0x0001e80000100800 */
[----:B------:R1:W-:Y:S04]  /*5dab0*/  @P1 STG.E.U16 desc[UR8][R16.64], R3 ;  /* 0x0000000310001986 */ /* 0x0003e8000c101508 */
[----:B0-----:R-:W2:Y:S04]  /*5dac0*/  LDL R15, [R1+0x21c0] ;  /* 0x0021c000010f7983 */ /* 0x001ea80000100800 */
[----:B-1----:R-:W2:Y:S01]  /*5dad0*/  LDL R17, [R1+0x21c4] ;  /* 0x0021c40001117983 */ /* 0x002ea20000100800 */
[----:B------:R-:W-:-:S05]  /*5dae0*/  VIADD R3, R25, 0x5 ;  /* 0x0000000519037836 */ /* 0x000fca0000000000 */
[----:B------:R-:W-:Y:S01]  /*5daf0*/  ISETP.GE.AND P1, PT, R3, UR4, PT ;  /* 0x0000000403007c0c */ /* 0x000fe2000bf26270 */
[----:B------:R-:W-:Y:S01]  /*5db00*/  VIADD R0, R0, UR26 ;  /* 0x0000001a00007c36 */ /* 0x000fe20008000000 */
[----:B------:R-:W0:Y:S02]  /*5db10*/  LDCU UR4, c[0x0][0x398] ;  /* 0x00007300ff0477ac */ /* 0x000e240008000800 */
[----:B------:R-:W-:Y:S01]  /*5db20*/  ISETP.LT.AND P2, PT, R29, UR6, !P1 ;  /* 0x000000061d007c0c */ /* 0x000fe2000cf41270 */
[----:B------:R-:W1:Y:S01]  /*5db30*/  LDCU UR6, c[0x0][0x398] ;  /* 0x00007300ff0677ac */ /* 0x000e620008000800 */
[----:B--2---:R-:W-:Y:S01]  /*5db40*/  ISETP.LT.AND P3, PT, R17, UR10, !P1 ;  /* 0x0000000a11007c0c */ /* 0x004fe2000cf61270 */
[C---:B------:R-:W-:Y:S01]  /*5db50*/  IMAD.WIDE R16, R0.reuse, 0x2, R6 ;  /* 0x0000000200107825 */ /* 0x040fe200078e0206 */
[----:B------:R-:W2:Y:S09]  /*5db60*/  LDCU UR10, c[0x0][0x398] ;  /* 0x00007300ff0a77ac */ /* 0x000eb20008000800 */
[----:B------:R0:W-:Y:S04]  /*5db70*/  @P2 STG.E.U16 desc[UR8][R16.64], R5 ;  /* 0x0000000510002986 */ /* 0x0001e8000c101508 */
[----:B0-----:R-:W2:Y:S04]  /*5db80*/  LDL.LU R5, [R1+0x246c] ;  /* 0x00246c0001057983 */ /* 0x001ea80000300800 */
[----:B------:R-:W2:Y:S01]  /*5db90*/  LDL.LU R17, [R1+0x1a8] ;  /* 0x0001a80001117983 */ /* 0x000ea20000300800 */
[----:B------:R-:W-:Y:S01]  /*5dba0*/  ISETP.LT.AND P2, PT, R15, UR4, !P1 ;  /* 0x000000040f007c0c */ /* 0x000fe2000cf41270 */
[----:B------:R-:W0:Y:S02]  /*5dbb0*/  LDCU UR4, c[0x0][0x398] ;  /* 0x00007300ff0477ac */ /* 0x000e240008000800 */
[----:B------:R-:W3:Y:S01]  /*5dbc0*/  LDL R15, [R1+0x8] ;  /* 0x00000800010f7983 */ /* 0x000ee20000100800 */
[----:B--2---:R-:W-:Y:S01]  /*5dbd0*/  PRMT R3, R17, 0x7632, R3 ;  /* 0x0000763211037816 */ /* 0x004fe20000000003 */
[----:B------:R-:W-:-:S05]  /*5dbe0*/  IMAD.WIDE R16, R0, 0x2, R4 ;  /* 0x0000000200107825 */ /* 0x000fca00078e0204 */
[----:B------:R2:W-:Y:S01]  /*5dbf0*/  @P3 STG.E.U16 desc[UR8][R16.64], R3 ;  /* 0x0000000310003986 */ /* 0x0005e2000c101508 */
[----:B-1----:R-:W-:Y:S01]  /*5dc00*/  ISETP.LT.AND P3, PT, R26, UR6, !P1 ;  /* 0x000000061a007c0c */ /* 0x002fe2000cf61270 */
[----:B------:R-:W1:Y:S01]  /*5dc10*/  LDCU UR6, c[0x0][0x398] ;  /* 0x00007300ff0677ac */ /* 0x000e620008000800 */
[----:B--2---:R-:W-:Y:S01]  /*5dc20*/  IMAD.WIDE R16, R0, 0x2, R8 ;  /* 0x0000000200107825 */ /* 0x004fe200078e0208 */
[----:B----4-:R-:W-:-:S04]  /*5dc30*/  PRMT R3, R18, 0x7632, R3 ;  /* 0x0000763212037816 */ /* 0x010fc80000000003 */
[----:B------:R2:W-:Y:S01]  /*5dc40*/  @P2 STG.E.U16 desc[UR8][R16.64], R18 ;  /* 0x0000001210002986 */ /* 0x0005e2000c101508 */
[----:B------:R-:W-:Y:S01]  /*5dc50*/  ISETP.LT.AND P2, PT, R27, UR10, !P1 ;  /* 0x0000000a1b007c0c */ /* 0x000fe2000cf41270 */
[----:B------:R-:W4:Y:S01]  /*5dc60*/  LDCU UR10, c[0x0][0x398] ;  /* 0x00007300ff0a77ac */ /* 0x000f220008000800 */
[----:B--2---:R-:W-:Y:S01]  /*5dc70*/  IMAD.WIDE R16, R0, 0x2, R22 ;  /* 0x0000000200107825 */ /* 0x004fe200078e0216 */
[----:B------:R-:W2:Y:S04]  /*5dc80*/  LDL R18, [R1+0x26c] ;  /* 0x00026c0001127983 */ /* 0x000ea80000100800 */
[----:B------:R1:W-:Y:S01]  /*5dc90*/  @P3 STG.E.U16 desc[UR8][R16.64], R3 ;  /* 0x0000000310003986 */ /* 0x0003e2000c101508 */
[----:B0-----:R-:W-:Y:S01]  /*5dca0*/  ISETP.LT.AND P3, PT, R28, UR4, !P1 ;  /* 0x000000041c007c0c */ /* 0x001fe2000cf61270 */
[----:B------:R-:W0:Y:S01]  /*5dcb0*/  LDCU UR4, c[0x0][0x398] ;  /* 0x00007300ff0477ac */ /* 0x000e220008000800 */
[----:B-1----:R-:W-:Y:S01]  /*5dcc0*/  IMAD.WIDE R16, R0, 0x2, R20 ;  /* 0x0000000200107825 */ /* 0x002fe200078e0214 */
[----:B---3--:R-:W-:-:S04]  /*5dcd0*/  PRMT R3, R24, 0x7632, R3 ;  /* 0x0000763218037816 */ /* 0x008fc80000000003 */
[----:B------:R1:W-:Y:S02]  /*5dce0*/  @P2 STG.E.U16 desc[UR8][R16.64], R24 ;  /* 0x0000001810002986 */ /* 0x0003e4000c101508 */
[----:B-1----:R-:W-:Y:S02]  /*5dcf0*/  IMAD.WIDE R16, R0, 0x2, R12 ;  /* 0x0000000200107825 */ /* 0x002fe400078e020c */
[----:B------:R-:W3:Y:S04]  /*5dd00*/  LDL.LU R24, [R1+0x1dc] ;  /* 0x0001dc0001187983 */ /* 0x000ee80000300800 */
[----:B------:R1:W-:Y:S01]  /*5dd10*/  @P3 STG.E.U16 desc[UR8][R16.64], R3 ;  /* 0x0000000310003986 */ /* 0x0003e2000c101508 */
[----:B------:R-:W-:Y:S01]  /*5dd20*/  ISETP.LT.AND P3, PT, R2, UR45, !P1 ;  /* 0x0000002d02007c0c */ /* 0x000fe2000cf61270 */
[----:B------:R-:W0:Y:S02]  /*5dd30*/  LDCU UR45, c[0x0][0x39c] ;  /* 0x00007380ff2d77ac */ /* 0x000e240008000800 */
[----:B------:R4:W-:Y:S01]  /*5dd40*/  STL [R1+0x2460], R11 ;  /* 0x0024600b01007387 */ /* 0x0009e20000100800 */
[----:B-1----:R-:W-:-:S03]  /*5dd50*/  IMAD.WIDE R16, R0, 0x2, R10 ;  /* 0x0000000200107825 */ /* 0x002fc600078e020a */
[----:B----4-:R-:W4:Y:S06]  /*5dd60*/  LDL R11, [R1+0x21c0] ;  /* 0x0021c000010b7983 */ /* 0x010f2c0000100800 */
[----:B------:R1:W-:Y:S04]  /*5dd70*/  @P3 STG.E.U16 desc[UR8][R16.64], R15 ;  /* 0x0000000f10003986 */ /* 0x0003e8000c101508 */
[----:B-1----:R-:W2:Y:S04]  /*5dd80*/  LDL.LU R15, [R1+0x2468] ;  /* 0x00246800010f7983 */ /* 0x002ea80000300800 */
[----:B------:R-:W2:Y:S01]  /*5dd90*/  LDL.LU R17, [R1+0x8] ;  /* 0x0000080001117983 */ /* 0x000ea20000300800 */
[----:B------:R-:W-:Y:S01]  /*5dda0*/  ISETP.LT.AND P1, PT, R19, UR52, !P1 ;  /* 0x0000003413007c0c */ /* 0x000fe2000cf21270 */
[----:B------:R-:W-:Y:S01]  /*5ddb0*/  VIADD R3, R25, 0x6 ;  /* 0x0000000619037836 */ /* 0x000fe20000000000 */
[----:B------:R-:W1:Y:S04]  /*5ddc0*/  LDCU UR52, c[0x0][0x398] ;  /* 0x00007300ff3477ac */ /* 0x000e680008000800 */
[----:B------:R-:W-:Y:S01]  /*5ddd0*/  ISETP.GE.AND P2, PT, R3, UR53, PT ;  /* 0x0000003503007c0c */ /* 0x000fe2000bf46270 */
[----:B------:R-:W0:Y:S01]  /*5dde0*/  LDCU UR53, c[0x0][0x398] ;  /* 0x00007300ff3577ac */ /* 0x000e220008000800 */
[----:B--2---:R-:W-:Y:S01]  /*5ddf0*/  PRMT R3, R17, 0x7632, R3 ;  /* 0x0000763211037816 */ /* 0x004fe20000000003 */
[----:B------:R-:W-:-:S05]  /*5de00*/  IMAD.WIDE R16, R0, 0x2, R14 ;  /* 0x0000000200107825 */ /* 0x000fca00078e020e */
[----:B------:R2:W-:Y:S04]  /*5de10*/  @P1 STG.E.U16 desc[UR8][R16.64], R3 ;  /* 0x0000000310001986 */ /* 0x0005e8000c101508 */
[----:B--2---:R-:W2:Y:S01]  /*5de20*/  LDL R17, [R1+0x21c4] ;  /* 0x0021c40001117983 */ /* 0x004ea20000100800 */
[----:B------:R-:W-:Y:S01]  /*5de30*/  ISETP.LT.AND P3, PT, R29, UR74, !P2 ;  /* 0x0000004a1d007c0c */ /* 0x000fe2000d761270 */
[----:B------:R-:W-:Y:S01]  /*5de40*/  VIADD R0, R0, UR26 ;  /* 0x0000001a00007c36 */ /* 0x000fe20008000000 */
[----:B----4-:R-:W-:Y:S01]  /*5de50*/  ISETP.LT.AND P5, PT, R11, UR12, !P2 ;  /* 0x0000000c0b007c0c */ /* 0x010fe2000d7a1270 */
[----:B------:R-:W4:Y:S01]  /*5de60*/  LDCU UR74, c[0x0][0x398] ;  /* 0x00007300ff4a77ac */ /* 0x000f220008000800 */
[----:B------:R-:W3:Y:S01]  /*5de70*/  LDL.LU R11, [R1+0x1cc] ;  /* 0x0001cc00010b7983 */ /* 0x000ee20000300800 */
[----:B------:R-:W-:-:S02]  /*5de80*/  ISETP.LT.AND P6, PT, R26, UR27, !P2 ;  /* 0x0000001b1a007c0c */ /* 0x000fc4000d7c1270 */
[----:B------:R-:W-:Y:S01]  /*5de90*/  ISETP.LT.AND P1, PT, R27, UR75, !P2 ;  /* 0x0000004b1b007c0c */ /* 0x000fe2000d721270 */
[----:B------:R-:W0:Y:S01]  /*5dea0*/  LDCU UR12, c[0x0][0x398] ;  /* 0x00007300ff0c77ac */ /* 0x000e220008000800 */
[----:B------:R-:W0:Y:S01]  /*5deb0*/  LDCU UR27, c[0x0][0x398] ;  /* 0x00007300ff1b77ac */ /* 0x000e220008000800 */
[----:B------:R-:W0:Y:S01]  /*5dec0*/  LDCU UR75, c[0x0][0x398] ;  /* 0x00007300ff4b77ac */ /* 0x000e220008000800 */
[----:B--2---:R-:W-:Y:S01]  /*5ded0*/  ISETP.LT.AND P4, PT, R17, UR36, !P2 ;  /* 0x0000002411007c0c */ /* 0x004fe2000d781270 */
[C---:B------:R-:W-:Y:S01]  /*5dee0*/  IMAD.WIDE R16, R0.reuse, 0x2, R6 ;  /* 0x0000000200107825 */ /* 0x040fe200078e0206 */
[----:B------:R-:W2:Y:S04]  /*5def0*/  LDCU UR36, c[0x0][0x398] ;  /* 0x00007300ff2477ac */ /* 0x000ea80008000800 */
[----:B------:R0:W-:Y:S04]  /*5df00*/  @P3 STG.E.U16 desc[UR8][R16.64], R18 ;  /* 0x0000001210003986 */ /* 0x0001e8000c101508 */
[----:B0-----:R-:W3:Y:S04]  /*5df10*/  LDL.LU R18, [R1+0x2464] ;  /* 0x0024640001127983 */ /* 0x001ee80000300800 */
[----:B------:R-:W2:Y:S02]  /*5df20*/  LDL.LU R17, [R1+0x26c] ;  /* 0x00026c0001117983 */ /* 0x000ea40000300800 */
[----:B--2---:R-:W-:Y:S01]  /*5df30*/  PRMT R3, R17, 0x7632, R3 ;  /* 0x0000763211037816 */ /* 0x004fe20000000003 */
[----:B------:R-:W-:-:S05]  /*5df40*/  IMAD.WIDE R16, R0, 0x2, R4 ;  /* 0x0000000200107825 */ /* 0x000fca00078e0204 */
[----:B------:R0:W-:Y:S01]  /*5df50*/  @P4 STG.E.U16 desc[UR8][R16.64], R3 ;  /* 0x0000000310004986 */ /* 0x0001e2000c101508 */
[----:B---3--:R-:W-:Y:S01]  /*5df60*/  PRMT R18, R24, 0x7632, R18 ;  /* 0x0000763218127816 */ /* 0x008fe20000000012 */
[----:B0-----:R-:W-:-:S04]  /*5df70*/  IMAD.WIDE R16, R0, 0x2, R8 ;  /* 0x0000000200107825 */ /* 0x001fc800078e0208 */
[----:B------:R-:W-:Y:S01]  /*5df80*/  VIADD R3, R25, 0x7 ;  /* 0x0000000719037836 */ /* 0x000fe20000000000 */
[----:B------:R0:W-:Y:S04]  /*5df90*/  @P5 STG.E.U16 desc[UR8][R16.64], R24 ;  /* 0x0000001810005986 */ /* 0x0001e8000c101508 */
[----:B------:R-:W-:Y:S01]  /*5dfa0*/  ISETP.GE.AND P5, PT, R3, UR73, PT ;  /* 0x0000004903007c0c */ /* 0x000fe2000bfa6270 */
[----:B------:R-:W2:Y:S01]  /*5dfb0*/  LDCU UR73, c[0x0][0x398] ;  /* 0x00007300ff4977ac */ /* 0x000ea20008000800 */
[C---:B0-----:R-:W-:Y:S01]  /*5dfc0*/  IMAD.WIDE R16, R0.reuse, 0x2, R22 ;  /* 0x0000000200107825 */ /* 0x041fe200078e0216 */
[----:B------:R-:W3:Y:S04]  /*5dfd0*/  LDL.LU R24, [R1+0x1ac] ;  /* 0x0001ac0001187983 */ /* 0x000ee80000300800 */
[----:B------:R0:W-:Y:S01]  /*5dfe0*/  @P6 STG.E.U16 desc[UR8][R16.64], R18 ;  /* 0x0000001210006986 */ /* 0x0001e2000c101508 */
[----:B------:R-:W-:Y:S01]  /*5dff0*/  ISETP.LT.AND P6, PT, R29, UR40, !P5 ;  /* 0x000000281d007c0c */ /* 0x000fe2000efc1270 */
[----:B------:R-:W1:Y:S02]  /*5e000*/  LDCU UR40, c[0x0][0x398] ;  /* 0x00007300ff2877ac */ /* 0x000e640008000800 */
[----:B------:R2:W-:Y:S01]  /*5e010*/  STL [R1+0x2458], R29 ;  /* 0x0024581d01007387 */ /* 0x0005e20000100800 */
[----:B------:R-:W-:Y:S01]  /*5e020*/  PRMT R3, R11, 0x7632, R3 ;  /* 0x000076320b037816 */ /* 0x000fe20000000003 */
[----:B0-----:R-:W-:-:S02]  /*5e030*/  IMAD.WIDE R16, R0, 0x2, R20 ;  /* 0x0000000200107825 */ /* 0x001fc400078e0214 */
[----:B--2---:R-:W2:Y:S04]  /*5e040*/  LDL R29, [R1+0x21c4] ;  /* 0x0021c400011d7983 */ /* 0x004ea80000100800 */
[----:B------:R0:W-:Y:S04]  /*5e050*/  @P1 STG.E.U16 desc[UR8][R16.64], R11 ;  /* 0x0000000b10001986 */ /* 0x0001e8000c101508 */
[----:B0-----:R-:W3:Y:S01]  /*5e060*/  LDL.LU R11, [R1+0x2460] ;  /* 0x00246000010b7983 */ /* 0x001ee20000300800 */
[----:B------:R-:W-:Y:S01]  /*5e070*/  ISETP.LT.AND P3, PT, R28, UR6, !P2 ;  /* 0x000000061c007c0c */ /* 0x000fe2000d761270 */
[----:B------:R-:W0:Y:S01]  /*5e080*/  LDCU UR6, c[0x0][0x3b8] ;  /* 0x00007700ff0677ac */ /* 0x000e220008000800 */
[----:B------:R-:W-:-:S02]  /*5e090*/  ISETP.LT.AND P4, PT, R2, UR35, !P2 ;  /* 0x0000002302007c0c */ /* 0x000fc4000d781270 */
[----:B------:R-:W-:Y:S01]  /*5e0a0*/  ISETP.LT.AND P2, PT, R19, UR54, !P2 ;  /* 0x0000003613007c0c */ /* 0x000fe2000d741270 */
[C---:B------:R-:W-:Y:S01]  /*5e0b0*/  IMAD.WIDE R18, R0.reuse, 0x2, R12 ;  /* 0x0000000200127825 */ /* 0x040fe200078e020c */
[----:B------:R-:W0:Y:S01]  /*5e0c0*/  LDCU UR35, c[0x0][0x39c] ;  /* 0x00007380ff2377ac */ /* 0x000e220008000800 */
[----:B------:R-:W0:Y:S06]  /*5e0d0*/  LDCU UR54, c[0x0][0x398] ;  /* 0x00007300ff3677ac */ /* 0x000e2c0008000800 */
[----:B------:R0:W-:Y:S01]  /*5e0e0*/  @P3 STG.E.U16 desc[UR8][R18.64], R3 ;  /* 0x0000000312003986 */ /* 0x0001e2000c101508 */
[----:B--2---:R-:W-:Y:S01]  /*5e0f0*/  ISETP.LT.AND P1, PT, R29, UR70, !P5 ;  /* 0x000000461d007c0c */ /* 0x004fe2000ef21270 */
[----:B------:R-:W2:Y:S02]  /*5e100*/  LDCU UR70, c[0x0][0x398] ;  /* 0x00007300ff4677ac */ /* 0x000ea40008000800 */
[----:B------:R-:W2:Y:S04]  /*5e110*/  LDL.LU R29, [R1+0x19c] ;  /* 0x00019c00011d7983 */ /* 0x000ea80000300800 */
[----:B0-----:R-:W2:Y:S01]  /*5e120*/  LDL R19, [R1+0x21c0] ;  /* 0x0021c00001137983 */ /* 0x001ea20000100800 */
[----:B---3--:R-:W-:-:S03]  /*5e130*/  IMAD.WIDE R16, R0, 0x2, R10 ;  /* 0x0000000200107825 */ /* 0x008fc600078e020a */
[----:B------:R0:W-:Y:S04]  /*5e140*/  STL [R1+0x2454], R11 ;  /* 0x0024540b01007387 */ /* 0x0001e80000100800 */
[----:B0-----:R-:W3:Y:S01]  /*5e150*/  LDL.LU R11, [R1+0x1bc] ;  /* 0x0001bc00010b7983 */ /* 0x001ee20000300800 */
[----:B--2---:R-:W-:Y:S01]  /*5e160*/  ISETP.LT.AND P3, PT, R19, UR72, !P5 ;  /* 0x0000004813007c0c */ /* 0x004fe2000ef61270 */
[C---:B------:R-:W-:Y:S01]  /*5e170*/  IMAD.WIDE R18, R0.reuse, 0x2, R14 ;  /* 0x0000000200127825 */ /* 0x040fe200078e020e */
[----:B------:R-:W0:Y:S03]  /*5e180*/  LDCU UR72, c[0x0][0x398] ;  /* 0x00007300ff4877ac */ /* 0x000e260008000800 */
[----:B------:R-:W-:Y:S01]  /*5e190*/  VIADD R0, R0, UR26 ;  /* 0x0000001a00007c36 */ /* 0x000fe20008000000 */
[----:B---3--:R-:W-:Y:S01]  /*5e1a0*/  PRMT R3, R11, 0x7632, R3 ;  /* 0x000076320b037816 */ /* 0x008fe20000000003 */
[----:B------:R2:W-:Y:S04]  /*5e1b0*/  @P4 STG.E.U16 desc[UR8][R16.64], R11 ;  /* 0x0000000b10004986 */ /* 0x0005e8000c101508 */
[----:B------:R3:W-:Y:S01]  /*5e1c0*/  @P2 STG.E.U16 desc[UR8][R18.64], R3 ;  /* 0x0000000312002986 */ /* 0x0007e2000c101508 */
[----:B--2---:R-:W-:-:S03]  /*5e1d0*/  IMAD.WIDE R16, R0, 0x2, R6 ;  /* 0x0000000200107825 */ /* 0x004fc600078e0206 */
[----:B------:R-:W2:Y:S01]  /*5e1e0*/  LDL.LU R11, [R1+0x18c] ;  /* 0x00018c00010b7983 */ /* 0x000ea20000300800 */
[----:B---3--:R-:W-:-:S03]  /*5e1f0*/  PRMT R3, R24, 0x7632, R3 ;  /* 0x0000763218037816 */ /* 0x008fc60000000003 */
[----:B------:R3:W-:Y:S04]  /*5e200*/  @P6 STG.E.U16 desc[UR8][R16.64], R24 ;  /* 0x0000001810006986 */ /* 0x0007e8000c101508 */
[----:B---3--:R-:W3:Y:S04]  /*5e210*/  LDL.LU R24, [R1+0x245c] ;  /* 0x00245c0001187983 */ /* 0x008ee80000300800 */
[----:B------:R-:W2:Y:S01]  /*5e220*/  LDL R17, [R1+0x21b8] ;  /* 0x0021b80001117983 */ /* 0x000ea20000100800 */
[----:B------:R-:W-:Y:S01]  /*5e230*/  IMAD.WIDE R18, R0, 0x2, R4 ;  /* 0x0000000200127825 */ /* 0x000fe200078e0204 */
[----:B------:R-:W-:Y:S01]  /*5e240*/  ISETP.LT.AND P4, PT, R26, UR20, !P5 ;  /* 0x000000141a007c0c */ /* 0x000fe2000ef81270 */
[----:B------:R-:W0:Y:S01]  /*5e250*/  LDCU UR20, c[0x0][0x398] ;  /* 0x00007300ff1477ac */ /* 0x000e220008000800 */
[----:B------:R-:W-:-:S02]  /*5e260*/  ISETP.LT.AND P2, PT, R27, UR41, !P5 ;  /* 0x000000291b007c0c */ /* 0x000fc4000ef41270 */
[----:B------:R1:W-:Y:S01]  /*5e270*/  @P1 STG.E.U16 desc[UR8][R18.64], R3 ;  /* 0x0000000312001986 */ /* 0x0003e2000c101508 */
[----:B------:R-:W-:Y:S01]  /*5e280*/  ISETP.LT.AND P6, PT, R28, UR71, !P5 ;  /* 0x000000471c007c0c */ /* 0x000fe2000efc1270 */
[----:B------:R-:W0:Y:S01]  /*5e290*/  LDCU UR41, c[0x0][0x398] ;  /* 0x00007300ff2977ac */ /* 0x000e220008000800 */
[----:B------:R-:W-:Y:S01]  /*5e2a0*/  ISETP.LT.AND P1, PT, R2, UR49, !P5 ;  /* 0x0000003102007c0c */ /* 0x000fe2000ef21270 */
[----:B------:R-:W0:Y:S01]  /*5e2b0*/  LDCU UR49, c[0x0][0x3b8] ;  /* 0x00007700ff3177ac */ /* 0x000e220008000800 */
[----:B------:R-:W0:Y:S01]  /*5e2c0*/  LDCU UR71, c[0x0][0x398] ;  /* 0x00007300ff4777ac */ /* 0x000e220008000800 */
[----:B-1----:R-:W-:Y:S02]  /*5e2d0*/  VIADD R3, R25, 0x8 ;  /* 0x0000000819037836 */ /* 0x002fe40000000000 */
[----:B------:R-:W-:Y:S01]  /*5e2e0*/  IMAD.WIDE R18, R0, 0x2, R22 ;  /* 0x0000000200127825 */ /* 0x000fe200078e0216 */
[----:B--2---:R-:W-:-:S03]  /*5e2f0*/  ISETP.LT.AND P5, PT, R17, UR29, !P5 ;  /* 0x0000001d11007c0c */ /* 0x004fc6000efa1270 */
[C---:B------:R-:W-:Y:S01]  /*5e300*/  IMAD.WIDE R16, R0.reuse, 0x2, R8 ;  /* 0x0000000200107825 */ /* 0x040fe200078e0208 */
[----:B---3--:R-:W-:Y:S01]  /*5e310*/  PRMT R24, R29, 0x7632, R24 ;  /* 0x000076321d187816 */ /* 0x008fe20000000018 */
[----:B------:R-:W1:Y:S03]  /*5e320*/  LDCU UR29, c[0x0][0x39c] ;  /* 0x00007380ff1d77ac */ /* 0x000e660008000800 */
[----:B------:R2:W-:Y:S01]  /*5e330*/  @P3 STG.E.U16 desc[UR8][R16.64], R29 ;  /* 0x0000001d10003986 */ /* 0x0005e2000c101508 */
[----:B------:R-:W-:Y:S01]  /*5e340*/  ISETP.GE.AND P3, PT, R3, UR50, PT ;  /* 0x0000003203007c0c */ /* 0x000fe2000bf66270 */
[----:B------:R-:W-:Y:S01]  /*5e350*/  VIADD R25, R25, 0x9 ;  /* 0x0000000919197836 */ /* 0x000fe20000000000 */
[----:B------:R-:W-:Y:S01]  /*5e360*/  PRMT R3, R11, 0x7632, R3 ;  /* 0x000076320b037816 */ /* 0x000fe20000000003 */
[----:B------:R3:W-:Y:S01]  /*5e370*/  @P4 STG.E.U16 desc[UR8][R18.64], R24 ;  /* 0x0000001812004986 */ /* 0x0007e2000c101508 */
[----:B------:R-:W0:Y:S01]  /*5e380*/  LDCU UR50, c[0x0][0x398] ;  /* 0x00007300ff3277ac */ /* 0x000e220008000800 */
[----:B--2---:R-:W-:-:S02]  /*5e390*/  IMAD.WIDE R16, R0, 0x2, R20 ;  /* 0x0000000200107825 */ /* 0x004fc400078e0214 */
[----:B------:R-:W2:Y:S04]  /*5e3a0*/  LDL.LU R29, [R1+0x2458] ;  /* 0x00245800011d7983 */ /* 0x000ea80000300800 */
[----:B---3--:R-:W3:Y:S04]  /*5e3b0*/  LDL.LU R24, [R1+0xc] ;  /* 0x00000c0001187983 */ /* 0x008ee80000300800 */
[----:B------:R0:W-:Y:S04]  /*5e3c0*/  @P2 STG.E.U16 desc[UR8][R16.64], R11 ;  /* 0x0000000b10002986 */ /* 0x0001e8000c101508 */
[----:B0-----:R-:W2:Y:S04]  /*5e3d0*/  LDL.LU R11, [R1+0x2454] ;  /* 0x00245400010b7983 */ /* 0x001ea80000300800 */
[----:B------:R-:W4:Y:S04]  /*5e3e0*/  LDL R16, [R1+0x21c4] ;  /* 0x0021c40001107983 */ /* 0x000f280000100800 */
[----:B------:R-:W4:Y:S01]  /*5e3f0*/  LDL R17, [R1+0x21c0] ;  /* 0x0021c00001117983 */ /* 0x000f220000100800 */
[----:B------:R-:W-:-:S05]  /*5e400*/  IMAD.WIDE R18, R0, 0x2, R12 ;  /* 0x0000000200127825 */ /* 0x000fca00078e020c */
[----:B------:R3:W-:Y:S02]  /*5e410*/  @P6 STG.E.U16 desc[UR8][R18.64], R3 ;  /* 0x0000000312006986 */ /* 0x0007e4000c101508 */
[----:B---3--:R-:W-:Y:S01]  /*5e420*/  PRMT R3, R24, 0x7632, R3 ;  /* 0x0000763218037816 */ /* 0x008fe20000000003 */
[----:B--2---:R-:W-:Y:S01]  /*5e430*/  IMAD.WIDE R18, R0, 0x2, R10 ;  /* 0x0000000200127825 */ /* 0x004fe200078e020a */
[----:B----4-:R-:W-:-:S04]  /*5e440*/  ISETP.LT.AND P2, PT, R16, UR30, !P3 ;  /* 0x0000001e10007c0c */ /* 0x010fc8000df41270 */
[----:B------:R0:W-:Y:S01]  /*5e450*/  @P1 STG.E.U16 desc[UR8][R18.64], R24 ;  /* 0x0000001812001986 */ /* 0x0001e2000c101508 */
[----:B------:R-:W-:Y:S01]  /*5e460*/  ISETP.LT.AND P6, PT, R17, UR51, !P3 ;  /* 0x0000003311007c0c */ /* 0x000fe2000dfc1270 */
[----:B------:R-:W-:Y:S02]  /*5e470*/  IMAD.WIDE R16, R0, 0x2, R14 ;  /* 0x0000000200107825 */ /* 0x000fe400078e020e */
[----:B------:R2:W-:Y:S01]  /*5e480*/  STL [R1+0x244c], R11 ;  /* 0x00244c0b01007387 */ /* 0x0005e20000100800 */
[----:B------:R-:W-:Y:S01]  /*5e490*/  ISETP.LT.AND P1, PT, R26, UR69, !P3 ;  /* 0x000000451a007c0c */ /* 0x000fe2000df21270 */
[----:B------:R-:W3:Y:S02]  /*5e4a0*/  LDCU UR30, c[0x0][0x398] ;  /* 0x00007300ff1e77ac */ /* 0x000ee40008000800 */
[----:B------:R-:W4:Y:S01]  /*5e4b0*/  LDL.LU R26, [R1+0x2450] ;  /* 0x00245000011a7983 */ /* 0x000f220000300800 */
[----:B------:R-:W-:Y:S01]  /*5e4c0*/  ISETP.LT.AND P4, PT, R29, UR68, !P3 ;  /* 0x000000441d007c0c */ /* 0x000fe2000df81270 */
[----:B------:R-:W1:Y:S02]  /*5e4d0*/  LDCU UR68, c[0x0][0x398] ;  /* 0x00007300ff4477ac */ /* 0x000e640008000800 */
[----:B------:R3:W-:Y:S01]  /*5e4e0*/  @P5 STG.E.U16 desc[UR8][R16.64], R3 ;  /* 0x0000000310005986 */ /* 0x0007e2000c101508 */
[----:B0-----:R-:W-:Y:S01]  /*5e4f0*/  VIADD R24, R0, UR26 ;  /* 0x0000001a00187c36 */ /* 0x001fe20008000000 */
[----:B------:R-:W0:Y:S02]  /*5e500*/  LDCU UR51, c[0x0][0x398] ;  /* 0x00007300ff3377ac */ /* 0x000e240008000800 */
[----:B--2---:R-:W2:Y:S01]  /*5e510*/  LDL.LU R11, [R1+0x140] ;  /* 0x00014000010b7983 */ /* 0x004ea20000300800 */
[----:B------:R-:W0:Y:S03]  /*5e520*/  LDCU UR69, c[0x0][0x398] ;  /* 0x00007300ff4577ac */ /* 0x000e260008000800 */
[----:B---3--:R-:W3:Y:S01]  /*5e530*/  LDL.LU R3, [R1+0x160] ;  /* 0x0001600001037983 */ /* 0x008ee20000300800 */
[----:B------:R-:W-:Y:S01]  /*5e540*/  ISETP.LT.AND P5, PT, R27, UR18, !P3 ;  /* 0x000000121b007c0c */ /* 0x000fe2000dfa1270 */
[C---:B------:R-:W-:Y:S01]  /*5e550*/  IMAD.WIDE R16, R24.reuse, 0x2, R6 ;  /* 0x0000000218107825 */ /* 0x040fe200078e0206 */
[----:B------:R-:W0:Y:S01]  /*5e560*/  LDCU UR18, c[0x0][0x398] ;  /* 0x00007300ff1277ac */ /* 0x000e220008000800 */
[----:B------:R1:W-:Y:S04]  /*5e570*/  STL [R1+0x2448], R27 ;  /* 0x0024481b01007387 */ /* 0x0003e80000100800 */
[----:B-1----:R-:W2:Y:S01]  /*5e580*/  LDL R27, [R1+0x21b8] ;  /* 0x0021b800011b7983 */ /* 0x002ea20000100800 */
[----:B------:R-:W-:Y:S01]  /*5e590*/  IMAD.WIDE R18, R24, 0x2, R4 ;  /* 0x0000000218127825 */ /* 0x000fe200078e0204 */
[----:B---3--:R-:W-:-:S02]  /*5e5a0*/  PRMT R0, R3, 0x7632, R0 ;  /* 0x0000763203007816 */ /* 0x008fc40000000000 */
[----:B------:R1:W-:Y:S01]  /*5e5b0*/  @P4 STG.E.U16 desc[UR8][R16.64], R3 ;  /* 0x0000000310004986 */ /* 0x0003e2000c101508 */
[----:B------:R-:W-:Y:S01]  /*5e5c0*/  ISETP.LT.AND P4, PT, R28, UR42, !P3 ;  /* 0x0000002a1c007c0c */ /* 0x000fe2000df81270 */
[----:B------:R-:W3:Y:S02]  /*5e5d0*/  LDCU UR42, c[0x0][0x398] ;  /* 0x00007300ff2a77ac */ /* 0x000ee40008000800 */
[----:B------:R0:W-:Y:S01]  /*5e5e0*/  @P2 STG.E.U16 desc[UR8][R18.64], R0 ;  /* 0x0000000012002986 */ /* 0x0001e2000c101508 */
[----:B------:R-:W-:Y:S01]  /*5e5f0*/  ISETP.LT.AND P2, PT, R2, UR34, !P3 ;  /* 0x0000002202007c0c */ /* 0x000fe2000df41270 */
[----:B------:R-:W3:Y:S01]  /*5e600*/  LDCU UR34, c[0x0][0x398] ;  /* 0x00007300ff2277ac */ /* 0x000ee20008000800 */
[C---:B-1----:R-:W-:Y:S01]  /*5e610*/  VIADD R3, R24.reuse, UR26 ;  /* 0x0000001a18037c36 */ /* 0x042fe20008000000 */
[----:B--2---:R-:W-:Y:S01]  /*5e620*/  ISETP.LT.AND P3, PT, R27, UR67, !P3 ;  /* 0x000000431b007c0c */ /* 0x004fe2000df61270 */
[----:B------:R-:W-:Y:S01]  /*5e630*/  IMAD.WIDE R16, R24, 0x2, R8 ;  /* 0x0000000218107825 */ /* 0x000fe200078e0208 */
[----:B------:R-:W2:Y:S01]  /*5e640*/  LDL.LU R27, [R1+0x130] ;  /* 0x00013000011b7983 */ /* 0x000ea20000300800 */
[----:B------:R-:W1:Y:S02]  /*5e650*/  LDCU UR67, c[0x0][0x3b8] ;  /* 0x00007700ff4377ac */ /* 0x000e640008000800 */
[----:B0-----:R-:W-:-:S02]  /*5e660*/  VIADD R0, R3, UR26 ;  /* 0x0000001a03007c36 */ /* 0x001fc40008000000 */
[----:B------:R-:W-:Y:S01]  /*5e670*/  IMAD.WIDE R18, R24, 0x2, R22 ;  /* 0x0000000218127825 */ /* 0x000fe200078e0216 */
[----:B------:R-:W0:Y:S02]  /*5e680*/  LDCU UR26, c[0x0][0x39c] ;  /* 0x00007380ff1a77ac */ /* 0x000e240008000800 */
[----:B------:R3:W-:Y:S04]  /*5e690*/  STL [R1+0x243c], R0 ;  /* 0x00243c0001007387 */ /* 0x0007e80000100800 */
[----:B---3--:R-:W4:Y:S02]  /*5e6a0*/  LDL.LU R0, [R1+0x150] ;  /* 0x0001500001007983 */ /* 0x008f240000300800 */
[----:B----4-:R-:W-:Y:S02]  /*5e6b0*/  PRMT R26, R0, 0x7632, R26 ;  /* 0x00007632001a7816 */ /* 0x010fe4000000001a */
[----:B------:R3:W-:Y:S01]  /*5e6c0*/  @P6 STG.E.U16 desc[UR8][R16.64], R0 ;  /* 0x0000000010006986 */ /* 0x0007e2000c101508 */
[----:B------:R-:W-:Y:S01]  /*5e6d0*/  ISETP.GE.AND P6, PT, R25, UR77, PT ;  /* 0x0000004d19007c0c */ /* 0x000fe2000bfc6270 */
[----:B------:R-:W4:Y:S02]  /*5e6e0*/  LDCU UR77, c[0x0][0x398] ;  /* 0x00007300ff4d77ac */ /* 0x000f240008000800 */
[----:B------:R0:W-:Y:S01]  /*5e6f0*/  @P1 STG.E.U16 desc[UR8][R18.64], R26 ;  /* 0x0000001a12001986 */ /* 0x0001e2000c101508 */
[----:B------:R-:W-:Y:S01]  /*5e700*/  ISETP.LT.AND P1, PT, R29, UR32, !P6 ;  /* 0x000000201d007c0c */ /* 0x000fe2000f721270 */
[----:B------:R-:W1:Y:S01]  /*5e710*/  LDCU UR32, c[0x0][0x398] ;  /* 0x00007300ff2077ac */ /* 0x000e620008000800 */
[----:B------:R-:W-:Y:S01]  /*5e720*/  PRMT R25, R11, 0x7632, R25 ;  /* 0x000076320b197816 */ /* 0x000fe20000000019 */
[C---:B---3--:R-:W-:Y:S01]  /*5e730*/  IMAD.WIDE R16, R24.reuse, 0x2, R20 ;  /* 0x0000000218107825 */ /* 0x048fe200078e0214 */
[----:B------:R-:W3:Y:S04]  /*5e740*/  LDL.LU R0, [R1+0x120] ;  /* 0x0001200001007983 */ /* 0x000ee80000300800 */
[----:B0-----:R-:W2:Y:S04]  /*5e750*/  LDL R26, [R1+0x21b8] ;  /* 0x0021b800011a7983 */ /* 0x001ea80000100800 */
[----:B------:R0:W-:Y:S04]  /*5e760*/  STL [R1+0x2444], R29 ;  /* 0x0024441d01007387 */ /* 0x0001e80000100800 */
[----:B------:R1:W-:Y:S04]  /*5e770*/  @P5 STG.E.U16 desc[UR8][R16.64], R11 ;  /* 0x0000000b10005986 */ /* 0x0003e8000c101508 */
[----:B0-----:R-:W2:Y:S04]  /*5e780*/  LDL R29, [R1+0x21c4] ;  /* 0x0021c400011d7983 */ /* 0x001ea80000100800 */
[----:B-1----:R-:W3:Y:S04]  /*5e790*/  LDL.LU R11, [R1+0x244c] ;  /* 0x00244c00010b7983 */ /* 0x002ee80000300800 */
[----:B------:R-:W4:Y:S01]  /*5e7a0*/  LDL R17, [R1+0x21c0] ;  /* 0x0021c00001117983 */ /* 0x000f220000100800 */
[----:B------:R-:W-:-:S05]  /*5e7b0*/  IMAD.WIDE R18, R24, 0x2, R12 ;  /* 0x0000000218127825 */ /* 0x000fca00078e020c */
[----:B------:R0:W-:Y:S01]  /*5e7c0*/  @P4 STG.E.U16 desc[UR8][R18.64], R25 ;  /* 0x0000001912004986 */ /* 0x0001e2000c101508 */
[----:B--2---:R-:W-:Y:S01]  /*5e7d0*/  ISETP.LT.AND P5, PT, R29, UR47, !P6 ;  /* 0x0000002f1d007c0c */ /* 0x004fe2000f7a1270 */
[C---:B0-----:R-:W-:Y:S02]  /*5e7e0*/  IMAD.WIDE R18, R24.reuse, 0x2, R14 ;  /* 0x0000000218127825 */ /* 0x041fe400078e020e */
[----:B------:R-:W2:Y:S01]  /*5e7f0*/  LDL.LU R29, [R1+0x110] ;  /* 0x00011000011d7983 */ /* 0x000ea20000300800 */
[----:B------:R-:W0:Y:S03]  /*5e800*/  LDCU UR47, c[0x0][0x398] ;  /* 0x00007300ff2f77ac */ /* 0x000e260008000800 */
[----:B---3--:R1:W-:Y:S01]  /*5e810*/  STL [R1+0x2440], R11 ;  /* 0x0024400b01007387 */ /* 0x0083e20000100800 */
[----:B----4-:R-:W-:Y:S01]  /*5e820*/  ISETP.LT.AND P4, PT, R17, UR16, !P6 ;  /* 0x0000001011007c0c */ /* 0x010fe2000f781270 */
[----:B------:R-:W-:Y:S01]  /*5e830*/  IMAD.WIDE R16, R24, 0x2, R10 ;  /* 0x0000000218107825 */ /* 0x000fe200078e020a */
[----:B------:R-:W3:Y:S01]  /*5e840*/  LDCU UR16, c[0x0][0x398] ;  /* 0x00007300ff1077ac */ /* 0x000ee20008000800 */
[----:B-1----:R-:W4:Y:S01]  /*5e850*/  LDL R11, [R1+0x21cc] ;  /* 0x0021cc00010b7983 */ /* 0x002f220000100800 */
[----:B------:R-:W-:-:S03]  /*5e860*/  PRMT R24, R27, 0x7632, R24 ;  /* 0x000076321b187816 */ /* 0x000fc60000000018 */
[----:B------:R1:W-:Y:S04]  /*5e870*/  @P2 STG.E.U16 desc[UR8][R16.64], R27 ;  /* 0x0000001b10002986 */ /* 0x0003e8000c101508 */
[----:B------:R0:W-:Y:S01]  /*5e880*/  @P3 STG.E.U16 desc[UR8][R18.64], R24 ;  /* 0x0000001812003986 */ /* 0x0001e2000c101508 */
[----:B-1----:R-:W-:-:S03]  /*5e890*/  IMAD.WIDE R16, R3, 0x2, R6 ;  /* 0x0000000203107825 */ /* 0x002fc600078e0206 */
[----:B------:R-:W3:Y:S01]  /*5e8a0*/  LDL.LU R27, [R1+0x2448] ;  /* 0x00244800011b7983 */ /* 0x000ee20000300800 */
[C---:B0-----:R-:W-:Y:S01]  /*5e8b0*/  IMAD.WIDE R18, R3.reuse, 0x2, R4 ;  /* 0x0000000203127825 */ /* 0x041fe200078e0204 */
[----:B------:R-:W-:Y:S02]  /*5e8c0*/  PRMT R24, R0, 0x7632, R24 ;  /* 0x0000763200187816 */ /* 0x000fe40000000018 */
[----:B------:R0:W-:Y:S04]  /*5e8d0*/  @P1 STG.E.U16 desc[UR8][R16.64], R0 ;  /* 0x0000000010001986 */ /* 0x0001e8000c101508 */
[----:B------:R-:W-:Y:S01]  /*5e8e0*/  @P5 STG.E.U16 desc[UR8][R18.64], R24 ;  /* 0x0000001812005986 */ /* 0x000fe2000c101508 */
[----:B0-----:R-:W-:Y:S01]  /*5e8f0*/  IMAD.WIDE R16, R3, 0x2, R8 ;  /* 0x0000000203107825 */ /* 0x001fe200078e0208 */
[----:B--2---:R-:W-:-:S04]  /*5e900*/  PRMT R25, R29, 0x7632, R25 ;  /* 0x000076321d197816 */ /* 0x004fc80000000019 */
[----:B------:R0:W-:Y:S01]  /*5e910*/  @P4 STG.E.U16 desc[UR8][R16.64], R29 ;  /* 0x0000001d10004986 */ /* 0x0001e2000c101508 */
[----:B----4-:R-:W-:Y:S01]  /*5e920*/  ISETP.LT.AND P2, PT, R11, UR63, !P6 ;  /* 0x0000003f0b007c0c */ /* 0x010fe2000f741270 */
[----:B0-----:R-:W-:Y:S02]  /*5e930*/  IMAD.WIDE R16, R3, 0x2, R20 ;  /* 0x0000000203107825 */ /* 0x001fe400078e0214 */
[----:B------:R-:W2:Y:S01]  /*5e940*/  LDL.LU R11, [R1+0x100] ;  /* 0x00010000010b7983 */ /* 0x000ea20000300800 */
[----:B---3--:R-:W-:-:S03]  /*5e950*/  ISETP.LT.AND P3, PT, R27, UR66, !P6 ;  /* 0x000000421b007c0c */ /* 0x008fc6000f761270 */
[----:B------:R-:W3:Y:S01]  /*5e960*/  LDL.LU R0, [R1+0xf0] ;  /* 0x0000f00001007983 */ /* 0x000ee20000300800 */
[----:B------:R-:W-:Y:S01]  /*5e970*/  ISETP.LT.AND P1, PT, R28, UR65, !P6 ;  /* 0x000000411c007c0c */ /* 0x000fe2000f721270 */
[----:B------:R-:W0:Y:S02]  /*5e980*/  LDCU UR63, c[0x0][0x398] ;  /* 0x00007300ff3f77ac */ /* 0x000e240008000800 */
[----:B------:R-:W4:Y:S01]  /*5e990*/  LDL R19, [R1+0xd94] ;  /* 0x000d940001137983 */ /* 0x000f220000100800 */
[----:B------:R-:W-:Y:S01]  /*5e9a0*/  ISETP.LT.AND P5, PT, R2, UR64, !P6 ;  /* 0x0000004002007c0c */ /* 0x000fe2000f7a1270 */
[----:B------:R-:W1:Y:S02]  /*5e9b0*/  LDCU UR66, c[0x0][0x398] ;  /* 0x00007300ff4277ac */ /* 0x000e640008000800 */
[----:B------:R-:W2:Y:S01]  /*5e9c0*/  LDL.LU R29, [R1+0x2444] ;  /* 0x00244400011d7983 */ /* 0x000ea20000300800 */
[----:B------:R-:W0:Y:S01]  /*5e9d0*/  LDCU UR65, c[0x0][0x398] ;  /* 0x00007300ff4177ac */ /* 0x000e220008000800 */
[----:B------:R-:W0:Y:S01]  /*5e9e0*/  LDCU UR64, c[0x0][0x398] ;  /* 0x00007300ff4077ac */ /* 0x000e220008000800 */
[----:B----4-:R-:W-:-:S02]  /*5e9f0*/  VIADD R24, R19, 0xa ;  /* 0x0000000a13187836 */ /* 0x010fc40000000000 */
[----:B------:R-:W-:-:S03]  /*5ea00*/  IMAD.WIDE R18, R3, 0x2, R22 ;  /* 0x0000000203127825 */ /* 0x000fc600078e0216 */
[----:B------:R-:W-:Y:S01]  /*5ea10*/  ISETP.GE.AND P4, PT, R24, UR14, PT ;  /* 0x0000000e18007c0c */ /* 0x000fe2000bf86270 */
[----:B--2---:R2:W-:Y:S01]  /*5ea20*/  STL [R1+0x2438], R29 ;  /* 0x0024381d01007387 */ /* 0x0045e20000100800 */
[----:B------:R-:W-:Y:S01]  /*5ea30*/  PRMT R24, R11, 0x7632, R24 ;  /* 0x000076320b187816 */ /* 0x000fe20000000018 */
[----:B------:R-:W4:Y:S02]  /*5ea40*/  LDCU UR14, c[0x0][0x39c] ;  /* 0x00007380ff0e77ac */ /* 0x000f240008000800 */
[----:B------:R-:W-:Y:S01]  /*5ea50*/  @P2 STG.E.U16 desc[UR8][R18.64], R25 ;  /* 0x0000001912002986 */ /* 0x000fe2000c101508 */
[----:B------:R-:W-:Y:S01]  /*5ea60*/  ISETP.LT.AND P2, PT, R29, UR46, !P4 ;  /* 0x0000002e1d007c0c */ /* 0x000fe2000e741270 */
[----:B------:R-:W0:Y:S02]  /*5ea70*/  LDCU UR46, c[0x0][0x398] ;  /* 0x00007300ff2e77ac */ /* 0x000e240008000800 */
[----:B------:R1:W-:Y:S04]  /*5ea80*/  @P3 STG.E.U16 desc[UR8][R16.64], R11 ;  /* 0x0000000b10003986 */ /* 0x0003e8000c101508 */
[----:B--2---:R-:W2:Y:S04]  /*5ea90*/  LDL R29, [R1+0x21c0] ;  /* 0x0021c000011d7983 */ /* 0x004ea80000100800 */
[----:B-1----:R-:W3:Y:S04]  /*5eaa0*/  LDL.LU R11, [R1+0x2440] ;  /* 0x00244000010b7983 */ /* 0x002ee80000300800 */
[----:B------:R-:W3:Y:S01]  /*5eab0*/  LDL R17, [R1+0x21c4] ;  /* 0x0021c40001117983 */ /* 0x000ee20000100800 */
[----:B------:R-:W-:-:S05]  /*5eac0*/  IMAD.WIDE R18, R3, 0x2, R12 ;  /* 0x0000000203127825 */ /* 0x000fca00078e020c */
[----:B------:R1:W-:Y:S04]  /*5ead0*/  @P1 STG.E.U16 desc[UR8][R18.64], R24 ;  /* 0x0000001812001986 */ /* 0x0003e8000c101508 */
[----:B-1----:R-:W4:Y:S01]  /*5eae0*/  LDL R24, [R1+0xd94] ;  /* 0x000d940001187983 */ /* 0x002f220000100800 */
[----:B--2---:R-:W-:Y:S02]  /*5eaf0*/  ISETP.LT.AND P1, PT, R29, UR38, !P4 ;  /* 0x000000261d007c0c */ /* 0x004fe4000e721270 */
[----:B---3--:R-:W-:Y:S01]  /*5eb00*/  ISETP.LT.AND P3, PT, R17, UR62, !P4 ;  /* 0x0000003e11007c0c */ /* 0x008fe2000e761270 */
[----:B------:R-:W2:Y:S01]  /*5eb10*/  LDL.LU R29, [R1+0x154] ;  /* 0x00015400011d7983 */ /* 0x000ea20000300800 */
[C---:B------:R-:W-:Y:S01]  /*5eb20*/  IMAD.WIDE R16, R3.reuse, 0x2, R10 ;  /* 0x0000000203107825 */ /* 0x040fe200078e020a */
[----:B------:R-:W-:Y:S01]  /*5eb30*/  ISETP.LT.AND P6, PT, R26, UR39, !P6 ;  /* 0x000000271a007c0c */ /* 0x000fe2000f7c1270 */
[----:B------:R-:W1:Y:S01]  /*5eb40*/  LDCU UR62, c[0x0][0x398] ;  /* 0x00007300ff3e77ac */ /* 0x000e620008000800 */
[----:B------:R3:W-:Y:S01]  /*5eb50*/  STL [R1+0x2434], R11 ;  /* 0x0024340b01007387 */ /* 0x0007e20000100800 */
[----:B------:R-:W-:Y:S01]  /*5eb60*/  IMAD.WIDE R18, R3, 0x2, R14 ;  /* 0x0000000203127825 */ /* 0x000fe200078e020e */
[----:B------:R-:W0:Y:S02]  /*5eb70*/  LDCU UR38, c[0x0][0x398] ;  /* 0x00007300ff2677ac */ /* 0x000e240008000800 */
[----:B------:R4:W-:Y:S01]  /*5eb80*/  @P5 STG.E.U16 desc[UR8][R16.64], R0 ;  /* 0x0000000010005986 */ /* 0x0009e2000c101508 */
[----:B------:R-:W0:Y:S03]  /*5eb90*/  LDCU UR39, c[0x0][0x3b8] ;  /* 0x00007700ff2777ac */ /* 0x000e260008000800 */
[----:B---3--:R-:W3:Y:S01]  /*5eba0*/  LDL R11, [R1+0x21cc] ;  /* 0x0021cc00010b7983 */ /* 0x008ee20000100800 */
[----:B------:R-:W-:-:S03]  /*5ebb0*/  PRMT R3, R0, 0x7632, R3 ;  /* 0x0000763200037816 */ /* 0x000fc60000000003 */
[----:B----4-:R-:W4:Y:S04]  /*5ebc0*/  LDL.LU R0, [R1+0x243c] ;  /* 0x00243c0001007983 */ /* 0x010f280000300800 */
[----:B------:R-:W-:Y:S01]  /*5ebd0*/  @P6 STG.E.U16 desc[UR8][R18.64], R3 ;  /* 0x0000000312006986 */ /* 0x000fe2000c101508 */
[----:B------:R-:W-:Y:S01]  /*5ebe0*/  ISETP.LT.AND P6, PT, R27, UR59, !P4 ;  /* 0x0000003b1b007c0c */ /* 0x000fe2000e7c1270 */
[----:B------:R-:W-:Y:S01]  /*5ebf0*/  VIADD R24, R24, 0xb ;  /* 0x0000000b18187836 */ /* 0x000fe20000000000 */
[----:B------:R-:W0:Y:S01]  /*5ec00*/  LDCU UR59, c[0x0][0x398] ;  /* 0x00007300ff3b77ac */ /* 0x000e220008000800 */
[----:B---3--:R-:W-:Y:S01]  /*5ec10*/  ISETP.LT.AND P5, PT, R11, UR24, !P4 ;  /* 0x000000180b007c0c */ /* 0x008fe2000e7a1270 */
[----:B------:R-:W3:Y:S01]  /*5ec20*/  LDCU UR24, c[0x0][0x398] ;  /* 0x00007300ff1877ac */ /* 0x000ee20008000800 */
[----:B------:R-:W3:Y:S04]  /*5ec30*/  LDL.LU R11, [R1+0x144] ;  /* 0x00014400010b7983 */ /* 0x000ee80000300800 */
[----:B------:R0:W-:Y:S04]  /*5ec40*/  STL [R1+0x2430], R27 ;  /* 0x0024301b01007387 */ /* 0x0001e80000100800 */
[----:B0-----:R-:W3:Y:S01]  /*5ec50*/  LDL.LU R27, [R1+0x164] ;  /* 0x00016400011b7983 */ /* 0x001ee20000300800 */
[----:B----4-:R-:W-:-:S04]  /*5ec60*/  IMAD.WIDE R16, R0, 0x2, R6 ;  /* 0x0000000200107825 */ /* 0x010fc800078e0206 */
[C---:B------:R-:W-:Y:S01]  /*5ec70*/  IMAD.WIDE R18, R0.reuse, 0x2, R4 ;  /* 0x0000000200127825 */ /* 0x040fe200078e0204 */
[----:B--2---:R-:W-:Y:S02]  /*5ec80*/  PRMT R25, R29, 0x7632, R25 ;  /* 0x000076321d197816 */ /* 0x004fe40000000019 */
[----:B---3--:R-:W-:Y:S01]  /*5ec90*/  PRMT R3, R27, 0x7632, R3 ;  /* 0x000076321b037816 */ /* 0x008fe20000000003 */
[----:B------:R0:W-:Y:S04]  /*5eca0*/  @P2 STG.E.U16 desc[UR8][R16.64], R27 ;  /* 0x0000001b10002986 */ /* 0x0001e8000c101508 */
[----:B------:R-:W-:Y:S01]  /*5ecb0*/  @P3 STG.E.U16 desc[UR8][R18.64], R3 ;  /* 0x0000000312003986 */ /* 0x000fe2000c101508 */
[----:B0-----:R-:W-:-:S03]  /*5ecc0*/  IMAD.WIDE R16, R0, 0x2, R8 ;  /* 0x0000000200107825 */ /* 0x001fc600078e0208 */
[----:B------:R-:W2:Y:S04]  /*5ecd0*/  LDL.LU R27, [R1+0x134] ;  /* 0x00013400011b7983 */ /* 0x000ea80000300800 */
[----:B------:R0:W-:Y:S04]  /*5ece0*/  @P1 STG.E.U16 desc[UR8][R16.64], R29 ;  /* 0x0000001d10001986 */ /* 0x0001e8000c101508 */
[----:B0-----:R-:W3:Y:S01]  /*5ecf0*/  LDL.LU R29, [R1+0x2438] ;  /* 0x00243800011d7983 */ /* 0x001ee20000300800 */
[----:B------:R-:W-:Y:S01]  /*5ed00*/  IMAD.WIDE R18, R0, 0x2, R22 ;  /* 0x0000000200127825 */ /* 0x000fe200078e0216 */
[----:B------:R-:W-:Y:S01]  /*5ed10*/  ISETP.GE.AND P1, PT, R24, UR28, PT ;  /* 0x0000001c18007c0c */ /* 0x000fe2000bf26270 */
[----:B------:R-:W0:Y:S02]  /*5ed20*/  LDCU UR28, c[0x0][0x39c] ;  /* 0x00007380ff1c77ac */ /* 0x000e240008000800 */
[----:B------:R-:W-:Y:S01]  /*5ed30*/  IMAD.WIDE R16, R0, 0x2, R20 ;  /* 0x0000000200107825 */ /* 0x000fe200078e0214 */
[----:B------:R4:W-:Y:S01]  /*5ed40*/  @P5 STG.E.U16 desc[UR8][R18.64], R25 ;  /* 0x0000001912005986 */ /* 0x0009e2000c101508 */
[----:B------:R-:W-:-:S03]  /*5ed50*/  PRMT R24, R11, 0x7632, R24 ;  /* 0x000076320b187816 */ /* 0x000fc60000000018 */
[----:B------:R-:W-:Y:S01]  /*5ed60*/  @P6 STG.E.U16 desc[UR8][R16.64], R11 ;  /* 0x0000000b10006986 */ /* 0x000fe2000c101508 */
[----:B---3--:R-:W-:-:S03]  /*5ed70*/  ISETP.LT.AND P5, PT, R29, UR22, !P1 ;  /* 0x000000161d007c0c */ /* 0x008fc6000cfa1270 */
[----:B------:R3:W-:Y:S01]  /*5ed80*/  STL [R1+0x242c], R29 ;  /* 0x00242c1d01007387 */ /* 0x0007e20000100800 */
[----:B------:R-:W-:Y:S02]  /*5ed90*/  ISETP.LT.AND P2, PT, R28, UR61, !P4 ;  /* 0x0000003d1c007c0c */ /* 0x000fe4000e741270 */
[----:B------:R-:W-:Y:S01]  /*5eda0*/  ISETP.LT.AND P3, PT, R2, UR48, !P4 ;  /* 0x0000003002007c0c */ /* 0x000fe2000e761270 */
[C---:B----4-:R-:W-:Y:S01]  /*5edb0*/  IMAD.WIDE R18, R0.reuse, 0x2, R12 ;  /* 0x0000000200127825 */ /* 0x050fe200078e020c */
[----:B------:R-:W4:Y:S03]  /*5edc0*/  LDCU UR22, c[0x0][0x398] ;  /* 0x00007300ff1677ac */ /* 0x000f260008000800 */
[----:B------:R-:W-:Y:S01]  /*5edd0*/  VIADD R3, R0, UR31 ;  /* 0x0000001f00037c36 */ /* 0x000fe20008000000 */
[----:B---3--:R-:W3:Y:S01]  /*5ede0*/  LDL R29, [R1+0x21c0] ;  /* 0x0021c000011d7983 */ /* 0x008ee20000100800 */
[----:B------:R-:W-:Y:S01]  /*5edf0*/  ISETP.LT.AND P4, PT, R26, UR60, !P4 ;  /* 0x0000003c1a007c0c */ /* 0x000fe2000e781270 */
[----:B------:R-:W0:Y:S02]  /*5ee00*/  LDCU UR61, c[0x0][0x398] ;  /* 0x00007300ff3d77ac */ /* 0x000e240008000800 */
[----:B------:R-:W2:Y:S01]  /*5ee10*/  LDL.LU R11, [R1+0x2434] ;  /* 0x00243400010b7983 */ /* 0x000ea20000300800 */
[----:B------:R-:W0:Y:S03]  /*5ee20*/  LDCU UR48, c[0x0][0x398] ;  /* 0x00007300ff3077ac */ /* 0x000e260008000800 */
[----:B------:R-:W2:Y:S01]  /*5ee30*/  LDL R17, [R1+0x21c4] ;  /* 0x0021c40001117983 */ /* 0x000ea20000100800 */
[----:B------:R-:W0:Y:S03]  /*5ee40*/  LDCU UR31, c[0x0][0x3b8] ;  /* 0x00007700ff1f77ac */ /* 0x000e260008000800 */
[----:B------:R1:W-:Y:S01]  /*5ee50*/  @P2 STG.E.U16 desc[UR8][R18.64], R24 ;  /* 0x0000001812002986 */ /* 0x0003e2000c101508 */
[----:B------:R-:W0:Y:S03]  /*5ee60*/  LDCU UR60, c[0x0][0x398] ;  /* 0x00007300ff3c77ac */ /* 0x000e260008000800 */
[----:B-1----:R-:W4:Y:S01]  /*5ee70*/  LDL R24, [R1+0xd94] ;  /* 0x000d940001187983 */ /* 0x002f220000100800 */
[C---:B------:R-:W-:Y:S01]  /*5ee80*/  IMAD.WIDE R18, R0.reuse, 0x2, R14 ;  /* 0x0000000200127825 */ /* 0x040fe200078e020e */
[----:B---3--:R-:W-:Y:S01]  /*5ee90*/  ISETP.LT.AND P2, PT, R29, UR76, !P1 ;  /* 0x0000004c1d007c0c */ /* 0x008fe2000cf41270 */
[----:B------:R-:W1:Y:S01]  /*5eea0*/  LDCU UR76, c[0x0][0x398] ;  /* 0x00007300ff4c77ac */ /* 0x000e620008000800 */
[----:B------:R-:W3:Y:S01]  /*5eeb0*/  LDL.LU R29, [R1+0x114] ;  /* 0x00011400011d7983 */ /* 0x000ee20000300800 */
[----:B--2---:R-:W-:Y:S01]  /*5eec0*/  ISETP.LT.AND P6, PT, R17, UR58, !P1 ;  /* 0x0000003a11007c0c */ /* 0x004fe2000cfc1270 */
[----:B------:R-:W-:-:S02]  /*5eed0*/  IMAD.WIDE R16, R0, 0x2, R10 ;  /* 0x0000000200107825 */ /* 0x000fc400078e020a */
[----:B------:R2:W-:Y:S01]  /*5eee0*/  STL [R1+0x2428], R11 ;  /* 0x0024280b01007387 */ /* 0x0005e20000100800 */
[----:B------:R-:W-:Y:S01]  /*5eef0*/  PRMT R0, R27, 0x7632, R0 ;  /* 0x000076321b007816 */ /* 0x000fe20000000000 */
[----:B------:R-:W0:Y:S02]  /*5ef00*/  LDCU UR58, c[0x0][0x398] ;  /* 0x00007300ff3a77ac */ /* 0x000e240008000800 */
[----:B------:R1:W-:Y:S04]  /*5ef10*/  @P3 STG.E.U16 desc[UR8][R16.64], R27 ;  /* 0x0000001b10003986 */ /* 0x0003e8000c101508 */
[----:B--2---:R-:W2:Y:S04]  /*5ef20*/  LDL R11, [R1+0x21cc] ;  /* 0x0021cc00010b7983 */ /* 0x004ea80000100800 */
[----:B-1----:R-:W4:Y:S04]  /*5ef30*/  LDL.LU R27, [R1+0x2430] ;  /* 0x00243000011b7983 */ /* 0x002f280000300800 */
[----:B------:R1:W-:Y:S01]  /*5ef40*/  @P4 STG.E.U16 desc[UR8][R18.64], R0 ;  /* 0x0000000012004986 */ /* 0x0003e2000c101508 */
[----:B--2---:R-:W-:Y:S01]  /*5ef50*/  ISETP.LT.AND P3, PT, R11, UR37, !P1 ;  /* 0x000000250b007c0c */ /* 0x004fe2000cf61270 */
[----:B------:R-:W-:-:S02]  /*5ef60*/  IMAD.WIDE R16, R3, 0x2, R6 ;  /* 0x0000000203107825 */ /* 0x000fc400078e0206 */
[----:B------:R-:W2:Y:S01]  /*5ef70*/  LDL.LU R11, [R1+0x104] ;  /* 0x00010400010b7983 */ /* 0x000ea20000300800 */
[----:B---3--:R-:W-:Y:S01]  /*5ef80*/  PRMT R25, R29, 0x7632, R25 ;  /* 0x000076321d197816 */ /* 0x008fe20000000019 */
[----:B------:R-:W3:Y:S01]  /*5ef90*/  LDCU UR37, c[0x0][0x398] ;  /* 0x00007300ff2577ac */ /* 0x000ee20008000800 */
[----:B----4-:R-:W-:Y:S01]  /*5efa0*/  ISETP.LT.AND P4, PT, R27, UR44, !P1 ;  /* 0x0000002c1b007c0c */ /* 0x010fe2000cf81270 */
[----:B------:R4:W-:Y:S01]  /*5efb0*/  STL [R1+0x2424], R27 ;  /* 0x0024241b01007387 */ /* 0x0009e20000100800 */
[----:B-1----:R-:W-:Y:S01]  /*5efc0*/  IMAD.WIDE R18, R3, 0x2, R4 ;  /* 0x0000000203127825 */ /* 0x002fe200078e0204 */
[----:B------:R-:W1:Y:S02]  /*5efd0*/  LDCU UR44, c[0x0][0x398] ;  /* 0x00007300ff2c77ac */ /* 0x000e640008000800 */
[----:B----4-:R-:W4:Y:S01]  /*5efe0*/  LDL.LU R27, [R1+0x124] ;  /* 0x00012400011b7983 */ /* 0x010f220000300800 */
[----:B------:R-:W-:Y:S01]  /*5eff0*/  VIADD R24, R24, 0xc ;  /* 0x0000000c18187836 */ /* 0x000fe20000000000 */
[----:B----4-:R-:W-:-:S02]  /*5f000*/  PRMT R0, R27, 0x7632, R0 ;  /* 0x000076321b007816 */ /* 0x010fc40000000000 */
[----:B------:R4:W-:Y:S04]  /*5f010*/  @P5 STG.E.U16 desc[UR8][R16.64], R27 ;  /* 0x0000001b10005986 */ /* 0x0009e8000c101508 */
[----:B------:R-:W-:Y:S01]  /*5f020*/  @P6 STG.E.U16 desc[UR8][R18.64], R0 ;  /* 0x0000000012006986 */ /* 0x000fe2000c101508 */
[----:B----4-:R-:W-:-:S03]  /*5f030*/  IMAD.WIDE R16, R3, 0x2, R8 ;  /* 0x0000000203107825 */ /* 0x010fc600078e0208 */
[----:B------:R-:W4:Y:S04]  /*5f040*/  LDL.LU R27, [R1+0xf4] ;  /* 0x0000f400011b7983 */ /* 0x000f280000300800 */
[----:B------:R0:W-:Y:S04]  /*5f050*/  @P2 STG.E.U16 desc[UR8][R16.64], R29 ;  /* 0x0000001d10002986 */ /* 0x0001e8000c101508 */
[----:B0-----:R-:W3:Y:S01]  /*5f060*/  LDL.LU R29, [R1+0x242c] ;  /* 0x00242c00011d7983 */ /* 0x001ee20000300800 */
[C---:B------:R-:W-:Y:S01]  /*5f070*/  IMAD.WIDE R18, R3.reuse, 0x2, R22 ;  /* 0x0000000203127825 */ /* 0x040fe200078e0216 */
[----:B------:R-:W-:Y:S01]  /*5f080*/  ISETP.GE.AND P2, PT, R24, UR45, PT ;  /* 0x0000002d18007c0c */ /* 0x000fe2000bf46270 */
[----:B------:R-:W0:Y:S02]  /*5f090*/  LDCU UR45, c[0x0][0x39c] ;  /* 0x00007380ff2d77ac */ /* 0x000e240008000800 */
[----:B------:R-:W-:Y:S01]  /*5f0a0*/  IMAD.WIDE R16, R3, 0x2, R20 ;  /* 0x0000000203107825 */ /* 0x000fe200078e0214 */
[----:B------:R0:W-:Y:S01]  /*5f0b0*/  @P3 STG.E.U16 desc[UR8][R18.64], R25 ;  /* 0x0000001912003986 */ /* 0x0001e2000c101508 */
[----:B--2---:R-:W-:-:S03]  /*5f0c0*/  PRMT R24, R11, 0x7632, R24 ;  /* 0x000076320b187816 */ /* 0x004fc60000000018 */
[----:B------:R-:W-:Y:S01]  /*5f0d0*/  @P4 STG.E.U16 desc[UR8][R16.64], R11 ;  /* 0x0000000b10004986 */ /* 0x000fe2000c101508 */
[----:B---3--:R-:W-:-:S03]  /*5f0e0*/  ISETP.LT.AND P3, PT, R29, UR55, !P2 ;  /* 0x000000371d007c0c */ /* 0x008fc6000d761270 */
[----:B------:R2:W-:Y:S01]  /*5f0f0*/  STL [R1+0x2420], R29 ;  /* 0x0024201d01007387 */ /* 0x0005e20000100800 */
[----:B------:R-:W-:Y:S02]  /*5f100*/  ISETP.LT.AND P5, PT, R28, UR57, !P1 ;  /* 0x000000391c007c0c */ /* 0x000fe4000cfa1270 */
[----:B------:R-:W-:Y:S01]  /*5f110*/  ISETP.LT.AND P6, PT, R2, UR43, !P1 ;  /* 0x0000002b02007c0c */ /* 0x000fe2000cfc1270 */
[C---:B0-----:R-:W-:Y:S01]  /*5f120*/  IMAD.WIDE R18, R3.reuse, 0x2, R12 ;  /* 0x0000000203127825 */ /* 0x041fe200078e020c */
[----:B------:R-:W0:Y:S03]  /*5f130*/  LDCU UR55, c[0x0][0x398] ;  /* 0x00007300ff3777ac */ /* 0x000e260008000800 */
[C---:B------:R-:W-:Y:S01]  /*5f140*/  VIADD R0, R3.reuse, UR33 ;  /* 0x0000002103007c36 */ /* 0x040fe20008000000 */
[----:B--2---:R-:W2:Y:S01]  /*5f150*/  LDL R29, [R1+0x21c0] ;  /* 0x0021c000011d7983 */ /* 0x004ea20000100800 */
[----:B------:R-:W-:Y:S01]  /*5f160*/  ISETP.LT.AND P1, PT, R26, UR56, !P1 ;  /* 0x000000381a007c0c */ /* 0x000fe2000cf21270 */
[----:B------:R-:W3:Y:S02]  /*5f170*/  LDCU UR57, c[0x0][0x398] ;  /* 0x00007300ff3977ac */ /* 0x000ee40008000800 */
[----:B------:R-:W3:Y:S01]  /*5f180*/  LDL.LU R11, [R1+0x2428] ;  /* 0x00242800010b7983 */ /* 0x000ee20000300800 */
[----:B------:R-:W0:Y:S03]  /*5f190*/  LDCU UR43, c[0x0][0x398] ;  /* 0x00007300ff2b77ac */ /* 0x000e260008000800 */
[----:B------:R-:W3:Y:S01]  /*5f1a0*/  LDL R17, [R1+0x21c4] ;  /* 0x0021c40001117983 */ /* 0x000ee20000100800 */
[----:B------:R-:W0:Y:S03]  /*5f1b0*/  LDCU UR33, c[0x0][0x3b8] ;  /* 0x00007700ff2177ac */ /* 0x000e260008000800 */
[----:B------:R1:W-:Y:S01]  /*5f1c0*/  @P5 STG.E.U16 desc[UR8][R18.64], R24 ;  /* 0x0000001812005986 */ /* 0x0003e2000c101508 */
[----:B------:R-:W0:Y:S03]  /*5f1d0*/  LDCU UR56, c[0x0][0x398] ;  /* 0x00007300ff3877ac */ /* 0x000e260008000800 */
[----:B-1----:R-:W4:Y:S01]  /*5f1e0*/  LDL R24, [R1+0xd94] ;  /* 0x000d940001187983 */ /* 0x002f220000100800 */
[----:B------:R-:W-:Y:S01]  /*5f1f0*/  IMAD.WIDE R18, R3, 0x2, R14 ;  /* 0x0000000203127825 */ /* 0x000fe200078e020e */
[----:B--2---:R-:W-:Y:S01]  /*5f200*/  ISETP.LT.AND P5, PT, R29, UR52, !P2 ;  /* 0x000000341d007c0c */ /* 0x004fe2000d7a1270 */
[----:B------:R-:W1:Y:S01]  /*5f210*/  LDCU UR52, c[0x0][0x398] ;  /* 0x00007300ff3477ac */ /* 0x000e620008000800 */
[----:B------:R-:W2:Y:S01]  /*5f220*/  LDL.LU R29, [R1+0x158] ;  /* 0x00015800011d7983 */ /* 0x000ea20000300800 */
[----:B---3--:R-:W-:Y:S01]  /*5f230*/  ISETP.LT.AND P4, PT, R17, UR53, !P2 ;  /* 0x0000003511007c0c */ /* 0x008fe2000d781270 */
[----:B------:R-:W-:-:S02]  /*5f240*/  IMAD.WIDE R16, R3, 0x2, R10 ;  /* 0x0000000203107825 */ /* 0x000fc400078e020a */
[----:B------:R3:W-:Y:S01]  /*5f250*/  STL [R1+0x241c], R11 ;  /* 0x00241c0b01007387 */ /* 0x0007e20000100800 */
[----:B----4-:R-:W-:Y:S01]  /*5f260*/  PRMT R3, R27, 0x7632, R3 ;  /* 0x000076321b037816 */ /* 0x010fe20000000003 */
[----:B------:R-:W4:Y:S02]  /*5f270*/  LDCU UR53, c[0x0][0x398] ;  /* 0x00007300ff3577ac */ /* 0x000f240008000800 */
[----:B------:R0:W-:Y:S04]  /*5f280*/  @P6 STG.E.U16 desc[UR8][R16.64], R27 ;  /* 0x0000001b10006986 */ /* 0x0001e8000c101508 */
[----:B---3--:R-:W3:Y:S04]  /*5f290*/  LDL R11, [R1+0x21cc] ;  /* 0x0021cc00010b7983 */ /* 0x008ee80000100800 */
[----:B0-----:R-:W4:Y:S04]  /*5f2a0*/  LDL.LU R27, [R1+0x2424] ;  /* 0x00242400011b7983 */ /* 0x001f280000300800 */
[----:B------:R0:W-:Y:S01]  /*5f2b0*/  @P1 STG.E.U16 desc[UR8][R18.64], R3 ;  /* 0x0000000312001986 */ /* 0x0001e2000c101508 */
[----:B---3--:R-:W-:Y:S01]  /*5f2c0*/  ISETP.LT.AND P6, PT, R11, UR74, !P2 ;  /* 0x0000004a0b007c0c */ /* 0x008fe2000d7c1270 */
[----:B------:R-:W-:-:S02]  /*5f2d0*/  IMAD.WIDE R16, R0, 0x2, R6 ;  /* 0x0000000200107825 */ /* 0x000fc400078e0206 */
[----:B------:R-:W3:Y:S01]  /*5f2e0*/  LDL.LU R11, [R1+0x148] ;  /* 0x00014800010b7983 */ /* 0x000ee20000300800 */
[----:B--2---:R-:W-:Y:S01]  /*5f2f0*/  PRMT R25, R29, 0x7632, R25 ;  /* 0x000076321d197816 */ /* 0x004fe20000000019 */
[----:B------:R-:W2:Y:S01]  /*5f300*/  LDCU UR74, c[0x0][0x398] ;  /* 0x00007300ff4a77ac */ /* 0x000ea20008000800 */
[----:B----4-:R-:W-:Y:S01]  /*5f310*/  ISETP.LT.AND P1, PT, R27, UR36, !P2 ;  /* 0x000000241b007c0c */ /* 0x010fe2000d721270 */
[----:B------:R4:W-:Y:S01]  /*5f320*/  STL [R1+0x2418], R27 ;  /* 0x0024181b01007387 */ /* 0x0009e20000100800 */
[----:B0-----:R-:W-:Y:S01]  /*5f330*/  IMAD.WIDE R18, R0, 0x2, R4 ;  /* 0x0000000200127825 */ /* 0x001fe200078e0204 */
[----:B------:R-:W0:Y:S02]  /*5f340*/  LDCU UR36, c[0x0][0x398] ;  /* 0x00007300ff2477ac */ /* 0x000e240008000800 */
        /* <DEDUP_REMOVED lines=8> */
[----:B0-----:R-:W2:Y:S01]  /*5f3d0*/  LDL.LU R29, [R1+0x2420] ;  /* 0x00242000011d7983 */ /* 0x001ea20000300800 */
[----:B------:R-:W-:Y:S01]  /*5f3e0*/  IMAD.WIDE R18, R0, 0x2, R22 ;  /* 0x0000000200127825 */ /* 0x000fe200078e0216 */
[----:B------:R-:W-:Y:S01]  /*5f3f0*/  ISETP.GE.AND P5, PT, R24, UR35, PT ;  /* 0x0000002318007c0c */ /* 0x000fe2000bfa6270 */
[----:B------:R-:W0:Y:S02]  /*5f400*/  LDCU UR35, c[0x0][0x39c] ;  /* 0x00007380ff2377ac */ /* 0x000e240008000800 */
[----:B------:R-:W-:Y:S01]  /*5f410*/  IMAD.WIDE R16, R0, 0x2, R20 ;  /* 0x0000000200107825 */ /* 0x000fe200078e0214 */
[----:B------:R0:W-:Y:S01]  /*5f420*/  @P6 STG.E.U16 desc[UR8][R18.64], R25 ;  /* 0x0000001912006986 */ /* 0x0001e2000c101508 */
[----:B---3--:R-:W-:-:S03]  /*5f430*/  PRMT R24, R11, 0x7632, R24 ;  /* 0x000076320b187816 */ /* 0x008fc60000000018 */
[----:B------:R-:W-:Y:S01]  /*5f440*/  @P1 STG.E.U16 desc[UR8][R16.64], R11 ;  /* 0x0000000b10001986 */ /* 0x000fe2000c101508 */
[----:B--2---:R-:W-:-:S03]  /*5f450*/  ISETP.LT.AND P6, PT, R29, UR54, !P5 ;  /* 0x000000361d007c0c */ /* 0x004fc6000efc1270 */
[----:B------:R2:W-:Y:S01]  /*5f460*/  STL [R1+0x2414], R29 ;  /* 0x0024141d01007387 */ /* 0x0005e20000100800 */
[----:B------:R-:W-:Y:S02]  /*5f470*/  ISETP.LT.AND P3, PT, R28, UR12, !P2 ;  /* 0x0000000c1c007c0c */ /* 0x000fe4000d761270 */
[----:B------:R-:W-:Y:S01]  /*5f480*/  ISETP.LT.AND P4, PT, R2, UR27, !P2 ;  /* 0x0000001b02007c0c */ /* 0x000fe2000d781270 */
[C---:B0-----:R-:W-:Y:S01]  /*5f490*/  IMAD.WIDE R18, R0.reuse, 0x2, R12 ;  /* 0x0000000200127825 */ /* 0x041fe200078e020c */
[----:B------:R-:W0:Y:S03]  /*5f4a0*/  LDCU UR54, c[0x0][0x398] ;  /* 0x00007300ff3677ac */ /* 0x000e260008000800 */
[----:B------:R-:W-:Y:S01]  /*5f4b0*/  VIADD R3, R0, UR6 ;  /* 0x0000000600037c36 */ /* 0x000fe20008000000 */
        /* <DEDUP_REMOVED lines=10> */
[C---:B------:R-:W-:Y:S01]  /*5f560*/  IMAD.WIDE R18, R0.reuse, 0x2, R14 ;  /* 0x0000000200127825 */ /* 0x040fe200078e020e */
        /* <DEDUP_REMOVED lines=30> */
[C---:B------:R-:W-:Y:S01]  /*5f750*/  IMAD.WIDE R18, R3.reuse, 0x2, R22 ;  /* 0x0000000203127825 */ /* 0x040fe200078e0216 */
        /* <DEDUP_REMOVED lines=1223> */
[----:B------:R-:W3:Y:S01]  /*643d0*/  LDCU UR55, c[0x0][0x398] ;  /* 0x00007300ff3777ac */ /* 0x000ee20008000800 */
[----:B--2---:R-:W2:Y:S01]  /*643e0*/  LDL R29, [R1+0x21c0] ;  /* 0x0021c000011d7983 */ /* 0x004ea20000100800 */
[----:B------:R-:W-:Y:S01]  /*643f0*/  ISETP.LT.AND P1, PT, R26, UR56, !P1 ;  /* 0x000000381a007c0c */ /* 0x000fe2000cf21270 */
[----:B------:R-:W0:Y:S02]  /*64400*/  LDCU UR43, c[0x0][0x398] ;  /* 0x00007300ff2b77ac */ /* 0x000e240008000800 */
[----:B------:R-:W3:Y:S01]  /*64410*/  LDL.LU R11, [R1+0x2308] ;  /* 0x00230800010b7983 */ /* 0x000ee20000300800 */
[----:B------:R-:W0:Y:S03]  /*64420*/  LDCU UR56, c[0x0][0x398] ;  /* 0x00007300ff3877ac */ /* 0x000e260008000800 */
[----:B------:R-:W3:Y:S01]  /*64430*/  LDL R17, [R1+0x21c4] ;  /* 0x0021c40001117983 */ /* 0x000ee20000100800 */
[----:B------:R-:W0:Y:S03]  /*64440*/  LDCU UR33, c[0x0][0x3b8] ;  /* 0x00007700ff2177ac */ /* 0x000e260008000800 */
[----:B------:R1:W-:Y:S04]  /*64450*/  @P5 STG.E.U16 desc[UR8][R18.64], R24 ;  /* 0x0000001812005986 */ /* 0x0003e8000c101508 */
        /* <DEDUP_REMOVED lines=203> */
[----:B------:R-:W-:Y:S04]  /*65110*/  @P3 STG.E.U16 desc[UR8][R16.64], R11 ;  /* 0x0000000b10003986 */ /* 0x000fe8000c101508 */
[----:B-1----:R-:W3:Y:S01]  /*65120*/  LDL R25, [R1+0xd94] ;  /* 0x000d940001197983 */ /* 0x002ee20000100800 */
[----:B--2---:R-:W-:-:S03]  /*65130*/  ISETP.LT.AND P2, PT, R29, UR46, !P4 ;  /* 0x0000002e1d007c0c */ /* 0x004fc6000e741270 */
[----:B------:R1:W-:Y:S01]  /*65140*/  STL [R1+0x22cc], R29 ;  /* 0x0022cc1d01007387 */ /* 0x0003e20000100800 */
[----:B------:R-:W-:Y:S02]  /*65150*/  ISETP.LT.AND P1, PT, R28, UR66, !P6 ;  /* 0x000000421c007c0c */ /* 0x000fe4000f721270 */
[----:B------:R-:W-:Y:S01]  /*65160*/  ISETP.LT.AND P5, PT, R2, UR65, !P6 ;  /* 0x0000004102007c0c */ /* 0x000fe2000f7a1270 */
[C---:B------:R-:W-:Y:S01]  /*65170*/  IMAD.WIDE R18, R3.reuse, 0x2, R12 ;  /* 0x0000000203127825 */ /* 0x040fe200078e020c */
[----:B------:R-:W2:Y:S03]  /*65180*/  LDCU UR66, c[0x0][0x398] ;  /* 0x00007300ff4277ac */ /* 0x000ea60008000800 */
[C---:B------:R-:W-:Y:S01]  /*65190*/  VIADD R0, R3.reuse, UR39 ;  /* 0x0000002703007c36 */ /* 0x040fe20008000000 */
[----:B------:R-:W0:Y:S01]  /*651a0*/  LDCU UR46, c[0x0][0x398] ;  /* 0x00007300ff2e77ac */ /* 0x000e220008000800 */
[----:B-1----:R-:W2:Y:S01]  /*651b0*/  LDL R29, [R1+0x21c0] ;  /* 0x0021c000011d7983 */ /* 0x002ea20000100800 */
[----:B------:R-:W-:Y:S01]  /*651c0*/  ISETP.LT.AND P6, PT, R26, UR64, !P6 ;  /* 0x000000401a007c0c */ /* 0x000fe2000f7c1270 */
[----:B------:R-:W1:Y:S02]  /*651d0*/  LDCU UR65, c[0x0][0x398] ;  /* 0x00007300ff4177ac */ /* 0x000e640008000800 */
[----:B------:R-:W3:Y:S01]  /*651e0*/  LDL.LU R11, [R1+0x22d8] ;  /* 0x0022d800010b7983 */ /* 0x000ee20000300800 */
[----:B------:R-:W0:Y:S03]  /*651f0*/  LDCU UR64, c[0x0][0x398] ;  /* 0x00007300ff4077ac */ /* 0x000e260008000800 */
[----:B------:R-:W3:Y:S01]  /*65200*/  LDL R17, [R1+0x21c4] ;  /* 0x0021c40001117983 */ /* 0x000ee20000100800 */
[----:B------:R-:W0:Y:S03]  /*65210*/  LDCU UR39, c[0x0][0x3b8] ;  /* 0x00007700ff2777ac */ /* 0x000e260008000800 */
[----:B------:R1:W-:Y:S04]  /*65220*/  @P1 STG.E.U16 desc[UR8][R18.64], R24 ;  /* 0x0000001812001986 */ /* 0x0003e8000c101508 */
[----:B-1----:R-:W4:Y:S01]  /*65230*/  LDL.LU R24, [R1+0x220] ;  /* 0x0002200001187983 */ /* 0x002f220000300800 */
[----:B------:R-:W-:Y:S01]  /*65240*/  IMAD.WIDE R18, R3, 0x2, R14 ;  /* 0x0000000203127825 */ /* 0x000fe200078e020e */
[----:B--2---:R-:W-:Y:S01]  /*65250*/  ISETP.LT.AND P1, PT, R29, UR38, !P4 ;  /* 0x000000261d007c0c */ /* 0x004fe2000e721270 */
[----:B------:R-:W1:Y:S01]  /*65260*/  LDCU UR38, c[0x0][0x398] ;  /* 0x00007300ff2677ac */ /* 0x000e620008000800 */
[----:B------:R-:W2:Y:S01]  /*65270*/  LDL R29, [R1+0x240] ;  /* 0x00024000011d7983 */ /* 0x000ea20000100800 */
[----:B---3--:R-:W-:Y:S01]  /*65280*/  ISETP.LT.AND P3, PT, R17, UR62, !P4 ;  /* 0x0000003e11007c0c */ /* 0x008fe2000e761270 */
[----:B------:R-:W-:Y:S01]  /*65290*/  IMAD.WIDE R16, R3, 0x2, R10 ;  /* 0x0000000203107825 */ /* 0x000fe200078e020a */
[----:B----4-:R-:W-:Y:S01]  /*652a0*/  PRMT R3, R27, 0x7632, R3 ;  /* 0x000076321b037816 */ /* 0x010fe20000000003 */
[----:B------:R-:W3:Y:S03]  /*652b0*/  LDCU UR62, c[0x0][0x398] ;  /* 0x00007300ff3e77ac */ /* 0x000ee60008000800 */
[----:B------:R4:W-:Y:S04]  /*652c0*/  @P5 STG.E.U16 desc[UR8][R16.64], R27 ;  /* 0x0000001b10005986 */ /* 0x0009e8000c101508 */
[----:B----4-:R-:W4:Y:S04]  /*652d0*/  LDL.LU R27, [R1+0x22d4] ;  /* 0x0022d400011b7983 */ /* 0x010f280000300800 */
[----:B------:R-:W2:Y:S04]  /*652e0*/  LDL R17, [R1+0x21cc] ;  /* 0x0021cc0001117983 */ /* 0x000ea80000100800 */
[----:B------:R0:W-:Y:S02]  /*652f0*/  @P6 STG.E.U16 desc[UR8][R18.64], R3 ;  /* 0x0000000312006986 */ /* 0x0001e4000c101508 */
[----:B0-----:R-:W-:Y:S01]  /*65300*/  IMAD.WIDE R18, R0, 0x2, R6 ;  /* 0x0000000200127825 */ /* 0x001fe200078e0206 */
[----:B------:R-:W-:-:S04]  /*65310*/  PRMT R3, R24, 0x7632, R3 ;  /* 0x0000763218037816 */ /* 0x000fc80000000003 */
[----:B------:R0:W-:Y:S01]  /*65320*/  @P2 STG.E.U16 desc[UR8][R18.64], R24 ;  /* 0x0000001812002986 */ /* 0x0001e2000c101508 */
[----:B----4-:R-:W-:Y:S02]  /*65330*/  ISETP.LT.AND P6, PT, R27, UR59, !P4 ;  /* 0x0000003b1b007c0c */ /* 0x010fe4000e7c1270 */
[----:B--2---:R-:W-:Y:S01]  /*65340*/  ISETP.LT.AND P5, PT, R17, UR24, !P4 ;  /* 0x0000001811007c0c */ /* 0x004fe2000e7a1270 */
[----:B------:R-:W2:Y:S01]  /*65350*/  LDL.LU R27, [R1+0x22d0] ;  /* 0x0022d000011b7983 */ /* 0x000ea20000300800 */
[----:B------:R-:W-:-:S04]  /*65360*/  IMAD.WIDE R16, R0, 0x2, R4 ;  /* 0x0000000200107825 */ /* 0x000fc800078e0204 */
[----:B0-----:R-:W-:Y:S01]  /*65370*/  IMAD.WIDE R18, R0, 0x2, R8 ;  /* 0x0000000200127825 */ /* 0x001fe200078e0208 */
[----:B------:R0:W-:Y:S01]  /*65380*/  STL [R1+0x22c8], R5 ;  /* 0x0022c80501007387 */ /* 0x0001e20000100800 */
[----:B------:R-:W-:Y:S01]  /*65390*/  ISETP.LT.AND P2, PT, R28, UR61, !P4 ;  /* 0x0000003d1c007c0c */ /* 0x000fe2000e741270 */
[----:B------:R-:W4:Y:S02]  /*653a0*/  LDCU UR24, c[0x0][0x398] ;  /* 0x00007300ff1877ac */ /* 0x000f240008000800 */
[----:B------:R1:W-:Y:S01]  /*653b0*/  @P3 STG.E.U16 desc[UR8][R16.64], R3 ;  /* 0x0000000310003986 */ /* 0x0003e2000c101508 */
[----:B------:R-:W2:Y:S03]  /*653c0*/  LDCU UR59, c[0x0][0x398] ;  /* 0x00007300ff3b77ac */ /* 0x000ea60008000800 */
[----:B0-----:R-:W3:Y:S01]  /*653d0*/  LDL.LU R5, [R1+0x250] ;  /* 0x0002500001057983 */ /* 0x001ee20000300800 */
[----:B------:R-:W0:Y:S01]  /*653e0*/  LDCU UR61, c[0x0][0x398] ;  /* 0x00007300ff3d77ac */ /* 0x000e220008000800 */
[----:B-1----:R-:W-:-:S02]  /*653f0*/  PRMT R17, R29, 0x7632, R17 ;  /* 0x000076321d117816 */ /* 0x002fc40000000011 */
[----:B------:R-:W3:Y:S01]  /*65400*/  LDL.LU R29, [R1+0x22cc] ;  /* 0x0022cc00011d7983 */ /* 0x000ee20000300800 */
[----:B------:R-:W-:-:S03]  /*65410*/  VIADD R3, R25, 0x29 ;  /* 0x0000002919037836 */ /* 0x000fc60000000000 */
[----:B--2---:R1:W-:Y:S02]  /*65420*/  @P1 STG.E.U16 desc[UR8][R18.64], R27 ;  /* 0x0000001b12001986 */ /* 0x0043e4000c101508 */
[----:B------:R-:W-:Y:S02]  /*65430*/  ISETP.GE.AND P1, PT, R3, UR28, PT ;  /* 0x0000001c03007c0c */ /* 0x000fe4000bf26270 */
[----:B------:R-:W-:Y:S01]  /*65440*/  ISETP.LT.AND P3, PT, R2, UR48, !P4 ;  /* 0x0000003002007c0c */ /* 0x000fe2000e761270 */
[C---:B------:R-:W-:Y:S01]  /*65450*/  IMAD.WIDE R24, R0.reuse, 0x2, R20 ;  /* 0x0000000200187825 */ /* 0x040fe200078e0214 */
[----:B------:R-:W-:Y:S01]  /*65460*/  PRMT R3, R27, 0x7632, R3 ;  /* 0x000076321b037816 */ /* 0x000fe20000000003 */
[----:B------:R-:W2:Y:S02]  /*65470*/  LDCU UR48, c[0x0][0x398] ;  /* 0x00007300ff3077ac */ /* 0x000ea40008000800 */
[C---:B-1----:R-:W-:Y:S01]  /*65480*/  IMAD.WIDE R18, R0.reuse, 0x2, R22 ;  /* 0x0000000200127825 */ /* 0x042fe200078e0216 */
[----:B------:R-:W1:Y:S04]  /*65490*/  LDCU UR28, c[0x0][0x398] ;  /* 0x00007300ff1c77ac */ /* 0x000e680008000800 */
[----:B------:R0:W-:Y:S01]  /*654a0*/  @P5 STG.E.U16 desc[UR8][R18.64], R3 ;  /* 0x0000000312005986 */ /* 0x0001e2000c101508 */
[----:B---3--:R-:W-:Y:S01]  /*654b0*/  ISETP.LT.AND P5, PT, R29, UR22, !P1 ;  /* 0x000000161d007c0c */ /* 0x008fe2000cfa1270 */
[----:B------:R-:W-:Y:S01]  /*654c0*/  VIADD R16, R0, UR31 ;  /* 0x0000001f00107c36 */ /* 0x000fe20008000000 */
[----:B------:R-:W-:Y:S01]  /*654d0*/  ISETP.LT.AND P4, PT, R26, UR60, !P4 ;  /* 0x0000003c1a007c0c */ /* 0x000fe2000e781270 */
[----:B0-----:R-:W3:Y:S01]  /*654e0*/  LDL.LU R19, [R1+0x240] ;  /* 0x0002400001137983 */ /* 0x001ee20000300800 */
[C---:B------:R-:W-:Y:S01]  /*654f0*/  IMAD.WIDE R26, R0.reuse, 0x2, R12 ;  /* 0x00000002001a7825 */ /* 0x040fe200078e020c */
[----:B------:R-:W0:Y:S02]  /*65500*/  LDCU UR60, c[0x0][0x39c] ;  /* 0x00007380ff3c77ac */ /* 0x000e240008000800 */
[----:B------:R-:W2:Y:S01]  /*65510*/  LDL R3, [R1+0xd94] ;  /* 0x000d940001037983 */ /* 0x000ea20000100800 */
[----:B------:R-:W0:Y:S03]  /*65520*/  LDCU UR31, c[0x0][0x3b8] ;  /* 0x00007700ff1f77ac */ /* 0x000e260008000800 */
[----:B------:R1:W-:Y:S01]  /*65530*/  STL [R1+0x22c0], R29 ;  /* 0x0022c01d01007387 */ /* 0x0003e20000100800 */
[----:B------:R-:W0:Y:S03]  /*65540*/  LDCU UR22, c[0x0][0x398] ;  /* 0x00007300ff1677ac */ /* 0x000e260008000800 */
[----:B-1----:R-:W2:Y:S04]  /*65550*/  LDL R29, [R1+0x21c4] ;  /* 0x0021c400011d7983 */ /* 0x002ea80000100800 */
[----:B---3--:R1:W-:Y:S04]  /*65560*/  @P6 STG.E.U16 desc[UR8][R24.64], R19 ;  /* 0x0000001318006986 */ /* 0x0083e8000c101508 */
[----:B------:R3:W-:Y:S01]  /*65570*/  @P2 STG.E.U16 desc[UR8][R26.64], R17 ;  /* 0x000000111a002986 */ /* 0x0007e2000c101508 */
[----:B-1----:R-:W-:-:S04]  /*65580*/  IMAD.WIDE R18, R0, 0x2, R10 ;  /* 0x0000000200127825 */ /* 0x002fc800078e020a */
[----:B------:R-:W-:Y:S01]  /*65590*/  IMAD.WIDE R24, R0, 0x2, R14 ;  /* 0x0000000200187825 */ /* 0x000fe200078e020e */
[----:B---3--:R-:W3:Y:S01]  /*655a0*/  LDL R17, [R1+0x21cc] ;  /* 0x0021cc0001117983 */ /* 0x008ee20000100800 */
[----:B--2---:R-:W-:Y:S01]  /*655b0*/  ISETP.LT.AND P2, PT, R29, UR58, !P1 ;  /* 0x0000003a1d007c0c */ /* 0x004fe2000cf41270 */
[----:B------:R-:W1:Y:S01]  /*655c0*/  LDCU UR58, c[0x0][0x398] ;  /* 0x00007300ff3a77ac */ /* 0x000e620008000800 */
[----:B------:R-:W-:Y:S01]  /*655d0*/  PRMT R0, R5, 0x7632, R0 ;  /* 0x0000763205007816 */ /* 0x000fe20000000000 */
[----:B------:R-:W2:Y:S04]  /*655e0*/  LDL R29, [R1+0x21b8] ;  /* 0x0021b800011d7983 */ /* 0x000ea80000100800 */
[----:B------:R0:W-:Y:S04]  /*655f0*/  @P3 STG.E.U16 desc[UR8][R18.64], R5 ;  /* 0x0000000512003986 */ /* 0x0001e8000c101508 */
[----:B0-----:R-:W2:Y:S04]  /*65600*/  LDL.LU R5, [R1+0x22c8] ;  /* 0x0022c80001057983 */ /* 0x001ea80000300800 */
[----:B------:R-:W2:Y:S04]  /*65610*/  LDL R18, [R1+0x21c0] ;  /* 0x0021c00001127983 */ /* 0x000ea80000100800 */
[----:B------:R-:W2:Y:S01]  /*65620*/  LDL.LU R19, [R1+0x2b0] ;  /* 0x0002b00001137983 */ /* 0x000ea20000300800 */
[----:B------:R-:W-:-:S03]  /*65630*/  IMAD.WIDE R26, R16, 0x2, R6 ;  /* 0x00000002101a7825 */ /* 0x000fc600078e0206 */
[----:B------:R0:W-:Y:S04]  /*65640*/  @P4 STG.E.U16 desc[UR8][R24.64], R0 ;  /* 0x0000000018004986 */ /* 0x0001e8000c101508 */
[----:B0-----:R-:W4:Y:S04]  /*65650*/  LDL R25, [R1+0x21d0] ;  /* 0x0021d00001197983 */ /* 0x001f280000100800 */
[----:B--2---:R0:W-:Y:S01]  /*65660*/  @P5 STG.E.U16 desc[UR8][R26.64], R19 ;  /* 0x000000131a005986 */ /* 0x0041e2000c101508 */
[----:B------:R-:W-:Y:S01]  /*65670*/  ISETP.LT.AND P4, PT, R18, UR76, !P1 ;  /* 0x0000004c12007c0c */ /* 0x000fe2000cf81270 */
[----:B------:R-:W-:Y:S01]  /*65680*/  VIADD R3, R3, 0x2a ;  /* 0x0000002a03037836 */ /* 0x000fe20000000000 */
[----:B------:R-:W-:Y:S01]  /*65690*/  PRMT R0, R19, 0x7632, R0 ;  /* 0x0000763213007816 */ /* 0x000fe20000000000 */
[----:B------:R-:W2:Y:S01]  /*656a0*/  LDCU UR76, c[0x0][0x398] ;  /* 0x00007300ff4c77ac */ /* 0x000ea20008000800 */
[----:B0-----:R-:W2:Y:S01]  /*656b0*/  LDL.LU R27, [R1+0x2a0] ;  /* 0x0002a000011b7983 */ /* 0x001ea20000300800 */
[----:B------:R-:W-:Y:S01]  /*656c0*/  IMAD.WIDE R18, R16, 0x2, R4 ;  /* 0x0000000210127825 */ /* 0x000fe200078e0204 */
[----:B---3--:R-:W-:Y:S01]  /*656d0*/  ISETP.LT.AND P5, PT, R17, UR37, !P1 ;  /* 0x0000002511007c0c */ /* 0x008fe2000cfa1270 */
[----:B------:R-:W0:Y:S01]  /*656e0*/  LDCU UR37, c[0x0][0x398] ;  /* 0x00007300ff2577ac */ /* 0x000e220008000800 */
[----:B------:R-:W3:Y:S04]  /*656f0*/  LDL.LU R17, [R1+0x270] ;  /* 0x0002700001117983 */ /* 0x000ee80000300800 */
[----:B------:R1:W-:Y:S01]  /*65700*/  @P2 STG.E.U16 desc[UR8][R18.64], R0 ;  /* 0x0000000012002986 */ /* 0x0003e2000c101508 */
[----:B------:R-:W-:Y:S01]  /*65710*/  ISETP.LT.AND P2, PT, R28, UR57, !P1 ;  /* 0x000000391c007c0c */ /* 0x000fe2000cf41270 */
[----:B------:R-:W0:Y:S02]  /*65720*/  LDCU UR57, c[0x0][0x398] ;  /* 0x00007300ff3977ac */ /* 0x000e240008000800 */
[----:B------:R-:W3:Y:S01]  /*65730*/  LDL.LU R28, [R1+0x22c4] ;  /* 0x0022c400011c7983 */ /* 0x000ee20000300800 */
[----:B----4-:R-:W-:Y:S01]  /*65740*/  ISETP.LT.AND P6, PT, R25, UR44, !P1 ;  /* 0x0000002c19007c0c */ /* 0x010fe2000cfc1270 */
[C---:B------:R-:W-:Y:S01]  /*65750*/  IMAD.WIDE R24, R16.reuse, 0x2, R8 ;  /* 0x0000000210187825 */ /* 0x040fe200078e0208 */
[----:B------:R-:W-:Y:S01]  /*65760*/  ISETP.GE.AND P3, PT, R3, UR45, PT ;  /* 0x0000002d03007c0c */ /* 0x000fe2000bf66270 */
[----:B------:R4:W-:Y:S01]  /*65770*/  STL [R1+0x22b8], R2 ;  /* 0x0022b80201007387 */ /* 0x0009e20000100800 */
[----:B------:R-:W0:Y:S01]  /*65780*/  LDCU UR44, c[0x0][0x398] ;  /* 0x00007300ff2c77ac */ /* 0x000e220008000800 */
[----:B-1----:R-:W-:Y:S01]  /*65790*/  IMAD.WIDE R18, R16, 0x2, R22 ;  /* 0x0000000210127825 */ /* 0x002fe200078e0216 */
[----:B------:R-:W1:Y:S01]  /*657a0*/  LDCU UR45, c[0x0][0x398] ;  /* 0x00007300ff2d77ac */ /* 0x000e620008000800 */
[----:B--2---:R2:W-:Y:S01]  /*657b0*/  @P4 STG.E.U16 desc[UR8][R24.64], R27 ;  /* 0x0000001b18004986 */ /* 0x0045e2000c101508 */
[----:B------:R-:W-:-:S02]  /*657c0*/  PRMT R0, R27, 0x7632, R0 ;  /* 0x000076321b007816 */ /* 0x000fc40000000000 */
[----:B------:R-:W-:Y:S01]  /*657d0*/  ISETP.LT.AND P4, PT, R2, UR43, !P1 ;  /* 0x0000002b02007c0c */ /* 0x000fe2000cf81270 */
[----:B------:R-:W0:Y:S01]  /*657e0*/  LDCU UR43, c[0x0][0x398] ;  /* 0x00007300ff2b77ac */ /* 0x000e220008000800 */
[----:B----4-:R-:W4:Y:S01]  /*657f0*/  LDL.LU R2, [R1+0x224] ;  /* 0x0002240001027983 */ /* 0x010f220000300800 */
[----:B------:R-:W-:Y:S01]  /*65800*/  ISETP.LT.AND P1, PT, R29, UR56, !P1 ;  /* 0x000000381d007c0c */ /* 0x000fe2000cf21270 */
[----:B------:R-:W0:Y:S02]  /*65810*/  LDCU UR56, c[0x0][0x3b8] ;  /* 0x00007700ff3877ac */ /* 0x000e240008000800 */
[----:B------:R-:W4:Y:S04]  /*65820*/  LDL.LU R29, [R1+0x22c0] ;  /* 0x0022c000011d7983 */ /* 0x000f280000300800 */
[----:B------:R0:W-:Y:S01]  /*65830*/  @P5 STG.E.U16 desc[UR8][R18.64], R0 ;  /* 0x0000000012005986 */ /* 0x0001e2000c101508 */
[----:B--2---:R-:W-:Y:S01]  /*65840*/  IMAD.WIDE R24, R16, 0x2, R20 ;  /* 0x0000000210187825 */ /* 0x004fe200078e0214 */
[----:B---3--:R-:W-:-:S02]  /*65850*/  PRMT R3, R28, 0x7632, R3 ;  /* 0x000076321c037816 */ /* 0x008fc40000000003 */
[----:B0-----:R-:W2:Y:S04]  /*65860*/  LDL R0, [R1+0x21c0] ;  /* 0x0021c00001007983 */ /* 0x001ea80000100800 */
[----:B------:R0:W-:Y:S04]  /*65870*/  @P6 STG.E.U16 desc[UR8][R24.64], R28 ;  /* 0x0000001c18006986 */ /* 0x0001e8000c101508 */
[----:B0-----:R-:W3:Y:S01]  /*65880*/  LDL.LU R28, [R1+0x22bc] ;  /* 0x0022bc00011c7983 */ /* 0x001ee20000300800 */
[----:B------:R-:W-:-:S03]  /*65890*/  IMAD.WIDE R26, R16, 0x2, R12 ;  /* 0x00000002101a7825 */ /* 0x000fc600078e020c */
[----:B------:R-:W3:Y:S01]  /*658a0*/  LDL R25, [R1+0x21c4] ;  /* 0x0021c40001197983 */ /* 0x000ee20000100800 */
[----:B------:R-:W-:-:S03]  /*658b0*/  IMAD.WIDE R18, R16, 0x2, R10 ;  /* 0x0000000210127825 */ /* 0x000fc600078e020a */
[----:B------:R0:W-:Y:S04]  /*658c0*/  @P2 STG.E.U16 desc[UR8][R26.64], R3 ;  /* 0x000000031a002986 */ /* 0x0001e8000c101508 */
[----:B------:R-:W-:Y:S01]  /*658d0*/  @P4 STG.E.U16 desc[UR8][R18.64], R17 ;  /* 0x0000001112004986 */ /* 0x000fe2000c101508 */
[----:B0-----:R-:W-:Y:S02]  /*658e0*/  PRMT R3, R17, 0x7632, R3 ;  /* 0x0000763211037816 */ /* 0x001fe40000000003 */
[----:B----4-:R-:W-:Y:S01]  /*658f0*/  ISETP.LT.AND P2, PT, R29, UR55, !P3 ;  /* 0x000000371d007c0c */ /* 0x010fe2000df41270 */
[----:B------:R0:W-:Y:S04]  /*65900*/  STL [R1+0x22b4], R29 ;  /* 0x0022b41d01007387 */ /* 0x0001e80000100800 */
[----:B0-----:R-:W4:Y:S01]  /*65910*/  LDL.LU R29, [R1+0x244] ;  /* 0x00024400011d7983 */ /* 0x001f220000300800 */
[----:B--2---:R-:W-:Y:S01]  /*65920*/  ISETP.LT.AND P6, PT, R0, UR52, !P3 ;  /* 0x0000003400007c0c */ /* 0x004fe2000dfc1270 */
[C---:B------:R-:W-:Y:S01]  /*65930*/  VIADD R0, R16.reuse, UR33 ;  /* 0x0000002110007c36 */ /* 0x040fe20008000000 */
[----:B------:R-:W0:Y:S01]  /*65940*/  LDCU UR52, c[0x0][0x398] ;  /* 0x00007300ff3477ac */ /* 0x000e220008000800 */
[----:B------:R-:W-:Y:S01]  /*65950*/  IMAD.WIDE R16, R16, 0x2, R14 ;  /* 0x0000000210107825 */ /* 0x000fe200078e020e */
[----:B------:R-:W2:Y:S03]  /*65960*/  LDCU UR33, c[0x0][0x398] ;  /* 0x00007300ff2177ac */ /* 0x000ea60008000800 */
[----:B------:R-:W-:Y:S01]  /*65970*/  IMAD.WIDE R18, R0, 0x2, R6 ;  /* 0x0000000200127825 */ /* 0x000fe200078e0206 */
[----:B------:R0:W-:Y:S04]  /*65980*/  @P1 STG.E.U16 desc[UR8][R16.64], R3 ;  /* 0x0000000310001986 */ /* 0x0001e8000c101508 */
[----:B------:R1:W-:Y:S01]  /*65990*/  @P2 STG.E.U16 desc[UR8][R18.64], R2 ;  /* 0x0000000212002986 */ /* 0x0003e2000c101508 */
[----:B---3--:R-:W-:-:S03]  /*659a0*/  PRMT R28, R2, 0x7632, R28 ;  /* 0x00007632021c7816 */ /* 0x008fc6000000001c */
[----:B0-----:R-:W3:Y:S04]  /*659b0*/  LDL R3, [R1+0xd94] ;  /* 0x000d940001037983 */ /* 0x001ee80000100800 */
[----:B------:R-:W2:Y:S04]  /*659c0*/  LDL R16, [R1+0x21c8] ;  /* 0x0021c80001107983 */ /* 0x000ea80000100800 */
[----:B------:R-:W2:Y:S04]  /*659d0*/  LDL.LU R17, [R1+0x234] ;  /* 0x0002340001117983 */ /* 0x000ea80000300800 */
[----:B-1----:R-:W2:Y:S04]  /*659e0*/  LDL.LU R2, [R1+0x22b8] ;  /* 0x0022b80001027983 */ /* 0x002ea80000300800 */
[----:B------:R-:W2:Y:S04]  /*659f0*/  LDL R18, [R1+0x21cc] ;  /* 0x0021cc0001127983 */ /* 0x000ea80000100800 */
[----:B------:R-:W2:Y:S01]  /*65a00*/  LDL R19, [R1+0x21d0] ;  /* 0x0021d00001137983 */ /* 0x000ea20000100800 */
[----:B------:R-:W-:Y:S01]  /*65a10*/  ISETP.LT.AND P5, PT, R25, UR53, !P3 ;  /* 0x0000003519007c0c */ /* 0x000fe2000dfa1270 */
[C---:B------:R-:W-:Y:S01]  /*65a20*/  IMAD.WIDE R24, R0.reuse, 0x2, R4 ;  /* 0x0000000200187825 */ /* 0x040fe200078e0204 */
[----:B------:R-:W0:Y:S03]  /*65a30*/  LDCU UR53, c[0x0][0x39c] ;  /* 0x00007380ff3577ac */ /* 0x000e260008000800 */
[----:B------:R-:W-:-:S08]  /*65a40*/  IMAD.WIDE R26, R0, 0x2, R8 ;  /* 0x00000002001a7825 */ /* 0x000fd000078e0208 */
[----:B------:R4:W-:Y:S02]  /*65a50*/  @P5 STG.E.U16 desc[UR8][R24.64], R28 ;  /* 0x0000001c18005986 */ /* 0x0009e4000c101508 */
[----:B----4-:R-:W-:Y:S01]  /*65a60*/  PRMT R28, R29, 0x7632, R28 ;  /* 0x000076321d1c7816 */ /* 0x010fe2000000001c */
[----:B---3--:R-:W-:Y:S01]  /*65a70*/  VIADD R3, R3, 0x2b ;  /* 0x0000002b03037836 */ /* 0x008fe20000000000 */
[----:B--2---:R-:W-:Y:S02]  /*65a80*/  ISETP.LT.AND P5, PT, R16, UR12, !P3 ;  /* 0x0000000c10007c0c */ /* 0x004fe4000dfa1270 */
[----:B------:R-:W-:Y:S02]  /*65a90*/  ISETP.LT.AND P1, PT, R18, UR74, !P3 ;  /* 0x0000004a12007c0c */ /* 0x000fe4000df21270 */
[----:B------:R-:W-:Y:S01]  /*65aa0*/  ISETP.LT.AND P4, PT, R19, UR36, !P3 ;  /* 0x0000002413007c0c */ /* 0x000fe2000df81270 */
[----:B------:R1:W-:Y:S01]  /*65ab0*/  @P6 STG.E.U16 desc[UR8][R26.64], R17 ;  /* 0x000000111a006986 */ /* 0x0003e2000c101508 */
[----:B------:R-:W-:Y:S01]  /*65ac0*/  ISETP.GE.AND P2, PT, R3, UR35, PT ;  /* 0x0000002303007c0c */ /* 0x000fe2000bf46270 */
[----:B------:R-:W-:Y:S01]  /*65ad0*/  IMAD.WIDE R18, R0, 0x2, R20 ;  /* 0x0000000200127825 */ /* 0x000fe200078e0214 */
[----:B------:R-:W-:Y:S01]  /*65ae0*/  PRMT R3, R17, 0x7632, R3 ;  /* 0x0000763211037816 */ /* 0x000fe20000000003 */
[----:B------:R2:W-:Y:S01]  /*65af0*/  STL [R1+0x22b0], R2 ;  /* 0x0022b00201007387 */ /* 0x0005e20000100800 */
[----:B------:R-:W-:Y:S01]  /*65b00*/  ISETP.LT.AND P6, PT, R2, UR27, !P3 ;  /* 0x0000001b02007c0c */ /* 0x000fe2000dfc1270 */
[C---:B------:R-:W-:Y:S01]  /*65b10*/  IMAD.WIDE R24, R0.reuse, 0x2, R12 ;  /* 0x0000000200187825 */ /* 0x040fe200078e020c */
[----:B------:R-:W3:Y:S01]  /*65b20*/  LDCU UR35, c[0x0][0x398] ;  /* 0x00007300ff2377ac */ /* 0x000ee20008000800 */
[----:B------:R-:W4:Y:S02]  /*65b30*/  LDCU UR12, c[0x0][0x398] ;  /* 0x00007300ff0c77ac */ /* 0x000f240008000800 */
[C---:B-1----:R-:W-:Y:S01]  /*65b40*/  IMAD.WIDE R16, R0.reuse, 0x2, R22 ;  /* 0x0000000200107825 */ /* 0x042fe200078e0216 */
[----:B--2---:R-:W2:Y:S01]  /*65b50*/  LDL.LU R2, [R1+0x2b4] ;  /* 0x0002b40001027983 */ /* 0x004ea20000300800 */
[----:B------:R-:W1:Y:S03]  /*65b60*/  LDCU UR27, c[0x0][0x398] ;  /* 0x00007300ff1b77ac */ /* 0x000e660008000800 */
[----:B------:R0:W-:Y:S01]  /*65b70*/  @P1 STG.E.U16 desc[UR8][R16.64], R3 ;  /* 0x0000000310001986 */ /* 0x0001e2000c101508 */
[----:B------:R-:W1:Y:S03]  /*65b80*/  LDCU UR36, c[0x0][0x398] ;  /* 0x00007300ff2477ac */ /* 0x000e660008000800 */
[----:B------:R1:W-:Y:S04]  /*65b90*/  @P4 STG.E.U16 desc[UR8][R18.64], R29 ;  /* 0x0000001d12004986 */ /* 0x0003e8000c101508 */
[----:B0-----:R-:W2:Y:S04]  /*65ba0*/  LDL R16, [R1+0xd94] ;  /* 0x000d940001107983 */ /* 0x001ea80000100800 */
[----:B------:R-:W3:Y:S04]  /*65bb0*/  LDL R3, [R1+0x21c0] ;  /* 0x0021c00001037983 */ /* 0x000ee80000100800 */
[----:B------:R-:W3:Y:S04]  /*65bc0*/  LDL.LU R17, [R1+0x254] ;  /* 0x0002540001117983 */ /* 0x000ee80000300800 */
[----:B-1----:R-:W4:Y:S04]  /*65bd0*/  LDL.LU R29, [R1+0x22b4] ;  /* 0x0022b400011d7983 */ /* 0x002f280000300800 */
[----:B------:R-:W4:Y:S04]  /*65be0*/  LDL R18, [R1+0x21b8] ;  /* 0x0021b80001127983 */ /* 0x000f280000100800 */
[----:B------:R-:W4:Y:S01]  /*65bf0*/  LDL R19, [R1+0x21c4] ;  /* 0x0021c40001137983 */ /* 0x000f220000100800 */
[----:B------:R-:W-:-:S03]  /*65c00*/  IMAD.WIDE R26, R0, 0x2, R10 ;  /* 0x00000002001a7825 */ /* 0x000fc600078e020a */
[----:B------:R0:W-:Y:S04]  /*65c10*/  @P5 STG.E.U16 desc[UR8][R24.64], R28 ;  /* 0x0000001c18005986 */ /* 0x0001e8000c101508 */
[----:B------:R-:W-:Y:S01]  /*65c20*/  STL [R1+0x22ac], R8 ;  /* 0x0022ac0801007387 */ /* 0x000fe20000100800 */
[----:B--2---:R-:W-:-:S05]  /*65c30*/  VIADD R16, R16, 0x2c ;  /* 0x0000002c10107836 */ /* 0x004fca0000000000 */
[----:B------:R-:W-:Y:S01]  /*65c40*/  ISETP.GE.AND P1, PT, R16, UR29, PT ;  /* 0x0000001d10007c0c */ /* 0x000fe2000bf26270 */
[----:B------:R-:W1:Y:S01]  /*65c50*/  LDCU UR29, c[0x0][0x398] ;  /* 0x00007300ff1d77ac */ /* 0x000e620008000800 */
[----:B---3--:R2:W-:Y:S01]  /*65c60*/  @P6 STG.E.U16 desc[UR8][R26.64], R17 ;  /* 0x000000111a006986 */ /* 0x0085e2000c101508 */
[----:B------:R-:W-:Y:S02]  /*65c70*/  ISETP.LT.AND P6, PT, R3, UR40, !P2 ;  /* 0x0000002803007c0c */ /* 0x000fe4000d7c1270 */
[----:B----4-:R-:W-:Y:S02]  /*65c80*/  ISETP.LT.AND P4, PT, R29, UR54, !P2 ;  /* 0x000000361d007c0c */ /* 0x010fe4000d781270 */
[----:B------:R-:W-:Y:S01]  /*65c90*/  ISETP.LT.AND P3, PT, R18, UR75, !P3 ;  /* 0x0000004b12007c0c */ /* 0x000fe2000df61270 */
[C---:B------:R-:W-:Y:S01]  /*65ca0*/  VIADD R3, R0.reuse, UR6 ;  /* 0x0000000600037c36 */ /* 0x040fe20008000000 */
[----:B0-----:R-:W-:Y:S01]  /*65cb0*/  PRMT R28, R17, 0x7632, R28 ;  /* 0x00007632111c7816 */ /* 0x001fe2000000001c */
[----:B------:R-:W0:Y:S01]  /*65cc0*/  LDCU UR6, c[0x0][0x398] ;  /* 0x00007300ff0677ac */ /* 0x000e220008000800 */
[----:B--2---:R-:W-:Y:S01]  /*65cd0*/  IMAD.WIDE R16, R0, 0x2, R14 ;  /* 0x0000000200107825 */ /* 0x004fe200078e020e */
[----:B------:R-:W-:Y:S01]  /*65ce0*/  ISETP.LT.AND P5, PT, R19, UR73, !P2 ;  /* 0x0000004913007c0c */ /* 0x000fe2000d7a1270 */
[----:B------:R-:W2:Y:S02]  /*65cf0*/  LDCU UR40, c[0x0][0x398] ;  /* 0x00007300ff2877ac */ /* 0x000ea40008000800 */
[----:B------:R-:W-:-:S04]  /*65d00*/  IMAD.WIDE R18, R3, 0x2, R6 ;  /* 0x0000000203127825 */ /* 0x000fc800078e0206 */
[----:B------:R-:W-:Y:S02]  /*65d10*/  IMAD.WIDE R26, R3, 0x2, R8 ;  /* 0x00000002031a7825 */ /* 0x000fe400078e0208 */
[----:B------:R-:W3:Y:S01]  /*65d20*/  LDL R8, [R1+0x21cc] ;  /* 0x0021cc0001087983 */ /* 0x000ee20000100800 */
[----:B------:R-:W-:-:S03]  /*65d30*/  PRMT R0, R2, 0x7632, R0 ;  /* 0x0000763202007816 */ /* 0x000fc60000000000 */
[----:B------:R4:W-:Y:S04]  /*65d40*/  STL [R1+0x22a8], R9 ;  /* 0x0022a80901007387 */ /* 0x0009e80000100800 */
[----:B------:R0:W-:Y:S04]  /*65d50*/  @P3 STG.E.U16 desc[UR8][R16.64], R28 ;  /* 0x0000001c10003986 */ /* 0x0001e8000c101508 */
[----:B------:R1:W-:Y:S04]  /*65d60*/  @P4 STG.E.U16 desc[UR8][R18.64], R2 ;  /* 0x0000000212004986 */ /* 0x0003e8000c101508 */
[----:B----4-:R-:W4:Y:S04]  /*65d70*/  LDL R9, [R1+0x21d0] ;  /* 0x0021d00001097983 */ /* 0x010f280000100800 */
[----:B0-----:R-:W2:Y:S04]  /*65d80*/  LDL.LU R16, [R1+0x2a4] ;  /* 0x0002a40001107983 */ /* 0x001ea80000300800 */
[----:B------:R-:W2:Y:S04]  /*65d90*/  LDL R17, [R1+0x21b8] ;  /* 0x0021b80001117983 */ /* 0x000ea80000100800 */
[----:B-1----:R-:W2:Y:S04]  /*65da0*/  LDL.LU R2, [R1+0x22b0] ;  /* 0x0022b00001027983 */ /* 0x002ea80000300800 */
[----:B------:R-:W2:Y:S01]  /*65db0*/  LDL R19, [R1+0x21c8] ;  /* 0x0021c80001137983 */ /* 0x000ea20000100800 */
[----:B------:R-:W-:-:S05]  /*65dc0*/  IMAD.WIDE R24, R3, 0x2, R4 ;  /* 0x0000000203187825 */ /* 0x000fca00078e0204 */
[----:B------:R0:W-:Y:S01]  /*65dd0*/  @P5 STG.E.U16 desc[UR8][R24.64], R0 ;  /* 0x0000000018005986 */ /* 0x0001e2000c101508 */
[----:B---3--:R-:W-:Y:S02]  /*65de0*/  ISETP.LT.AND P3, PT, R8, UR70, !P2 ;  /* 0x0000004608007c0c */ /* 0x008fe4000d761270 */
[----:B----4-:R-:W-:Y:S01]  /*65df0*/  ISETP.LT.AND P4, PT, R9, UR72, !P2 ;  /* 0x0000004809007c0c */ /* 0x010fe2000d781270 */
[----:B--2---:R1:W-:Y:S01]  /*65e00*/  @P6 STG.E.U16 desc[UR8][R26.64], R16 ;  /* 0x000000101a006986 */ /* 0x0043e2000c101508 */
[----:B0-----:R-:W-:Y:S02]  /*65e10*/  PRMT R0, R16, 0x7632, R0 ;  /* 0x0000763210007816 */ /* 0x001fe40000000000 */
[----:B------:R-:W-:Y:S01]  /*65e20*/  ISETP.LT.AND P6, PT, R2, UR41, !P2 ;  /* 0x0000002902007c0c */ /* 0x000fe2000d7c1270 */
[----:B------:R0:W-:Y:S01]  /*65e30*/  STL [R1+0x22a0], R2 ;  /* 0x0022a00201007387 */ /* 0x0001e20000100800 */
[----:B------:R-:W-:Y:S01]  /*65e40*/  IMAD.WIDE R24, R3, 0x2, R12 ;  /* 0x0000000203187825 */ /* 0x000fe200078e020c */
[----:B------:R-:W2:Y:S01]  /*65e50*/  LDCU UR41, c[0x0][0x39c] ;  /* 0x00007380ff2977ac */ /* 0x000ea20008000800 */
[----:B------:R-:W-:-:S02]  /*65e60*/  ISETP.LT.AND P5, PT, R19, UR20, !P2 ;  /* 0x0000001413007c0c */ /* 0x000fc4000d7a1270 */
[----:B------:R-:W-:Y:S01]  /*65e70*/  ISETP.LT.AND P2, PT, R17, UR71, !P2 ;  /* 0x0000004711007c0c */ /* 0x000fe2000d741270 */
[C---:B-1----:R-:W-:Y:S01]  /*65e80*/  IMAD.WIDE R16, R3.reuse, 0x2, R22 ;  /* 0x0000000203107825 */ /* 0x042fe200078e0216 */
[----:B------:R-:W1:Y:S01]  /*65e90*/  LDCU UR20, c[0x0][0x3b8] ;  /* 0x00007700ff1477ac */ /* 0x000e620008000800 */
[----:B0-----:R-:W3:Y:S04]  /*65ea0*/  LDL.LU R2, [R1+0x294] ;  /* 0x0002940001027983 */ /* 0x001ee80000300800 */
[----:B------:R-:W-:Y:S04]  /*65eb0*/  STL [R1+0x22a4], R13 ;  /* 0x0022a40d01007387 */ /* 0x000fe80000100800 */
[----:B------:R0:W-:Y:S04]  /*65ec0*/  @P3 STG.E.U16 desc[UR8][R16.64], R0 ;  /* 0x0000000010003986 */ /* 0x0001e8000c101508 */
[----:B0-----:R-:W4:Y:S01]  /*65ed0*/  LDL.LU R17, [R1+0x274] ;  /* 0x0002740001117983 */ /* 0x001f220000300800 */
[----:B------:R-:W-:-:S03]  /*65ee0*/  IMAD.WIDE R18, R3, 0x2, R20 ;  /* 0x0000000203127825 */ /* 0x000fc600078e0214 */
[----:B------:R-:W2:Y:S01]  /*65ef0*/  LDL R13, [R1+0x21c8] ;  /* 0x0021c800010d7983 */ /* 0x000ea20000100800 */
[----:B------:R-:W-:Y:S01]  /*65f00*/  IMAD.WIDE R26, R3, 0x2, R10 ;  /* 0x00000002031a7825 */ /* 0x000fe200078e020a */
[----:B---3--:R-:W-:Y:S02]  /*65f10*/  PRMT R28, R2, 0x7632, R28 ;  /* 0x00007632021c7816 */ /* 0x008fe4000000001c */
[----:B------:R0:W-:Y:S04]  /*65f20*/  @P4 STG.E.U16 desc[UR8][R18.64], R2 ;  /* 0x0000000212004986 */ /* 0x0001e8000c101508 */
[----:B------:R3:W-:Y:S04]  /*65f30*/  @P5 STG.E.U16 desc[UR8][R24.64], R28 ;  /* 0x0000001c18005986 */ /* 0x0007e8000c101508 */
[----:B0-----:R-:W2:Y:S04]  /*65f40*/  LDL R18, [R1+0xd94] ;  /* 0x000d940001127983 */ /* 0x001ea80000100800 */
[----:B------:R-:W2:Y:S04]  /*65f50*/  LDL R19, [R1+0x21c0] ;  /* 0x0021c00001137983 */ /* 0x000ea80000100800 */
[----:B------:R-:W2:Y:S04]  /*65f60*/  LDL.LU R2, [R1+0x238] ;  /* 0x0002380001027983 */ /* 0x000ea80000300800 */
[----:B---3--:R-:W3:Y:S04]  /*65f70*/  LDL.LU R25, [R1+0x228] ;  /* 0x0002280001197983 */ /* 0x008ee80000300800 */
[----:B----4-:R0:W-:Y:S01]  /*65f80*/  @P6 STG.E.U16 desc[UR8][R26.64], R17 ;  /* 0x000000111a006986 */ /* 0x0101e2000c101508 */
[----:B------:R-:W-:Y:S01]  /*65f90*/  ISETP.LT.AND P6, PT, R8, UR51, !P1 ;  /* 0x0000003308007c0c */ /* 0x000fe2000cfc1270 */
[----:B------:R-:W4:Y:S01]  /*65fa0*/  LDCU UR51, c[0x0][0x398] ;  /* 0x00007300ff3377ac */ /* 0x000f220008000800 */
[----:B------:R-:W-:Y:S01]  /*65fb0*/  ISETP.LT.AND P5, PT, R9, UR69, !P1 ;  /* 0x0000004509007c0c */ /* 0x000fe2000cfa1270 */
[----:B0-----:R-:W4:Y:S04]  /*65fc0*/  LDL R27, [R1+0x21c4] ;  /* 0x0021c400011b7983 */ /* 0x001f280000100800 */
[----:B------:R-:W4:Y:S04]  /*65fd0*/  LDL R26, [R1+0x21b8] ;  /* 0x0021b800011a7983 */ /* 0x000f280000100800 */
[----:B------:R-:W4:Y:S04]  /*65fe0*/  LDL.LU R8, [R1+0x22ac] ;  /* 0x0022ac0001087983 */ /* 0x000f280000300800 */
[----:B------:R-:W4:Y:S01]  /*65ff0*/  LDL.LU R9, [R1+0x22a8] ;  /* 0x0022a80001097983 */ /* 0x000f220000300800 */
[----:B------:R-:W-:Y:S01]  /*66000*/  PRMT R0, R17, 0x7632, R0 ;  /* 0x0000763211007816 */ /* 0x000fe20000000000 */
[----:B------:R-:W-:Y:S01]  /*66010*/  IMAD.WIDE R16, R3, 0x2, R14 ;  /* 0x0000000203107825 */ /* 0x000fe200078e020e */
[----:B------:R-:W-:Y:S01]  /*66020*/  ISETP.LT.AND P4, PT, R29, UR50, !P1 ;  /* 0x000000321d007c0c */ /* 0x000fe2000cf81270 */
[----:B------:R-:W0:Y:S02]  /*66030*/  LDCU UR50, c[0x0][0x398] ;  /* 0x00007300ff3277ac */ /* 0x000e240008000800 */
[----:B------:R-:W-:Y:S01]  /*66040*/  VIADD R3, R3, UR49 ;  /* 0x0000003103037c36 */ /* 0x000fe20008000000 */
[----:B------:R1:W-:Y:S01]  /*66050*/  @P2 STG.E.U16 desc[UR8][R16.64], R0 ;  /* 0x0000000010002986 */ /* 0x0003e2000c101508 */
[----:B------:R-:W0:Y:S02]  /*66060*/  LDCU UR49, c[0x0][0x398] ;  /* 0x00007300ff3177ac */ /* 0x000e240008000800 */
[----:B-1----:R-:W-:Y:S01]  /*66070*/  IMAD.WIDE R16, R3, 0x2, R6 ;  /* 0x0000000203107825 */ /* 0x002fe200078e0206 */
[----:B--2---:R-:W-:-:S03]  /*66080*/  ISETP.LT.AND P2, PT, R19, UR30, !P1 ;  /* 0x0000001e13007c0c */ /* 0x004fc6000cf41270 */
[----:B------:R-:W-:Y:S01]  /*66090*/  VIADD R0, R18, 0x2d ;  /* 0x0000002d12007836 */ /* 0x000fe20000000000 */
[----:B------:R-:W1:Y:S01]  /*660a0*/  LDCU UR30, c[0x0][0x398] ;  /* 0x00007300ff1e77ac */ /* 0x000e620008000800 */
[----:B------:R-:W-:Y:S01]  /*660b0*/  IMAD.WIDE R18, R3, 0x2, R4 ;  /* 0x0000000203127825 */ /* 0x000fe200078e0204 */
[----:B---3--:R-:W-:Y:S01]  /*660c0*/  PRMT R24, R25, 0x7632, R24 ;  /* 0x0000763219187816 */ /* 0x008fe20000000018 */
[----:B------:R2:W-:Y:S01]  /*660d0*/  @P4 STG.E.U16 desc[UR8][R16.64], R25 ;  /* 0x0000001910004986 */ /* 0x0005e2000c101508 */
[----:B------:R-:W-:Y:S01]  /*660e0*/  ISETP.GE.AND P4, PT, R0, UR26, PT ;  /* 0x0000001a00007c0c */ /* 0x000fe2000bf86270 */
[----:B------:R-:W3:Y:S01]  /*660f0*/  LDCU UR26, c[0x0][0x398] ;  /* 0x00007300ff1a77ac */ /* 0x000ee20008000800 */
[----:B----4-:R-:W-:Y:S02]  /*66100*/  ISETP.LT.AND P3, PT, R27, UR68, !P1 ;  /* 0x000000441b007c0c */ /* 0x010fe4000cf61270 */
[----:B------:R-:W-:Y:S01]  /*66110*/  PRMT R0, R2, 0x7632, R0 ;  /* 0x0000763202007816 */ /* 0x000fe20000000000 */
[----:B------:R4:W-:Y:S01]  /*66120*/  STL [R1+0x229c], R8 ;  /* 0x00229c0801007387 */ /* 0x0009e20000100800 */
[----:B--2---:R-:W-:-:S09]  /*66130*/  IMAD.WIDE R16, R3, 0x2, R8 ;  /* 0x0000000203107825 */ /* 0x004fd200078e0208 */
[----:B------:R-:W-:Y:S01]  /*66140*/  @P3 STG.E.U16 desc[UR8][R18.64], R24 ;  /* 0x0000001812003986 */ /* 0x000fe2000c101508 */
[----:B------:R-:W-:Y:S01]  /*66150*/  ISETP.LT.AND P3, PT, R13, UR18, !P1 ;  /* 0x000000120d007c0c */ /* 0x000fe2000cf61270 */
[----:B------:R-:W2:Y:S02]  /*66160*/  LDCU UR18, c[0x0][0x398] ;  /* 0x00007300ff1277ac */ /* 0x000ea40008000800 */
[----:B----4-:R-:W4:Y:S04]  /*66170*/  LDL.LU R8, [R1+0x258] ;  /* 0x0002580001087983 */ /* 0x010f280000300800 */
[----:B------:R0:W-:Y:S04]  /*66180*/  STL [R1+0x2298], R9 ;  /* 0x0022980901007387 */ /* 0x0001e80000100800 */
[----:B------:R1:W-:Y:S04]  /*66190*/  @P2 STG.E.U16 desc[UR8][R16.64], R2 ;  /* 0x0000000210002986 */ /* 0x0003e8000c101508 */
[----:B0-----:R-:W2:Y:S04]  /*661a0*/  LDL.LU R9, [R1+0x2b8] ;  /* 0x0002b80001097983 */ /* 0x001ea80000300800 */
[----:B------:R-:W2:Y:S04]  /*661b0*/  LDL.LU R13, [R1+0x22a4] ;  /* 0x0022a400010d7983 */ /* 0x000ea80000300800 */
[----:B-1----:R-:W2:Y:S04]  /*661c0*/  LDL.LU R2, [R1+0x22a0] ;  /* 0x0022a00001027983 */ /* 0x002ea80000300800 */
[----:B------:R-:W3:Y:S01]  /*661d0*/  LDL.LU R17, [R1+0x248] ;  /* 0x0002480001117983 */ /* 0x000ee20000300800 */
[----:B------:R-:W-:-:S04]  /*661e0*/  IMAD.WIDE R18, R3, 0x2, R22 ;  /* 0x0000000203127825 */ /* 0x000fc800078e0216 */
[C---:B------:R-:W-:Y:S01]  /*661f0*/  IMAD.WIDE R24, R3.reuse, 0x2, R20 ;  /* 0x0000000203187825 */ /* 0x040fe200078e0214 */
[----:B------:R0:W-:Y:S03]  /*66200*/  @P6 STG.E.U16 desc[UR8][R18.64], R0 ;  /* 0x0000000012006986 */ /* 0x0001e6000c101508 */
[----:B0-----:R-:W-:Y:S01]  /*66210*/  VIADD R0, R3, UR67 ;  /* 0x0000004303007c36 */ /* 0x001fe20008000000 */
[----:B--2---:R-:W-:Y:S01]  /*66220*/  ISETP.LT.AND P2, PT, R2, UR42, !P1 ;  /* 0x0000002a02007c0c */ /* 0x004fe2000cf41270 */
[----:B------:R0:W-:Y:S01]  /*66230*/  STL [R1+0x2290], R2 ;  /* 0x0022900201007387 */ /* 0x0001e20000100800 */
[----:B------:R-:W-:Y:S01]  /*66240*/  ISETP.LT.AND P1, PT, R26, UR34, !P1 ;  /* 0x000000221a007c0c */ /* 0x000fe2000cf21270 */
[----:B------:R-:W1:Y:S01]  /*66250*/  LDCU UR42, c[0x0][0x398] ;  /* 0x00007300ff2a77ac */ /* 0x000e620008000800 */
[----:B---3--:R-:W-:Y:S01]  /*66260*/  PRMT R18, R17, 0x7632, R18 ;  /* 0x0000763211127816 */ /* 0x008fe20000000012 */
[----:B------:R2:W-:Y:S01]  /*66270*/  @P5 STG.E.U16 desc[UR8][R24.64], R17 ;  /* 0x0000001118005986 */ /* 0x0005e2000c101508 */
[----:B------:R-:W-:Y:S01]  /*66280*/  ISETP.LT.AND P5, PT, R29, UR77, !P4 ;  /* 0x0000004d1d007c0c */ /* 0x000fe2000e7a1270 */
[----:B------:R-:W3:Y:S02]  /*66290*/  LDCU UR34, c[0x0][0x398] ;  /* 0x00007300ff2277ac */ /* 0x000ee40008000800 */
[----:B0-----:R-:W3:Y:S01]  /*662a0*/  LDL.LU R2, [R1+0x2a8] ;  /* 0x0002a80001027983 */ /* 0x001ee20000300800 */
[----:B--2---:R-:W-:-:S05]  /*662b0*/  IMAD.WIDE R16, R3, 0x2, R12 ;  /* 0x0000000203107825 */ /* 0x004fca00078e020c */
[----:B------:R0:W-:Y:S04]  /*662c0*/  @P3 STG.E.U16 desc[UR8][R16.64], R18 ;  /* 0x0000001210003986 */ /* 0x0001e8000c101508 */
[----:B------:R2:W-:Y:S01]  /*662d0*/  STL [R1+0x2294], R29 ;  /* 0x0022941d01007387 */ /* 0x0005e20000100800 */
[----:B0-----:R-:W-:-:S03]  /*662e0*/  IMAD.WIDE R16, R3, 0x2, R10 ;  /* 0x0000000203107825 */ /* 0x001fc600078e020a */
[----:B--2---:R-:W2:Y:S01]  /*662f0*/  LDL R29, [R1+0x298] ;  /* 0x00029800011d7983 */ /* 0x004ea20000100800 */
[----:B------:R-:W-:Y:S01]  /*66300*/  IMAD.WIDE R18, R3, 0x2, R14 ;  /* 0x0000000203127825 */ /* 0x000fe200078e020e */
[----:B----4-:R-:W-:Y:S02]  /*66310*/  PRMT R3, R8, 0x7632, R3 ;  /* 0x0000763208037816 */ /* 0x010fe40000000003 */
[----:B------:R0:W-:Y:S04]  /*66320*/  @P2 STG.E.U16 desc[UR8][R16.64], R8 ;  /* 0x0000000810002986 */ /* 0x0001e8000c101508 */
[----:B------:R4:W-:Y:S01]  /*66330*/  @P1 STG.E.U16 desc[UR8][R18.64], R3 ;  /* 0x0000000312001986 */ /* 0x0009e2000c101508 */
[----:B------:R-:W-:-:S03]  /*66340*/  IMAD.WIDE R24, R0, 0x2, R6 ;  /* 0x0000000200187825 */ /* 0x000fc600078e0206 */
[----:B0-----:R-:W3:Y:S04]  /*66350*/  LDL.LU R8, [R1+0x229c] ;  /* 0x00229c0001087983 */ /* 0x001ee80000300800 */
[----:B----4-:R-:W4:Y:S01]  /*66360*/  LDL R3, [R1+0x21c0] ;  /* 0x0021c00001037983 */ /* 0x010f220000100800 */
[----:B------:R-:W-:-:S03]  /*66370*/  PRMT R28, R9, 0x7632, R28 ;  /* 0x00007632091c7816 */ /* 0x000fc6000000001c */
[----:B------:R-:W3:Y:S04]  /*66380*/  LDL R19, [R1+0x21cc] ;  /* 0x0021cc0001137983 */ /* 0x000ee80000100800 */
[----:B------:R-:W3:Y:S04]  /*66390*/  LDL R16, [R1+0x21d0] ;  /* 0x0021d00001107983 */ /* 0x000ee80000100800 */
[----:B------:R-:W3:Y:S04]  /*663a0*/  LDL R17, [R1+0x21c8] ;  /* 0x0021c80001117983 */ /* 0x000ee80000100800 */
[----:B------:R-:W3:Y:S04]  /*663b0*/  LDL R18, [R1+0xd94] ;  /* 0x000d940001127983 */ /* 0x000ee80000100800 */
[----:B------:R0:W-:Y:S04]  /*663c0*/  @P5 STG.E.U16 desc[UR8][R24.64], R9 ;  /* 0x0000000918005986 */ /* 0x0001e8000c101508 */
[----:B0-----:R-:W3:Y:S01]  /*663d0*/  LDL.LU R9, [R1+0x2298] ;  /* 0x0022980001097983 */ /* 0x001ee20000300800 */
[----:B------:R-:W-:Y:S01]  /*663e0*/  ISETP.LT.AND P6, PT, R27, UR32, !P4 ;  /* 0x000000201b007c0c */ /* 0x000fe2000e7c1270 */
[----:B------:R-:W-:Y:S01]  /*663f0*/  IMAD.WIDE R26, R0, 0x2, R4 ;  /* 0x00000002001a7825 */ /* 0x000fe200078e0204 */
[----:B------:R-:W0:Y:S11]  /*66400*/  LDCU UR32, c[0x0][0x3b8] ;  /* 0x00007700ff2077ac */ /* 0x000e360008000800 */
[----:B------:R2:W-:Y:S02]  /*66410*/  @P6 STG.E.U16 desc[UR8][R26.64], R28 ;  /* 0x0000001c1a006986 */ /* 0x0005e4000c101508 */
[----:B--2---:R-:W-:-:S02]  /*66420*/  PRMT R28, R29, 0x7632, R28 ;  /* 0x000076321d1c7816 */ /* 0x004fc4000000001c */
[----:B----4-:R-:W-:Y:S02]  /*66430*/  ISETP.LT.AND P2, PT, R3, UR47, !P4 ;  /* 0x0000002f03007c0c */ /* 0x010fe4000e741270 */
[----:B---3--:R-:W-:Y:S01]  /*66440*/  ISETP.LT.AND P3, PT, R19, UR16, !P4 ;  /* 0x0000001013007c0c */ /* 0x008fe2000e761270 */
[----:B------:R2:W-:Y:S01]  /*66450*/  STL [R1+0x228c], R8 ;  /* 0x00228c0801007387 */ /* 0x0005e20000100800 */
[----:B------:R-:W-:Y:S01]  /*66460*/  ISETP.LT.AND P5, PT, R16, UR63, !P4 ;  /* 0x0000003f10007c0c */ /* 0x000fe2000e7a1270 */
[C---:B------:R-:W-:Y:S01]  /*66470*/  IMAD.WIDE R24, R0.reuse, 0x2, R20 ;  /* 0x0000000200187825 */ /* 0x040fe200078e0214 */
[----:B------:R-:W3:Y:S01]  /*66480*/  LDCU UR47, c[0x0][0x39c] ;  /* 0x00007380ff2f77ac */ /* 0x000ee20008000800 */
[----:B------:R-:W-:Y:S02]  /*66490*/  ISETP.LT.AND P6, PT, R17, UR66, !P4 ;  /* 0x0000004211007c0c */ /* 0x000fe4000e7c1270 */
[----:B------:R-:W-:Y:S01]  /*664a0*/  IMAD.WIDE R26, R0, 0x2, R12 ;  /* 0x00000002001a7825 */ /* 0x000fe200078e020c */
[----:B------:R-:W4:Y:S03]  /*664b0*/  LDCU UR16, c[0x0][0x398] ;  /* 0x00007300ff1077ac */ /* 0x000f260008000800 */
[----:B------:R-:W-:-:S02]  /*664c0*/  VIADD R3, R18, 0x2e ;  /* 0x0000002e12037836 */ /* 0x000fc40000000000 */
[----:B------:R-:W-:-:S03]  /*664d0*/  IMAD.WIDE R18, R0, 0x2, R22 ;  /* 0x0000000200127825 */ /* 0x000fc600078e0216 */
[----:B------:R-:W-:Y:S01]  /*664e0*/  ISETP.GE.AND P1, PT, R3, UR14, PT ;  /* 0x0000000e03007c0c */ /* 0x000fe2000bf26270 */
[----:B------:R-:W0:Y:S01]  /*664f0*/  LDCU UR14, c[0x0][0x398] ;  /* 0x00007300ff0e77ac */ /* 0x000e220008000800 */
[----:B------:R-:W-:Y:S01]  /*66500*/  PRMT R3, R2, 0x7632, R3 ;  /* 0x0000763202037816 */ /* 0x000fe20000000003 */
[C---:B------:R-:W-:Y:S02]  /*66510*/  IMAD.WIDE R16, R0.reuse, 0x2, R8 ;  /* 0x0000000200107825 */ /* 0x040fe400078e0208 */
[----:B--2---:R-:W2:Y:S04]  /*66520*/  LDL R8, [R1+0x22c] ;  /* 0x00022c0001087983 */ /* 0x004ea80000100800 */
[----:B------:R0:W-:Y:S04]  /*66530*/  STL [R1+0x2288], R9 ;  /* 0x0022880901007387 */ /* 0x0001e80000100800 */
[----:B------:R1:W-:Y:S04]  /*66540*/  @P2 STG.E.U16 desc[UR8][R16.64], R2 ;  /* 0x0000000210002986 */ /* 0x0003e8000c101508 */
[----:B0-----:R-:W2:Y:S04]  /*66550*/  LDL.LU R9, [R1+0x278] ;  /* 0x0002780001097983 */ /* 0x001ea80000300800 */
[----:B------:R-:W2:Y:S04]  /*66560*/  LDL.LU R29, [R1+0x2294] ;  /* 0x00229400011d7983 */ /* 0x000ea80000300800 */
[----:B-1----:R-:W2:Y:S04]  /*66570*/  LDL.LU R2, [R1+0x2290] ;  /* 0x0022900001027983 */ /* 0x002ea80000300800 */
[----:B------:R-:W3:Y:S04]  /*66580*/  LDL R16, [R1+0x21c4] ;  /* 0x0021c40001107983 */ /* 0x000ee80000100800 */
[----:B------:R-:W3:Y:S04]  /*66590*/  LDL R17, [R1+0x21c0] ;  /* 0x0021c00001117983 */ /* 0x000ee80000100800 */
[----:B------:R0:W-:Y:S04]  /*665a0*/  @P3 STG.E.U16 desc[UR8][R18.64], R3 ;  /* 0x0000000312003986 */ /* 0x0001e8000c101508 */
[----:B0-----:R-:W4:Y:S04]  /*665b0*/  LDL.LU R18, [R1+0x298] ;  /* 0x0002980001127983 */ /* 0x001f280000300800 */
[----:B------:R-:W4:Y:S01]  /*665c0*/  LDL R19, [R1+0x21b8] ;  /* 0x0021b80001137983 */ /* 0x000f220000100800 */
[----:B------:R-:W-:Y:S01]  /*665d0*/  VIADD R3, R0, UR39 ;  /* 0x0000002700037c36 */ /* 0x000fe20008000000 */
[----:B------:R-:W0:Y:S01]  /*665e0*/  LDCU UR39, c[0x0][0x398] ;  /* 0x00007300ff2777ac */ /* 0x000e220008000800 */
[----:B--2---:R-:W-:Y:S01]  /*665f0*/  ISETP.LT.AND P3, PT, R2, UR65, !P4 ;  /* 0x0000004102007c0c */ /* 0x004fe2000e761270 */
[----:B------:R1:W-:Y:S01]  /*66600*/  STL [R1+0x2284], R29 ;  /* 0x0022841d01007387 */ /* 0x0003e20000100800 */
[----:B---3--:R-:W-:Y:S01]  /*66610*/  ISETP.LT.AND P2, PT, R17, UR38, !P1 ;  /* 0x0000002611007c0c */ /* 0x008fe2000cf41270 */
[----:B------:R-:W2:Y:S02]  /*66620*/  LDCU UR38, c[0x0][0x398] ;  /* 0x00007300ff2677ac */ /* 0x000ea40008000800 */
[----:B----4-:R3:W-:Y:S04]  /*66630*/  @P5 STG.E.U16 desc[UR8][R24.64], R18 ;  /* 0x0000001218005986 */ /* 0x0107e8000c101508 */
[----:B------:R4:W-:Y:S01]  /*66640*/  @P6 STG.E.U16 desc[UR8][R26.64], R28 ;  /* 0x0000001c1a006986 */ /* 0x0009e2000c101508 */
[----:B------:R-:W-:Y:S01]  /*66650*/  ISETP.LT.AND P6, PT, R16, UR62, !P1 ;  /* 0x0000003e10007c0c */ /* 0x000fe2000cfc1270 */
[----:B------:R-:W-:Y:S01]  /*66660*/  IMAD.WIDE R16, R0, 0x2, R10 ;  /* 0x0000000200107825 */ /* 0x000fe200078e020a */
[----:B------:R-:W-:-:S02]  /*66670*/  ISETP.LT.AND P4, PT, R19, UR64, !P4 ;  /* 0x0000004013007c0c */ /* 0x000fc4000e781270 */
[----:B------:R-:W-:Y:S01]  /*66680*/  ISETP.LT.AND P5, PT, R29, UR46, !P1 ;  /* 0x0000002e1d007c0c */ /* 0x000fe2000cfa1270 */
[----:B------:R-:W0:Y:S01]  /*66690*/  LDCU UR46, c[0x0][0x398] ;  /* 0x00007300ff2e77ac */ /* 0x000e220008000800 */
[----:B-1----:R-:W2:Y:S01]  /*666a0*/  LDL R29, [R1+0x24c] ;  /* 0x00024c00011d7983 */ /* 0x002ea20000100800 */
[----:B---3--:R-:W-:Y:S01]  /*666b0*/  IMAD.WIDE R18, R0, 0x2, R14 ;  /* 0x0000000200127825 */ /* 0x008fe200078e020e */
[----:B------:R-:W-:Y:S02]  /*666c0*/  PRMT R0, R9, 0x7632, R0 ;  /* 0x0000763209007816 */ /* 0x000fe40000000000 */
[----:B------:R1:W-:Y:S01]  /*666d0*/  @P3 STG.E.U16 desc[UR8][R16.64], R9 ;  /* 0x0000000910003986 */ /* 0x0003e2000c101508 */
[----:B----4-:R-:W-:-:S03]  /*666e0*/  PRMT R28, R8, 0x7632, R28 ;  /* 0x00007632081c7816 */ /* 0x010fc6000000001c */
[----:B------:R-:W3:Y:S04]  /*666f0*/  LDL.LU R8, [R1+0x228c] ;  /* 0x00228c0001087983 */ /* 0x000ee80000300800 */
[----:B-1----:R-:W3:Y:S04]  /*66700*/  LDL.LU R9, [R1+0x2288] ;  /* 0x0022880001097983 */ /* 0x002ee80000300800 */
[----:B------:R-:W4:Y:S01]  /*66710*/  LDL.LU R17, [R1+0x22c] ;  /* 0x00022c0001117983 */ /* 0x000f220000300800 */
[----:B------:R-:W-:-:S03]  /*66720*/  IMAD.WIDE R24, R3, 0x2, R6 ;  /* 0x0000000203187825 */ /* 0x000fc600078e0206 */
[----:B------:R1:W-:Y:S04]  /*66730*/  @P4 STG.E.U16 desc[UR8][R18.64], R0 ;  /* 0x0000000012004986 */ /* 0x0003e8000c101508 */
[----:B-1----:R-:W2:Y:S04]  /*66740*/  LDL.LU R18, [R1+0x23c] ;  /* 0x00023c0001127983 */ /* 0x002ea80000300800 */
[----:B------:R-:W2:Y:S04]  /*66750*/  LDL R19, [R1+0xd94] ;  /* 0x000d940001137983 */ /* 0x000ea80000100800 */
[----:B----4-:R1:W-:Y:S04]  /*66760*/  @P5 STG.E.U16 desc[UR8][R24.64], R17 ;  /* 0x0000001118005986 */ /* 0x0103e8000c101508 */
[----:B-1----:R-:W4:Y:S01]  /*66770*/  LDL R24, [R1+0x21cc] ;  /* 0x0021cc0001187983 */ /* 0x002f220000100800 */
[----:B------:R-:W-:-:S03]  /*66780*/  IMAD.WIDE R26, R3, 0x2, R4 ;  /* 0x00000002031a7825 */ /* 0x000fc600078e0204 */
[----:B------:R-:W4:Y:S01]  /*66790*/  LDL R25, [R1+0x21c8] ;  /* 0x0021c80001197983 */ /* 0x000f220000100800 */
[----:B---3--:R-:W-:-:S03]  /*667a0*/  IMAD.WIDE R16, R3, 0x2, R8 ;  /* 0x0000000203107825 */ /* 0x008fc600078e0208 */
[----:B------:R-:W-:Y:S04]  /*667b0*/  @P6 STG.E.U16 desc[UR8][R26.64], R28 ;  /* 0x0000001c1a006986 */ /* 0x000fe8000c101508 */
[----:B------:R1:W-:Y:S01]  /*667c0*/  STL [R1+0x2278], R28 ;  /* 0x0022781c01007387 */ /* 0x0003e20000100800 */
[----:B--2---:R-:W-:-:S03]  /*667d0*/  PRMT R0, R18, 0x7632, R0 ;  /* 0x0000763212007816 */ /* 0x004fc60000000000 */
[----:B------:R2:W-:Y:S04]  /*667e0*/  @P2 STG.E.U16 desc[UR8][R16.64], R18 ;  /* 0x0000001210002986 */ /* 0x0005e8000c101508 */
[----:B-1----:R-:W3:Y:S01]  /*667f0*/  LDL R28, [R1+0x21d0] ;  /* 0x0021d000011c7983 */ /* 0x002ee20000100800 */
[----:B------:R-:W-:Y:S01]  /*66800*/  VIADD R26, R19, 0x2f ;  /* 0x0000002f131a7836 */ /* 0x000fe20000000000 */
[----:B------:R-:W-:Y:S02]  /*66810*/  PRMT R27, R29, 0x7632, R27 ;  /* 0x000076321d1b7816 */ /* 0x000fe4000000001b */
[----:B------:R1:W-:Y:S01]  /*66820*/  STL [R1+0x2280], R9 ;  /* 0x0022800901007387 */ /* 0x0003e20000100800 */
[----:B--2---:R-:W-:Y:S01]  /*66830*/  IMAD.WIDE R16, R3, 0x2, R22 ;  /* 0x0000000203107825 */ /* 0x004fe200078e0216 */
[----:B------:R-:W-:-:S02]  /*66840*/  ISETP.GE.AND P2, PT, R26, UR60, PT ;  /* 0x0000003c1a007c0c */ /* 0x000fc4000bf46270 */
[----:B-1----:R-:W2:Y:S04]  /*66850*/  LDL R9, [R1+0x2bc] ;  /* 0x0002bc0001097983 */ /* 0x002ea80000100800 */
[----:B------:R-:W2:Y:S04]  /*66860*/  LDL.LU R29, [R1+0x2284] ;  /* 0x00228400011d7983 */ /* 0x000ea80000300800 */
[----:B------:R-:W2:Y:S01]  /*66870*/  LDL R26, [R1+0x21c0] ;  /* 0x0021c000011a7983 */ /* 0x000ea20000100800 */
[----:B----4-:R-:W-:Y:S02]  /*66880*/  ISETP.LT.AND P3, PT, R24, UR24, !P1 ;  /* 0x0000001818007c0c */ /* 0x010fe4000cf61270 */
[----:B------:R-:W-:Y:S01]  /*66890*/  ISETP.LT.AND P6, PT, R25, UR61, !P1 ;  /* 0x0000003d19007c0c */ /* 0x000fe2000cfc1270 */
[C---:B------:R-:W-:Y:S01]  /*668a0*/  IMAD.WIDE R18, R3.reuse, 0x2, R20 ;  /* 0x0000000203127825 */ /* 0x040fe200078e0214 */
[----:B------:R-:W-:Y:S01]  /*668b0*/  ISETP.LT.AND P4, PT, R2, UR48, !P1 ;  /* 0x0000003002007c0c */ /* 0x000fe2000cf81270 */
[----:B------:R-:W1:Y:S08]  /*668c0*/  LDCU UR24, c[0x0][0x398] ;  /* 0x00007300ff1877ac */ /* 0x000e700008000800 */
[----:B------:R4:W-:Y:S01]  /*668d0*/  @P3 STG.E.U16 desc[UR8][R16.64], R0 ;  /* 0x0000000010003986 */ /* 0x0009e2000c101508 */
[----:B---3--:R-:W-:Y:S01]  /*668e0*/  ISETP.LT.AND P5, PT, R28, UR59, !P1 ;  /* 0x0000003b1c007c0c */ /* 0x008fe2000cfa1270 */
[C---:B------:R-:W-:Y:S01]  /*668f0*/  IMAD.WIDE R24, R3.reuse, 0x2, R12 ;  /* 0x0000000203187825 */ /* 0x040fe200078e020c */
[----:B------:R-:W3:Y:S01]  /*66900*/  LDCU UR48, c[0x0][0x398] ;  /* 0x00007300ff3077ac */ /* 0x000ee20008000800 */
[----:B----4-:R-:W4:Y:S10]  /*66910*/  LDL.LU R17, [R1+0x24c] ;  /* 0x00024c0001117983 */ /* 0x010f340000300800 */
[----:B----4-:R4:W-:Y:S04]  /*66920*/  @P5 STG.E.U16 desc[UR8][R18.64], R17 ;  /* 0x0000001112005986 */ /* 0x0109e8000c101508 */
[----:B------:R0:W-:Y:S04]  /*66930*/  @P6 STG.E.U16 desc[UR8][R24.64], R27 ;  /* 0x0000001b18006986 */ /* 0x0001e8000c101508 */
[----:B----4-:R-:W4:Y:S04]  /*66940*/  LDL R18, [R1+0x21c4] ;  /* 0x0021c40001127983 */ /* 0x010f280000100800 */
[----:B0-----:R-:W3:Y:S04]  /*66950*/  LDL R24, [R1+0x21b8] ;  /* 0x0021b80001187983 */ /* 0x001ee80000100800 */
[----:B------:R-:W4:Y:S04]  /*66960*/  LDL R19, [R1+0xd94] ;  /* 0x000d940001137983 */ /* 0x000f280000100800 */
[----:B------:R-:W4:Y:S01]  /*66970*/  LDL.LU R25, [R1+0x25c] ;  /* 0x00025c0001197983 */ /* 0x000f220000300800 */
[----:B------:R-:W-:Y:S01]  /*66980*/  IMAD.WIDE R16, R3, 0x2, R10 ;  /* 0x0000000203107825 */ /* 0x000fe200078e020a */
[----:B--2---:R-:W-:Y:S01]  /*66990*/  ISETP.LT.AND P5, PT, R29, UR22, !P2 ;  /* 0x000000161d007c0c */ /* 0x004fe2000d7a1270 */
[----:B------:R-:W0:Y:S01]  /*669a0*/  LDCU UR22, c[0x0][0x3b8] ;  /* 0x00007700ff1677ac */ /* 0x000e220008000800 */
[----:B------:R2:W-:Y:S04]  /*669b0*/  STL [R1+0x227c], R29 ;  /* 0x00227c1d01007387 */ /* 0x0005e80000100800 */
[----:B--2---:R-:W2:Y:S01]  /*669c0*/  LDL.LU R29, [R1+0x29c] ;  /* 0x00029c00011d7983 */ /* 0x004ea20000300800 */
[----:B---3--:R-:W-:Y:S01]  /*669d0*/  ISETP.LT.AND P3, PT, R24, UR28, !P1 ;  /* 0x0000001c18007c0c */ /* 0x008fe2000cf61270 */
[----:B------:R-:W3:Y:S01]  /*669e0*/  LDCU UR28, c[0x0][0x398] ;  /* 0x00007300ff1c77ac */ /* 0x000ee20008000800 */
[----:B----4-:R-:W-:Y:S01]  /*669f0*/  ISETP.LT.AND P6, PT, R18, UR58, !P2 ;  /* 0x0000003a12007c0c */ /* 0x010fe2000d7c1270 */
[----:B------:R4:W-:Y:S01]  /*66a00*/  @P4 STG.E.U16 desc[UR8][R16.64], R25 ;  /* 0x0000001910004986 */ /* 0x0009e2000c101508 */
[----:B------:R-:W-:Y:S01]  /*66a10*/  PRMT R0, R25, 0x7632, R0 ;  /* 0x0000763219007816 */ /* 0x000fe20000000000 */
[----:B----4-:R-:W-:-:S02]  /*66a20*/  VIADD R17, R19, 0x30 ;  /* 0x0000003013117836 */ /* 0x010fc40000000000 */
[----:B------:R-:W-:-:S04]  /*66a30*/  IMAD.WIDE R18, R3, 0x2, R14 ;  /* 0x0000000203127825 */ /* 0x000fc800078e020e */
[----:B------:R-:W-:Y:S01]  /*66a40*/  VIADD R16, R3, UR31 ;  /* 0x0000001f03107c36 */ /* 0x000fe20008000000 */
[----:B------:R-:W-:Y:S01]  /*66a50*/  PRMT R3, R9, 0x7632, R3 ;  /* 0x0000763209037816 */ /* 0x000fe20000000003 */
[----:B------:R4:W-:Y:S01]  /*66a60*/  @P3 STG.E.U16 desc[UR8][R18.64], R0 ;  /* 0x0000000012003986 */ /* 0x0009e2000c101508 */
[----:B------:R-:W-:Y:S01]  /*66a70*/  ISETP.GE.AND P1, PT, R17, UR53, PT ;  /* 0x0000003511007c0c */ /* 0x000fe2000bf26270 */
[----:B------:R-:W-:Y:S01]  /*66a80*/  IMAD.WIDE R24, R16, 0x2, R6 ;  /* 0x0000000210187825 */ /* 0x000fe200078e0206 */
[----:B------:R-:W-:Y:S01]  /*66a90*/  ISETP.LT.AND P4, PT, R26, UR76, !P2 ;  /* 0x0000004c1a007c0c */ /* 0x000fe2000d781270 */
[----:B------:R-:W2:Y:S01]  /*66aa0*/  LDL.LU R9, [R1+0x2280] ;  /* 0x0022800001097983 */ /* 0x000ea20000300800 */
[----:B------:R-:W0:Y:S03]  /*66ab0*/  LDCU UR53, c[0x0][0x39c] ;  /* 0x00007380ff3577ac */ /* 0x000e260008000800 */
[----:B------:R-:W2:Y:S01]  /*66ac0*/  LDL R17, [R1+0x21cc] ;  /* 0x0021cc0001117983 */ /* 0x000ea20000100800 */
[----:B------:R-:W0:Y:S03]  /*66ad0*/  LDCU UR31, c[0x0][0x398] ;  /* 0x00007300ff1f77ac */ /* 0x000e260008000800 */
[----:B----4-:R-:W4:Y:S01]  /*66ae0*/  LDL.LU R19, [R1+0x2bc] ;  /* 0x0002bc0001137983 */ /* 0x010f220000300800 */
[----:B------:R-:W-:-:S03]  /*66af0*/  IMAD.WIDE R26, R16, 0x2, R4 ;  /* 0x00000002101a7825 */ /* 0x000fc600078e0204 */
[----:B----4-:R4:W-:Y:S04]  /*66b00*/  @P5 STG.E.U16 desc[UR8][R24.64], R19 ;  /* 0x0000001318005986 */ /* 0x0109e8000c101508 */
[----:B----4-:R-:W4:Y:S04]  /*66b10*/  LDL R24, [R1+0x21c8] ;  /* 0x0021c80001187983 */ /* 0x010f280000100800 */
[----:B------:R-:W3:Y:S01]  /*66b20*/  LDL.LU R25, [R1+0x2ac] ;  /* 0x0002ac0001197983 */ /* 0x000ee20000300800 */
[----:B------:R-:W-:Y:S01]  /*66b30*/  ISETP.LT.AND P5, PT, R28, UR44, !P2 ;  /* 0x0000002c1c007c0c */ /* 0x000fe2000d7a1270 */
[C---:B--2---:R-:W-:Y:S01]  /*66b40*/  IMAD.WIDE R18, R16.reuse, 0x2, R8 ;  /* 0x0000000210127825 */ /* 0x044fe200078e0208 */
[----:B------:R-:W-:Y:S01]  /*66b50*/  PRMT R0, R29, 0x7632, R0 ;  /* 0x000076321d007816 */ /* 0x000fe20000000000 */
[----:B------:R2:W-:Y:S01]  /*66b60*/  @P6 STG.E.U16 desc[UR8][R26.64], R3 ;  /* 0x000000031a006986 */ /* 0x0005e2000c101508 */
[----:B------:R-:W-:Y:S01]  /*66b70*/  ISETP.LT.AND P6, PT, R17, UR37, !P2 ;  /* 0x0000002511007c0c */ /* 0x000fe2000d7c1270 */
[----:B------:R-:W0:Y:S02]  /*66b80*/  LDCU UR37, c[0x0][0x398] ;  /* 0x00007300ff2577ac */ /* 0x000e240008000800 */
[----:B------:R-:W3:Y:S01]  /*66b90*/  LDL R17, [R1+0x21c0] ;  /* 0x0021c00001117983 */ /* 0x000ee20000100800 */
[----:B------:R-:W0:Y:S03]  /*66ba0*/  LDCU UR44, c[0x0][0x398] ;  /* 0x00007300ff2c77ac */ /* 0x000e260008000800 */
[----:B------:R-:W3:Y:S01]  /*66bb0*/  LDL R28, [R1+0x2c0] ;  /* 0x0002c000011c7983 */ /* 0x000ee20000100800 */
[----:B--2---:R-:W-:Y:S01]  /*66bc0*/  IMAD.WIDE R26, R16, 0x2, R12 ;  /* 0x00000002101a7825 */ /* 0x004fe200078e020c */
[----:B----4-:R-:W-:Y:S01]  /*66bd0*/  ISETP.LT.AND P3, PT, R24, UR45, !P2 ;  /* 0x0000002d18007c0c */ /* 0x010fe2000d761270 */
[----:B------:R-:W2:Y:S01]  /*66be0*/  LDCU UR45, c[0x0][0x398] ;  /* 0x00007300ff2d77ac */ /* 0x000ea20008000800 */
[----:B---3--:R3:W-:Y:S01]  /*66bf0*/  @P4 STG.E.U16 desc[UR8][R18.64], R25 ;  /* 0x0000001912004986 */ /* 0x0087e2000c101508 */
[----:B------:R-:W-:Y:S01]  /*66c00*/  PRMT R3, R25, 0x7632, R3 ;  /* 0x0000763219037816 */ /* 0x000fe20000000003 */
[----:B---3--:R-:W-:-:S04]  /*66c10*/  IMAD.WIDE R18, R16, 0x2, R22 ;  /* 0x0000000210127825 */ /* 0x008fc800078e0216 */
[----:B------:R-:W-:Y:S01]  /*66c20*/  IMAD.WIDE R24, R16, 0x2, R20 ;  /* 0x0000000210187825 */ /* 0x000fe200078e0214 */
[----:B------:R-:W-:Y:S04]  /*66c30*/  @P6 STG.E.U16 desc[UR8][R18.64], R3 ;  /* 0x0000000312006986 */ /* 0x000fe8000c101508 */
[----:B------:R3:W-:Y:S04]  /*66c40*/  @P5 STG.E.U16 desc[UR8][R24.64], R29 ;  /* 0x0000001d18005986 */ /* 0x0007e8000c101508 */
[----:B------:R4:W-:Y:S04]  /*66c50*/  @P3 STG.E.U16 desc[UR8][R26.64], R0 ;  /* 0x000000001a003986 */ /* 0x0009e8000c101508 */
[----:B---3--:R-:W3:Y:S04]  /*66c60*/  LDL.LU R29, [R1+0x227c] ;  /* 0x00227c00011d7983 */ /* 0x008ee80000300800 */
[----:B------:R-:W2:Y:S04]  /*66c70*/  LDL R24, [R1+0x21c4] ;  /* 0x0021c40001187983 */ /* 0x000ea80000100800 */
[----:B------:R-:W2:Y:S04]  /*66c80*/  LDL R25, [R1+0xd94] ;  /* 0x000d940001197983 */ /* 0x000ea80000100800 */
[----:B----4-:R-:W4:Y:S04]  /*66c90*/  LDL.LU R0, [R1+0x27c] ;  /* 0x00027c0001007983 */ /* 0x010f280000300800 */
[----:B------:R-:W2:Y:S01]  /*66ca0*/  LDL R26, [R1+0x21b8] ;  /* 0x0021b800011a7983 */ /* 0x000ea20000100800 */
[----:B------:R-:W-:Y:S01]  /*66cb0*/  ISETP.LT.AND P4, PT, R2, UR43, !P2 ;  /* 0x0000002b02007c0c */ /* 0x000fe2000d781270 */
[----:B------:R-:W-:Y:S01]  /*66cc0*/  IMAD.WIDE R18, R16, 0x2, R10 ;  /* 0x0000000210127825 */ /* 0x000fe200078e020a */
[----:B------:R-:W-:Y:S01]  /*66cd0*/  PRMT R27, R28, 0x7632, R27 ;  /* 0x000076321c1b7816 */ /* 0x000fe2000000001b */
[----:B------:R-:W0:Y:S01]  /*66ce0*/  LDCU UR43, c[0x0][0x398] ;  /* 0x00007300ff2b77ac */ /* 0x000e220008000800 */
[----:B---3--:R-:W-:Y:S01]  /*66cf0*/  ISETP.LT.AND P5, PT, R29, UR52, !P1 ;  /* 0x000000341d007c0c */ /* 0x008fe2000cfa1270 */
[----:B------:R3:W-:Y:S04]  /*66d00*/  STL [R1+0x2274], R29 ;  /* 0x0022741d01007387 */ /* 0x0007e80000100800 */
[----:B---3--:R-:W3:Y:S01]  /*66d10*/  LDL.LU R29, [R1+0x400] ;  /* 0x00040000011d7983 */ /* 0x008ee20000300800 */
[----:B--2---:R-:W-:-:S03]  /*66d20*/  ISETP.LT.AND P3, PT, R26, UR57, !P2 ;  /* 0x000000391a007c0c */ /* 0x004fc6000d761270 */
[----:B----4-:R2:W-:Y:S01]  /*66d30*/  @P4 STG.E.U16 desc[UR8][R18.64], R0 ;  /* 0x0000000012004986 */ /* 0x0105e2000c101508 */
[----:B------:R-:W-:Y:S01]  /*66d40*/  PRMT R3, R0, 0x7632, R3 ;  /* 0x0000763200037816 */ /* 0x000fe20000000003 */
[----:B------:R-:W-:Y:S01]  /*66d50*/  VIADD R26, R25, 0x31 ;  /* 0x00000031191a7836 */ /* 0x000fe20000000000 */
[----:B------:R-:W-:Y:S01]  /*66d60*/  ISETP.LT.AND P4, PT, R17, UR35, !P1 ;  /* 0x0000002311007c0c */ /* 0x000fe2000cf81270 */
[----:B------:R-:W3:Y:S01]  /*66d70*/  LDL.LU R28, [R1+0x2278] ;  /* 0x00227800011c7983 */ /* 0x000ee20000300800 */
[----:B------:R-:W-:Y:S01]  /*66d80*/  ISETP.LT.AND P6, PT, R24, UR33, !P1 ;  /* 0x0000002118007c0c */ /* 0x000fe2000cfc1270 */
[----:B------:R-:W4:Y:S01]  /*66d90*/  LDCU UR33, c[0x0][0x398] ;  /* 0x00007300ff2177ac */ /* 0x000f220008000800 */
[----:B------:R-:W-:Y:S02]  /*66da0*/  ISETP.GE.AND P2, PT, R26, UR41, PT ;  /* 0x000000291a007c0c */ /* 0x000fe4000bf46270 */
[----:B------:R-:W3:Y:S01]  /*66db0*/  LDL.LU R26, [R1+0x2d0] ;  /* 0x0002d000011a7983 */ /* 0x000ee20000300800 */
[----:B------:R-:W0:Y:S01]  /*66dc0*/  LDCU UR35, c[0x0][0x398] ;  /* 0x00007300ff2377ac */ /* 0x000e220008000800 */
[----:B--2---:R-:W-:-:S02]  /*66dd0*/  VIADD R0, R16, UR56 ;  /* 0x0000003810007c36 */ /* 0x004fc40008000000 */
[----:B------:R-:W-:Y:S01]  /*66de0*/  IMAD.WIDE R16, R16, 0x2, R14 ;  /* 0x0000000210107825 */ /* 0x000fe200078e020e */
[----:B------:R-:W2:Y:S04]  /*66df0*/  LDCU UR41, c[0x0][0x398] ;  /* 0x00007300ff2977ac */ /* 0x000ea80008000800 */
[----:B------:R0:W-:Y:S04]  /*66e00*/  @P3 STG.E.U16 desc[UR8][R16.64], R3 ;  /* 0x0000000310003986 */ /* 0x0001e8000c101508 */
[----:B0-----:R-:W2:Y:S01]  /*66e10*/  LDL.LU R17, [R1+0x2c0] ;  /* 0x0002c00001117983 */ /* 0x001ea20000300800 */
[----:B------:R-:W-:-:S04]  /*66e20*/  IMAD.WIDE R18, R0, 0x2, R6 ;  /* 0x0000000200127825 */ /* 0x000fc800078e0206 */
[C---:B------:R-:W-:Y:S01]  /*66e30*/  IMAD.WIDE R24, R0.reuse, 0x2, R4 ;  /* 0x0000000200187825 */ /* 0x040fe200078e0204 */
[----:B--2---:R0:W-:Y:S04]  /*66e40*/  @P5 STG.E.U16 desc[UR8][R18.64], R17 ;  /* 0x0000001112005986 */ /* 0x0041e8000c101508 */
[----:B------:R2:W-:Y:S04]  /*66e50*/  @P6 STG.E.U16 desc[UR8][R24.64], R27 ;  /* 0x0000001b18006986 */ /* 0x0005e8000c101508 */
[----:B0-----:R-:W4:Y:S04]  /*66e60*/  LDL R18, [R1+0x21d0] ;  /* 0x0021d00001127983 */ /* 0x001f280000100800 */
[----:B--2---:R-:W2:Y:S04]  /*66e70*/  LDL R25, [R1+0x21cc] ;  /* 0x0021cc0001197983 */ /* 0x004ea80000100800 */
[----:B------:R-:W2:Y:S01]  /*66e80*/  LDL R19, [R1+0x21c8] ;  /* 0x0021c80001137983 */ /* 0x000ea20000100800 */
[----:B------:R-:W-:Y:S01]  /*66e90*/  IMAD.WIDE R16, R0, 0x2, R8 ;  /* 0x0000000200107825 */ /* 0x000fe200078e0208 */
[----:B---3--:R-:W-:-:S04]  /*66ea0*/  PRMT R3, R26, 0x7632, R3 ;  /* 0x000076321a037816 */ /* 0x008fc80000000003 */
[----:B------:R0:W-:Y:S01]  /*66eb0*/  @P4 STG.E.U16 desc[UR8][R16.64], R26 ;  /* 0x0000001a10004986 */ /* 0x0001e2000c101508 */
[----:B------:R-:W-:-:S03]  /*66ec0*/  PRMT R28, R29, 0x7632, R28 ;  /* 0x000076321d1c7816 */ /* 0x000fc6000000001c */
[----:B------:R3:W-:Y:S01]  /*66ed0*/  STL [R1+0x2270], R9 ;  /* 0x0022700901007387 */ /* 0x0007e20000100800 */
[----:B0-----:R-:W-:-:S03]  /*66ee0*/  IMAD.WIDE R16, R0, 0x2, R22 ;  /* 0x0000000200107825 */ /* 0x001fc600078e0216 */
[----:B---3--:R-:W3:Y:S01]  /*66ef0*/  LDL R9, [R1+0x2f0] ;  /* 0x0002f00001097983 */ /* 0x008ee20000100800 */
[----:B----4-:R-:W-:Y:S02]  /*66f00*/  ISETP.LT.AND P5, PT, R18, UR27, !P1 ;  /* 0x0000001b12007c0c */ /* 0x010fe4000cfa1270 */
[----:B--2---:R-:W-:Y:S02]  /*66f10*/  ISETP.LT.AND P6, PT, R25, UR12, !P1 ;  /* 0x0000000c19007c0c */ /* 0x004fe4000cfc1270 */
[----:B------:R-:W-:Y:S01]  /*66f20*/  ISETP.LT.AND P3, PT, R19, UR29, !P1 ;  /* 0x0000001d13007c0c */ /* 0x000fe2000cf61270 */
[----:B------:R-:W-:Y:S01]  /*66f30*/  IMAD.WIDE R18, R0, 0x2, R20 ;  /* 0x0000000200127825 */ /* 0x000fe200078e0214 */
[----:B------:R-:W-:Y:S01]  /*66f40*/  ISETP.LT.AND P4, PT, R2, UR6, !P1 ;  /* 0x0000000602007c0c */ /* 0x000fe2000cf81270 */
[----:B------:R-:W0:Y:S02]  /*66f50*/  LDCU UR27, c[0x0][0x39c] ;  /* 0x00007380ff1b77ac */ /* 0x000e240008000800 */
[C---:B------:R-:W-:Y:S01]  /*66f60*/  IMAD.WIDE R24, R0.reuse, 0x2, R12 ;  /* 0x0000000200187825 */ /* 0x040fe200078e020c */
[----:B------:R-:W2:Y:S05]  /*66f70*/  LDCU UR6, c[0x0][0x3b8] ;  /* 0x00007700ff0677ac */ /* 0x000eaa0008000800 */
[----:B------:R4:W-:Y:S01]  /*66f80*/  @P6 STG.E.U16 desc[UR8][R16.64], R3 ;  /* 0x0000000310006986 */ /* 0x0009e2000c101508 */
[C---:B------:R-:W-:Y:S01]  /*66f90*/  IMAD.WIDE R26, R0.reuse, 0x2, R10 ;  /* 0x00000002001a7825 */ /* 0x040fe200078e020a */
[----:B------:R-:W0:Y:S02]  /*66fa0*/  LDCU UR29, c[0x0][0x398] ;  /* 0x00007300ff1d77ac */ /* 0x000e240008000800 */
[----:B------:R0:W-:Y:S01]  /*66fb0*/  @P5 STG.E.U16 desc[UR8][R18.64], R29 ;  /* 0x0000001d12005986 */ /* 0x0001e2000c101508 */
[----:B------:R-:W0:Y:S03]  /*66fc0*/  LDCU UR12, c[0x0][0x3b8] ;  /* 0x00007700ff0c77ac */ /* 0x000e260008000800 */
[----:B----4-:R-:W4:Y:S04]  /*66fd0*/  LDL R3, [R1+0x21c4] ;  /* 0x0021c40001037983 */ /* 0x010f280000100800 */
[----:B------:R-:W2:Y:S04]  /*66fe0*/  LDL R16, [R1+0xd94] ;  /* 0x000d940001107983 */ /* 0x000ea80000100800 */
[----:B------:R-:W2:Y:S04]  /*66ff0*/  LDL R17, [R1+0x21c0] ;  /* 0x0021c00001117983 */ /* 0x000ea80000100800 */
[----:B0-----:R-:W2:Y:S04]  /*67000*/  LDL.LU R29, [R1+0x2274] ;  /* 0x00227400011d7983 */ /* 0x001ea80000300800 */
[----:B------:R-:W2:Y:S04]  /*67010*/  LDL.LU R18, [R1+0x2e0] ;  /* 0x0002e00001127983 */ /* 0x000ea80000300800 */
[----:B------:R-:W2:Y:S04]  /*67020*/  LDL R19, [R1+0x21b8] ;  /* 0x0021b80001137983 */ /* 0x000ea80000100800 */
[----:B------:R0:W-:Y:S01]  /*67030*/  @P3 STG.E.U16 desc[UR8][R24.64], R28 ;  /* 0x0000001c18003986 */ /* 0x0001e2000c101508 */
[----:B----4-:R-:W-:Y:S01]  /*67040*/  ISETP.LT.AND P6, PT, R3, UR50, !P2 ;  /* 0x0000003203007c0c */ /* 0x010fe2000d7c1270 */
[----:B------:R-:W-:Y:S01]  /*67050*/  VIADD R3, R0, UR20 ;  /* 0x0000001400037c36 */ /* 0x000fe20008000000 */
[----:B------:R-:W4:Y:S01]  /*67060*/  LDCU UR20, c[0x0][0x398] ;  /* 0x00007300ff1477ac */ /* 0x000f220008000800 */
[----:B--2---:R-:W-:Y:S01]  /*67070*/  ISETP.LT.AND P3, PT, R19, UR36, !P1 ;  /* 0x0000002413007c0c */ /* 0x004fe2000cf61270 */
[----:B------:R2:W-:Y:S01]  /*67080*/  @P4 STG.E.U16 desc[UR8][R26.64], R18 ;  /* 0x000000121a004986 */ /* 0x0005e2000c101508 */
[----:B------:R-:W-:-:S02]  /*67090*/  ISETP.LT.AND P4, PT, R17, UR49, !P2 ;  /* 0x0000003111007c0c */ /* 0x000fc4000d781270 */
[----:B------:R-:W-:Y:S01]  /*670a0*/  ISETP.LT.AND P5, PT, R29, UR40, !P2 ;  /* 0x000000281d007c0c */ /* 0x000fe2000d7a1270 */
[----:B------:R1:W-:Y:S01]  /*670b0*/  STL [R1+0x226c], R29 ;  /* 0x00226c1d01007387 */ /* 0x0003e20000100800 */
[----:B0-----:R-:W-:Y:S01]  /*670c0*/  IMAD.WIDE R24, R3, 0x2, R4 ;  /* 0x0000000203187825 */ /* 0x001fe200078e0204 */
[----:B------:R-:W0:Y:S01]  /*670d0*/  LDCU UR36, c[0x0][0x398] ;  /* 0x00007300ff2477ac */ /* 0x000e220008000800 */
[----:B------:R-:W0:Y:S02]  /*670e0*/  LDCU UR40, c[0x0][0x398] ;  /* 0x00007300ff2877ac */ /* 0x000e240008000800 */
[----:B--2---:R-:W-:Y:S01]  /*670f0*/  VIADD R27, R16, 0x32 ;  /* 0x00000032101b7836 */ /* 0x004fe20000000000 */
[----:B------:R-:W-:Y:S01]  /*67100*/  PRMT R26, R18, 0x7632, R26 ;  /* 0x00007632121a7816 */ /* 0x000fe2000000001a */
[----:B------:R-:W-:Y:S01]  /*67110*/  IMAD.WIDE R16, R0, 0x2, R14 ;  /* 0x0000000200107825 */ /* 0x000fe200078e020e */
[----:B-1----:R-:W2:Y:S01]  /*67120*/  LDL.LU R29, [R1+0x310] ;  /* 0x00031000011d7983 */ /* 0x002ea20000300800 */
[----:B---3--:R-:W-:-:S02]  /*67130*/  PRMT R0, R9, 0x7632, R0 ;  /* 0x0000763209007816 */ /* 0x008fc40000000000 */
[----:B------:R-:W-:Y:S01]  /*67140*/  ISETP.GE.AND P1, PT, R27, UR47, PT ;  /* 0x0000002f1b007c0c */ /* 0x000fe2000bf26270 */
[----:B------:R-:W3:Y:S04]  /*67150*/  LDL.LU R9, [R1+0x2270] ;  /* 0x0022700001097983 */ /* 0x000ee80000300800 */
[----:B------:R-:W2:Y:S04]  /*67160*/  LDL.LU R27, [R1+0x320] ;  /* 0x00032000011b7983 */ /* 0x000ea80000300800 */
[----:B------:R1:W-:Y:S04]  /*67170*/  @P3 STG.E.U16 desc[UR8][R16.64], R26 ;  /* 0x0000001a10003986 */ /* 0x0003e8000c101508 */
[----:B-1----:R-:W2:Y:S01]  /*67180*/  LDL.LU R17, [R1+0x2f0] ;  /* 0x0002f00001117983 */ /* 0x002ea20000300800 */
[----:B------:R-:W-:-:S03]  /*67190*/  IMAD.WIDE R18, R3, 0x2, R6 ;  /* 0x0000000203127825 */ /* 0x000fc600078e0206 */
[----:B------:R-:W3:Y:S04]  /*671a0*/  LDL R26, [R1+0x21c8] ;  /* 0x0021c800011a7983 */ /* 0x000ee80000100800 */
[----:B--2---:R1:W-:Y:S04]  /*671b0*/  @P5 STG.E.U16 desc[UR8][R18.64], R17 ;  /* 0x0000001112005986 */ /* 0x0043e8000c101508 */
[----:B-1----:R-:W2:Y:S04]  /*671c0*/  LDL R18, [R1+0x21cc] ;  /* 0x0021cc0001127983 */ /* 0x002ea80000100800 */
[----:B------:R-:W4:Y:S01]  /*671d0*/  LDL R19, [R1+0x21d0] ;  /* 0x0021d00001137983 */ /* 0x000f220000100800 */
[----:B---3--:R-:W-:-:S03]  /*671e0*/  IMAD.WIDE R16, R3, 0x2, R8 ;  /* 0x0000000203107825 */ /* 0x008fc600078e0208 */
[----:B------:R1:W-:Y:S04]  /*671f0*/  @P6 STG.E.U16 desc[UR8][R24.64], R0 ;  /* 0x0000000018006986 */ /* 0x0003e8000c101508 */
[----:B------:R3:W-:Y:S01]  /*67200*/  @P4 STG.E.U16 desc[UR8][R16.64], R27 ;  /* 0x0000001b10004986 */ /* 0x0007e2000c101508 */
[----:B------:R-:W-:Y:S02]  /*67210*/  PRMT R28, R29, 0x7632, R28 ;  /* 0x000076321d1c7816 */ /* 0x000fe4000000001c */
[----:B-1----:R-:W-:Y:S01]  /*67220*/  PRMT R0, R27, 0x7632, R0 ;  /* 0x000076321b007816 */ /* 0x002fe20000000000 */
[----:B---3--:R-:W-:Y:S01]  /*67230*/  IMAD.WIDE R16, R3, 0x2, R22 ;  /* 0x0000000203107825 */ /* 0x008fe200078e0216 */
[----:B------:R1:W-:Y:S04]  /*67240*/  STL [R1+0x2268], R9 ;  /* 0x0022680901007387 */ /* 0x0003e80000100800 */
[----:B-1----:R-:W3:Y:S01]  /*67250*/  LDL R9, [R1+0x2c4] ;  /* 0x0002c40001097983 */ /* 0x002ee20000100800 */
[----:B--2---:R-:W-:-:S02]  /*67260*/  ISETP.LT.AND P6, PT, R18, UR26, !P2 ;  /* 0x0000001a12007c0c */ /* 0x004fc4000d7c1270 */
[----:B----4-:R-:W-:Y:S01]  /*67270*/  ISETP.LT.AND P5, PT, R19, UR18, !P2 ;  /* 0x0000001213007c0c */ /* 0x010fe2000d7a1270 */
[C---:B------:R-:W-:Y:S01]  /*67280*/  IMAD.WIDE R18, R3.reuse, 0x2, R20 ;  /* 0x0000000203127825 */ /* 0x040fe200078e0214 */
[----:B------:R-:W-:Y:S01]  /*67290*/  ISETP.LT.AND P3, PT, R26, UR30, !P2 ;  /* 0x0000001e1a007c0c */ /* 0x000fe2000d761270 */
[----:B------:R-:W1:Y:S01]  /*672a0*/  LDCU UR18, c[0x0][0x398] ;  /* 0x00007300ff1277ac */ /* 0x000e620008000800 */
[----:B------:R-:W-:Y:S01]  /*672b0*/  ISETP.LT.AND P4, PT, R2, UR42, !P2 ;  /* 0x0000002a02007c0c */ /* 0x000fe2000d781270 */
        /* <DEDUP_REMOVED lines=29> */
[----:B---3--:R-:W-:Y:S01]  /*67490*/  PRMT R3, R9, 0x7632, R3 ;  /* 0x0000763209037816 */ /* 0x008fe20000000003 */
[----:B------:R-:W1:Y:S01]  /*674a0*/  LDCU UR39, c[0x0][0x398] ;  /* 0x00007300ff2777ac */ /* 0x000e620008000800 */
[----:B------:R-:W-:Y:S01]  /*674b0*/  ISETP.GE.AND P2, PT, R27, UR53, PT ;  /* 0x000000351b007c0c */ /* 0x000fe2000bf46270 */
[----:B------:R-:W3:Y:S01]  /*674c0*/  LDL.LU R9, [R1+0x2268] ;  /* 0x0022680001097983 */ /* 0x000ee20000300800 */
[----:B------:R-:W0:Y:S03]  /*674d0*/  LDCU UR14, c[0x0][0x3b8] ;  /* 0x00007700ff0e77ac */ /* 0x000e260008000800 */
[----:B------:R-:W2:Y:S04]  /*674e0*/  LDL.LU R27, [R1+0x2d4] ;  /* 0x0002d400011b7983 */ /* 0x000ea80000300800 */
[----:B------:R0:W-:Y:S04]  /*674f0*/  @P3 STG.E.U16 desc[UR8][R16.64], R26 ;  /* 0x0000001a10003986 */ /* 0x0001e8000c101508 */
[----:B0-----:R-:W2:Y:S01]  /*67500*/  LDL.LU R17, [R1+0x2c4] ;  /* 0x0002c40001117983 */ /* 0x001ea20000300800 */
[----:B------:R-:W-:-:S03]  /*67510*/  IMAD.WIDE R18, R0, 0x2, R6 ;  /* 0x0000000200127825 */ /* 0x000fc600078e0206 */
[----:B------:R-:W3:Y:S04]  /*67520*/  LDL R26, [R1+0x21c8] ;  /* 0x0021c800011a7983 */ /* 0x000ee80000100800 */
[----:B--2---:R0:W-:Y:S04]  /*67530*/  @P5 STG.E.U16 desc[UR8][R18.64], R17 ;  /* 0x0000001112005986 */ /* 0x0041e8000c101508 */
[----:B0-----:R-:W2:Y:S04]  /*67540*/  LDL R18, [R1+0x21cc] ;  /* 0x0021cc0001127983 */ /* 0x001ea80000100800 */
[----:B------:R-:W4:Y:S01]  /*67550*/  LDL R19, [R1+0x21d0] ;  /* 0x0021d00001137983 */ /* 0x000f220000100800 */
[----:B---3--:R-:W-:-:S03]  /*67560*/  IMAD.WIDE R16, R0, 0x2, R8 ;  /* 0x0000000200107825 */ /* 0x008fc600078e0208 */
[----:B------:R0:W-:Y:S04]  /*67570*/  @P6 STG.E.U16 desc[UR8][R24.64], R3 ;  /* 0x0000000318006986 */ /* 0x0001e8000c101508 */
[----:B------:R3:W-:Y:S01]  /*67580*/  @P4 STG.E.U16 desc[UR8][R16.64], R27 ;  /* 0x0000001b10004986 */ /* 0x0007e2000c101508 */
[----:B------:R-:W-:Y:S02]  /*67590*/  PRMT R28, R29, 0x7632, R28 ;  /* 0x000076321d1c7816 */ /* 0x000fe4000000001c */
[----:B0-----:R-:W-:Y:S01]  /*675a0*/  PRMT R3, R27, 0x7632, R3 ;  /* 0x000076321b037816 */ /* 0x001fe20000000003 */
[----:B---3--:R-:W-:Y:S01]  /*675b0*/  IMAD.WIDE R16, R0, 0x2, R22 ;  /* 0x0000000200107825 */ /* 0x008fe200078e0216 */
[----:B------:R0:W-:Y:S04]  /*675c0*/  STL [R1+0x2260], R9 ;  /* 0x0022600901007387 */ /* 0x0001e80000100800 */
[----:B0-----:R-:W3:Y:S01]  /*675d0*/  LDL R9, [R1+0x2f4] ;  /* 0x0002f40001097983 */ /* 0x001ee20000100800 */
[----:B--2---:R-:W-:-:S02]  /*675e0*/  ISETP.LT.AND P6, PT, R18, UR38, !P1 ;  /* 0x0000002612007c0c */ /* 0x004fc4000cfc1270 */
[----:B----4-:R-:W-:Y:S01]  /*675f0*/  ISETP.LT.AND P5, PT, R19, UR46, !P1 ;  /* 0x0000002e13007c0c */ /* 0x010fe2000cfa1270 */
[----:B------:R-:W-:Y:S01]  /*67600*/  IMAD.WIDE R18, R0, 0x2, R20 ;  /* 0x0000000200127825 */ /* 0x000fe200078e0214 */
[----:B------:R-:W-:Y:S01]  /*67610*/  ISETP.LT.AND P3, PT, R26, UR24, !P1 ;  /* 0x000000181a007c0c */ /* 0x000fe2000cf61270 */
[----:B------:R-:W0:Y:S01]  /*67620*/  LDCU UR24, c[0x0][0x398] ;  /* 0x00007300ff1877ac */ /* 0x000e220008000800 */
[----:B------:R-:W-:Y:S01]  /*67630*/  ISETP.LT.AND P4, PT, R2, UR51, !P1 ;  /* 0x0000003302007c0c */ /* 0x000fe2000cf81270 */
[C---:B------:R-:W-:Y:S01]  /*67640*/  IMAD.WIDE R24, R0.reuse, 0x2, R12 ;  /* 0x0000000200187825 */ /* 0x040fe200078e020c */
[----:B------:R-:W2:Y:S05]  /*67650*/  LDCU UR38, c[0x0][0x398] ;  /* 0x00007300ff2677ac */ /* 0x000eaa0008000800 */
[----:B------:R4:W-:Y:S04]  /*67660*/  @P6 STG.E.U16 desc[UR8][R16.64], R3 ;  /* 0x0000000310006986 */ /* 0x0009e8000c101508 */
[----:B------:R0:W-:Y:S04]  /*67670*/  @P5 STG.E.U16 desc[UR8][R18.64], R29 ;  /* 0x0000001d12005986 */ /* 0x0001e8000c101508 */
[----:B----4-:R-:W4:Y:S04]  /*67680*/  LDL R3, [R1+0x21c4] ;  /* 0x0021c40001037983 */ /* 0x010f280000100800 */
[----:B------:R-:W2:Y:S04]  /*67690*/  LDL R16, [R1+0xd94] ;  /* 0x000d940001107983 */ /* 0x000ea80000100800 */
[----:B------:R-:W2:Y:S04]  /*676a0*/  LDL R17, [R1+0x21c0] ;  /* 0x0021c00001117983 */ /* 0x000ea80000100800 */
[----:B0-----:R-:W2:Y:S04]  /*676b0*/  LDL.LU R29, [R1+0x2264] ;  /* 0x00226400011d7983 */ /* 0x001ea80000300800 */
[----:B------:R-:W2:Y:S04]  /*676c0*/  LDL.LU R18, [R1+0x2e4] ;  /* 0x0002e40001127983 */ /* 0x000ea80000300800 */
[----:B------:R-:W2:Y:S01]  /*676d0*/  LDL R19, [R1+0x21b8] ;  /* 0x0021b80001137983 */ /* 0x000ea20000100800 */
[----:B------:R-:W-:-:S03]  /*676e0*/  IMAD.WIDE R26, R0, 0x2, R10 ;  /* 0x00000002001a7825 */ /* 0x000fc600078e020a */
[----:B------:R0:W-:Y:S01]  /*676f0*/  @P3 STG.E.U16 desc[UR8][R24.64], R28 ;  /* 0x0000001c18003986 */ /* 0x0001e2000c101508 */
[----:B----4-:R-:W-:Y:S01]  /*67700*/  ISETP.LT.AND P6, PT, R3, UR37, !P2 ;  /* 0x0000002503007c0c */ /* 0x010fe2000d7c1270 */
[----:B------:R-:W-:Y:S01]  /*67710*/  VIADD R3, R0, UR22 ;  /* 0x0000001600037c36 */ /* 0x000fe20008000000 */
[----:B------:R-:W4:Y:S01]  /*67720*/  LDCU UR22, c[0x0][0x398] ;  /* 0x00007300ff1677ac */ /* 0x000f220008000800 */
[----:B--2---:R-:W-:Y:S01]  /*67730*/  ISETP.LT.AND P1, PT, R19, UR48, !P1 ;  /* 0x0000003013007c0c */ /* 0x004fe2000cf21270 */
[----:B------:R2:W-:Y:S01]  /*67740*/  @P4 STG.E.U16 desc[UR8][R26.64], R18 ;  /* 0x000000121a004986 */ /* 0x0005e2000c101508 */
[----:B------:R-:W-:Y:S02]  /*67750*/  ISETP.LT.AND P4, PT, R17, UR43, !P2 ;  /* 0x0000002b11007c0c */ /* 0x000fe4000d781270 */
[----:B------:R-:W-:Y:S01]  /*67760*/  ISETP.LT.AND P5, PT, R29, UR28, !P2 ;  /* 0x0000001c1d007c0c */ /* 0x000fe2000d7a1270 */
[----:B------:R1:W-:Y:S01]  /*67770*/  STL [R1+0x225c], R29 ;  /* 0x00225c1d01007387 */ /* 0x0003e20000100800 */
[----:B0-----:R-:W-:Y:S01]  /*67780*/  IMAD.WIDE R24, R3, 0x2, R4 ;  /* 0x0000000203187825 */ /* 0x001fe200078e0204 */
[----:B------:R-:W0:Y:S03]  /*67790*/  LDCU UR28, c[0x0][0x398] ;  /* 0x00007300ff1c77ac */ /* 0x000e260008000800 */
[----:B--2---:R-:W-:Y:S01]  /*677a0*/  VIADD R27, R16, 0x34 ;  /* 0x00000034101b7836 */ /* 0x004fe20000000000 */
[----:B------:R-:W-:Y:S01]  /*677b0*/  PRMT R26, R18, 0x7632, R26 ;  /* 0x00007632121a7816 */ /* 0x000fe2000000001a */
[----:B------:R-:W-:Y:S01]  /*677c0*/  IMAD.WIDE R16, R0, 0x2, R14 ;  /* 0x0000000200107825 */ /* 0x000fe200078e020e */
[----:B-1----:R-:W2:Y:S01]  /*677d0*/  LDL.LU R29, [R1+0x314] ;  /* 0x00031400011d7983 */ /* 0x002ea20000300800 */
[----:B---3--:R-:W-:-:S02]  /*677e0*/  PRMT R0, R9, 0x7632, R0 ;  /* 0x0000763209007816 */ /* 0x008fc40000000000 */
[----:B------:R-:W-:Y:S01]  /*677f0*/  ISETP.GE.AND P3, PT, R27, UR27, PT ;  /* 0x0000001b1b007c0c */ /* 0x000fe2000bf66270 */
[----:B------:R-:W3:Y:S01]  /*67800*/  LDL.LU R9, [R1+0x2260] ;  /* 0x0022600001097983 */ /* 0x000ee20000300800 */
[C---:B------:R-:W-:Y:S01]  /*67810*/  IMAD.WIDE R18, R3.reuse, 0x2, R6 ;  /* 0x0000000203127825 */ /* 0x040fe200078e0206 */
[----:B------:R-:W1:Y:S02]  /*67820*/  LDCU UR27, c[0x0][0x398] ;  /* 0x00007300ff1b77ac */ /* 0x000e640008000800 */
[----:B------:R-:W2:Y:S04]  /*67830*/  LDL.LU R27, [R1+0x324] ;  /* 0x00032400011b7983 */ /* 0x000ea80000300800 */
[----:B------:R0:W-:Y:S04]  /*67840*/  @P1 STG.E.U16 desc[UR8][R16.64], R26 ;  /* 0x0000001a10001986 */ /* 0x0001e8000c101508 */
[----:B0-----:R-:W2:Y:S04]  /*67850*/  LDL.LU R17, [R1+0x2f4] ;  /* 0x0002f40001117983 */ /* 0x001ea80000300800 */
        /* <DEDUP_REMOVED lines=14> */
[C---:B------:R-:W-:Y:S01]  /*67940*/  IMAD.WIDE R18, R3.reuse, 0x2, R20 ;  /* 0x0000000203127825 */ /* 0x040fe200078e0214 */
[----:B------:R-:W-:Y:S01]  /*67950*/  ISETP.LT.AND P1, PT, R26, UR33, !P2 ;  /* 0x000000211a007c0c */ /* 0x000fe2000d721270 */
[----:B------:R-:W0:Y:S08]  /*67960*/  LDCU UR31, c[0x0][0x398] ;  /* 0x00007300ff1f77ac */ /* 0x000e300008000800 */
[----:B------:R2:W-:Y:S01]  /*67970*/  @P6 STG.E.U16 desc[UR8][R16.64], R0 ;  /* 0x0000000010006986 */ /* 0x0005e2000c101508 */
[----:B------:R-:W-:Y:S01]  /*67980*/  ISETP.LT.AND P4, PT, R2, UR35, !P2 ;  /* 0x0000002302007c0c */ /* 0x000fe2000d781270 */
[C---:B------:R-:W-:Y:S01]  /*67990*/  IMAD.WIDE R24, R3.reuse, 0x2, R12 ;  /* 0x0000000203187825 */ /* 0x040fe200078e020c */
[----:B------:R-:W4:Y:S01]  /*679a0*/  LDCU UR33, c[0x0][0x398] ;  /* 0x00007300ff2177ac */ /* 0x000f220008000800 */
[----:B------:R0:W-:Y:S02]  /*679b0*/  @P5 STG.E.U16 desc[UR8][R18.64], R29 ;  /* 0x0000001d12005986 */ /* 0x0001e4000c101508 */
[C---:B------:R-:W-:Y:S01]  /*679c0*/  IMAD.WIDE R26, R3.reuse, 0x2, R10 ;  /* 0x00000002031a7825 */ /* 0x040fe200078e020a */
[----:B------:R-:W1:Y:S01]  /*679d0*/  LDCU UR35, c[0x0][0x398] ;  /* 0x00007300ff2377ac */ /* 0x000e620008000800 */
[----:B--2---:R-:W2:Y:S04]  /*679e0*/  LDL R0, [R1+0x21c4] ;  /* 0x0021c40001007983 */ /* 0x004ea80000100800 */
[----:B------:R-:W3:Y:S04]  /*679f0*/  LDL R16, [R1+0xd94] ;  /* 0x000d940001107983 */ /* 0x000ee80000100800 */
[----:B------:R-:W3:Y:S04]  /*67a00*/  LDL R17, [R1+0x21c0] ;  /* 0x0021c00001117983 */ /* 0x000ee80000100800 */
[----:B0-----:R-:W3:Y:S04]  /*67a10*/  LDL.LU R29, [R1+0x225c] ;  /* 0x00225c00011d7983 */ /* 0x001ee80000300800 */
[----:B------:R-:W3:Y:S04]  /*67a20*/  LDL.LU R18, [R1+0x304] ;  /* 0x0003040001127983 */ /* 0x000ee80000300800 */
[----:B------:R-:W3:Y:S04]  /*67a30*/  LDL R19, [R1+0x21b8] ;  /* 0x0021b80001137983 */ /* 0x000ee80000100800 */
[----:B------:R0:W-:Y:S01]  /*67a40*/  @P1 STG.E.U16 desc[UR8][R24.64], R28 ;  /* 0x0000001c18001986 */ /* 0x0001e2000c101508 */
[----:B--2---:R-:W-:Y:S01]  /*67a50*/  ISETP.LT.AND P6, PT, R0, UR36, !P3 ;  /* 0x0000002400007c0c */ /* 0x004fe2000dfc1270 */
[----:B------:R-:W-:Y:S01]  /*67a60*/  VIADD R0, R3, UR6 ;  /* 0x0000000603007c36 */ /* 0x000fe20008000000 */
[----:B------:R-:W2:Y:S01]  /*67a70*/  LDCU UR6, c[0x0][0x3b8] ;  /* 0x00007700ff0677ac */ /* 0x000ea20008000800 */
[----:B---3--:R-:W-:Y:S01]  /*67a80*/  ISETP.LT.AND P2, PT, R19, UR41, !P2 ;  /* 0x0000002913007c0c */ /* 0x008fe2000d741270 */
[----:B------:R3:W-:Y:S01]  /*67a90*/  @P4 STG.E.U16 desc[UR8][R26.64], R18 ;  /* 0x000000121a004986 */ /* 0x0007e2000c101508 */
[----:B------:R-:W-:-:S02]  /*67aa0*/  ISETP.LT.AND P4, PT, R17, UR20, !P3 ;  /* 0x0000001411007c0c */ /* 0x000fc4000df81270 */
[----:B------:R-:W-:Y:S01]  /*67ab0*/  ISETP.LT.AND P5, PT, R29, UR29, !P3 ;  /* 0x0000001d1d007c0c */ /* 0x000fe2000dfa1270 */
[----:B------:R1:W-:Y:S01]  /*67ac0*/  STL [R1+0x2254], R29 ;  /* 0x0022541d01007387 */ /* 0x0003e20000100800 */
[----:B0-----:R-:W-:Y:S01]  /*67ad0*/  IMAD.WIDE R24, R0, 0x2, R4 ;  /* 0x0000000200187825 */ /* 0x001fe200078e0204 */
[----:B------:R-:W0:Y:S01]  /*67ae0*/  LDCU UR29, c[0x0][0x398] ;  /* 0x00007300ff1d77ac */ /* 0x000e220008000800 */
[----:B------:R-:W0:Y:S02]  /*67af0*/  LDCU UR20, c[0x0][0x398] ;  /* 0x00007300ff1477ac */ /* 0x000e240008000800 */
[----:B---3--:R-:W-:Y:S01]  /*67b00*/  VIADD R27, R16, 0x35 ;  /* 0x00000035101b7836 */ /* 0x008fe20000000000 */
[----:B------:R-:W-:Y:S01]  /*67b10*/  PRMT R26, R18, 0x7632, R26 ;  /* 0x00007632121a7816 */ /* 0x000fe2000000001a */
[----:B------:R-:W-:Y:S01]  /*67b20*/  IMAD.WIDE R16, R3, 0x2, R14 ;  /* 0x0000000203107825 */ /* 0x000fe200078e020e */
[----:B-1----:R-:W3:Y:S01]  /*67b30*/  LDL.LU R29, [R1+0x408] ;  /* 0x00040800011d7983 */ /* 0x002ee20000300800 */
[----:B------:R-:W-:-:S02]  /*67b40*/  PRMT R3, R9, 0x7632, R3 ;  /* 0x0000763209037816 */ /* 0x000fc40000000003 */
[----:B------:R-:W-:Y:S01]  /*67b50*/  ISETP.GE.AND P1, PT, R27, UR25, PT ;  /* 0x000000191b007c0c */ /* 0x000fe2000bf26270 */
[----:B------:R-:W2:Y:S01]  /*67b60*/  LDL.LU R9, [R1+0x2258] ;  /* 0x0022580001097983 */ /* 0x000ea20000300800 */
        /* <DEDUP_REMOVED lines=9> */
[----:B------:R-:W-:-:S03]  /*67c00*/  IMAD.WIDE R16, R0, 0x2, R8 ;  /* 0x0000000200107825 */ /* 0x000fc600078e0208 */
[----:B------:R0:W-:Y:S04]  /*67c10*/  @P6 STG.E.U16 desc[UR8][R24.64], R3 ;  /* 0x0000000318006986 */ /* 0x0001e8000c101508 */
[----:B------:R1:W-:Y:S01]  /*67c20*/  @P4 STG.E.U16 desc[UR8][R16.64], R27 ;  /* 0x0000001b10004986 */ /* 0x0003e2000c101508 */
[----:B---3--:R-:W-:Y:S02]  /*67c30*/  PRMT R28, R29, 0x7632, R28 ;  /* 0x000076321d1c7816 */ /* 0x008fe4000000001c */
[----:B0-----:R-:W-:Y:S01]  /*67c40*/  PRMT R3, R27, 0x7632, R3 ;  /* 0x000076321b037816 */ /* 0x001fe20000000003 */
[----:B-1----:R-:W-:Y:S01]  /*67c50*/  IMAD.WIDE R16, R0, 0x2, R22 ;  /* 0x0000000200107825 */ /* 0x002fe200078e0216 */
[----:B------:R0:W-:Y:S04]  /*67c60*/  STL [R1+0x2250], R9 ;  /* 0x0022500901007387 */ /* 0x0001e80000100800 */
[----:B0-----:R-:W3:Y:S01]  /*67c70*/  LDL R9, [R1+0x2f8] ;  /* 0x0002f80001097983 */ /* 0x001ee20000100800 */
[----:B--2---:R-:W-:-:S02]  /*67c80*/  ISETP.LT.AND P6, PT, R18, UR40, !P3 ;  /* 0x0000002812007c0c */ /* 0x004fc4000dfc1270 */
[----:B----4-:R-:W-:Y:S01]  /*67c90*/  ISETP.LT.AND P5, PT, R19, UR45, !P3 ;  /* 0x0000002d13007c0c */ /* 0x010fe2000dfa1270 */
[----:B------:R-:W-:-:S10]  /*67ca0*/  IMAD.WIDE R18, R0, 0x2, R20 ;  /* 0x0000000200127825 */ /* 0x000fd400078e0214 */
[----:B------:R0:W-:Y:S04]  /*67cb0*/  @P6 STG.E.U16 desc[UR8][R16.64], R3 ;  /* 0x0000000310006986 */ /* 0x0001e8000c101508 */
[----:B------:R1:W-:Y:S04]  /*67cc0*/  @P5 STG.E.U16 desc[UR8][R18.64], R29 ;  /* 0x0000001d12005986 */ /* 0x0003e8000c101508 */
[----:B0-----:R-:W2:Y:S04]  /*67cd0*/  LDL R3, [R1+0x21c4] ;  /* 0x0021c40001037983 */ /* 0x001ea80000100800 */
[----:B------:R-:W4:Y:S04]  /*67ce0*/  LDL R16, [R1+0xd94] ;  /* 0x000d940001107983 */ /* 0x000f280000100800 */
[----:B------:R-:W3:Y:S04]  /*67cf0*/  LDL R17, [R1+0x21c0] ;  /* 0x0021c00001117983 */ /* 0x000ee80000100800 */
[----:B-1----:R-:W4:Y:S04]  /*67d00*/  LDL.LU R29, [R1+0x2254] ;  /* 0x00225400011d7983 */ /* 0x002f280000300800 */
[----:B------:R-:W4:Y:S04]  /*67d10*/  LDL.LU R18, [R1+0x2e8] ;  /* 0x0002e80001127983 */ /* 0x000f280000300800 */
[----:B------:R-:W4:Y:S01]  /*67d20*/  LDL R19, [R1+0x21b8] ;  /* 0x0021b80001137983 */ /* 0x000f220000100800 */
[----:B------:R-:W-:Y:S01]  /*67d30*/  ISETP.LT.AND P2, PT, R26, UR18, !P3 ;  /* 0x000000121a007c0c */ /* 0x000fe2000df41270 */
[----:B------:R-:W-:Y:S01]  /*67d40*/  IMAD.WIDE R24, R0, 0x2, R12 ;  /* 0x0000000200187825 */ /* 0x000fe200078e020c */
[----:B------:R-:W-:Y:S01]  /*67d50*/  ISETP.LT.AND P4, PT, R2, UR26, !P3 ;  /* 0x0000001a02007c0c */ /* 0x000fe2000df81270 */
[----:B------:R-:W0:Y:S02]  /*67d60*/  LDCU UR18, c[0x0][0x398] ;  /* 0x00007300ff1277ac */ /* 0x000e240008000800 */
[C---:B------:R-:W-:Y:S01]  /*67d70*/  IMAD.WIDE R26, R0.reuse, 0x2, R10 ;  /* 0x00000002001a7825 */ /* 0x040fe200078e020a */
[----:B------:R-:W1:Y:S07]  /*67d80*/  LDCU UR26, c[0x0][0x398] ;  /* 0x00007300ff1a77ac */ /* 0x000e6e0008000800 */
[----:B------:R0:W-:Y:S01]  /*67d90*/  @P2 STG.E.U16 desc[UR8][R24.64], R28 ;  /* 0x0000001c18002986 */ /* 0x0001e2000c101508 */
[----:B--2---:R-:W-:Y:S01]  /*67da0*/  ISETP.LT.AND P5, PT, R3, UR32, !P1 ;  /* 0x0000002003007c0c */ /* 0x004fe2000cfa1270 */
[----:B------:R-:W-:Y:S01]  /*67db0*/  VIADD R3, R0, UR12 ;  /* 0x0000000c00037c36 */ /* 0x000fe20008000000 */
[----:B------:R-:W2:Y:S01]  /*67dc0*/  LDCU UR32, c[0x0][0x398] ;  /* 0x00007300ff2077ac */ /* 0x000ea20008000800 */
[----:B---3--:R-:W-:-:S02]  /*67dd0*/  ISETP.LT.AND P6, PT, R17, UR34, !P1 ;  /* 0x0000002211007c0c */ /* 0x008fc4000cfc1270 */
[----:B----4-:R-:W-:Y:S01]  /*67de0*/  ISETP.LT.AND P2, PT, R19, UR30, !P3 ;  /* 0x0000001e13007c0c */ /* 0x010fe2000df41270 */
[----:B------:R3:W-:Y:S01]  /*67df0*/  @P4 STG.E.U16 desc[UR8][R26.64], R18 ;  /* 0x000000121a004986 */ /* 0x0007e2000c101508 */
[----:B0-----:R-:W-:Y:S01]  /*67e00*/  IMAD.WIDE R24, R3, 0x2, R4 ;  /* 0x0000000203187825 */ /* 0x001fe200078e0204 */
[----:B------:R-:W0:Y:S01]  /*67e10*/  LDCU UR30, c[0x0][0x398] ;  /* 0x00007300ff1e77ac */ /* 0x000e220008000800 */
[----:B------:R-:W4:Y:S02]  /*67e20*/  LDCU UR12, c[0x0][0x3b8] ;  /* 0x00007700ff0c77ac */ /* 0x000f240008000800 */
[----:B---3--:R-:W-:Y:S01]  /*67e30*/  VIADD R27, R16, 0x36 ;  /* 0x00000036101b7836 */ /* 0x008fe20000000000 */
[----:B------:R-:W-:Y:S01]  /*67e40*/  PRMT R26, R18, 0x7632, R26 ;  /* 0x00007632121a7816 */ /* 0x000fe2000000001a */
[----:B------:R-:W-:Y:S01]  /*67e50*/  IMAD.WIDE R16, R0, 0x2, R14 ;  /* 0x0000000200107825 */ /* 0x000fe200078e020e */
[----:B------:R-:W-:Y:S02]  /*67e60*/  PRMT R0, R9, 0x7632, R0 ;  /* 0x0000763209007816 */ /* 0x000fe40000000000 */
[----:B------:R-:W3:Y:S01]  /*67e70*/  LDL.LU R9, [R1+0x2250] ;  /* 0x0022500001097983 */ /* 0x000ee20000300800 */
[----:B------:R-:W-:-:S02]  /*67e80*/  ISETP.GE.AND P3, PT, R27, UR23, PT ;  /* 0x000000171b007c0c */ /* 0x000fc4000bf66270 */
[----:B------:R-:W-:Y:S01]  /*67e90*/  ISETP.LT.AND P4, PT, R29, UR16, !P1 ;  /* 0x000000101d007c0c */ /* 0x000fe2000cf81270 */
[----:B------:R-:W2:Y:S01]  /*67ea0*/  LDL R27, [R1+0x21b8] ;  /* 0x0021b800011b7983 */ /* 0x000ea20000100800 */
[C---:B------:R-:W-:Y:S01]  /*67eb0*/  IMAD.WIDE R18, R3.reuse, 0x2, R6 ;  /* 0x0000000203127825 */ /* 0x040fe200078e0206 */
[----:B------:R-:W0:Y:S02]  /*67ec0*/  LDCU UR16, c[0x0][0x398] ;  /* 0x00007300ff1077ac */ /* 0x000e240008000800 */
[----:B------:R1:W-:Y:S01]  /*67ed0*/  @P2 STG.E.U16 desc[UR8][R16.64], R26 ;  /* 0x0000001a10002986 */ /* 0x0003e2000c101508 */
[----:B------:R-:W0:Y:S03]  /*67ee0*/  LDCU UR23, c[0x0][0x398] ;  /* 0x00007300ff1777ac */ /* 0x000e260008000800 */
[----:B-1----:R-:W2:Y:S04]  /*67ef0*/  LDL.LU R17, [R1+0x2f8] ;  /* 0x0002f80001117983 */ /* 0x002ea80000300800 */
[----:B------:R-:W3:Y:S04]  /*67f00*/  LDL R26, [R1+0x318] ;  /* 0x00031800011a7983 */ /* 0x000ee80000100800 */
[----:B--2---:R1:W-:Y:S04]  /*67f10*/  @P4 STG.E.U16 desc[UR8][R18.64], R17 ;  /* 0x0000001112004986 */ /* 0x0043e8000c101508 */
[----:B------:R2:W-:Y:S04]  /*67f20*/  @P5 STG.E.U16 desc[UR8][R24.64], R0 ;  /* 0x0000000018005986 */ /* 0x0005e8000c101508 */
[----:B-1----:R-:W4:Y:S01]  /*67f30*/  LDL R18, [R1+0x21c8] ;  /* 0x0021c80001127983 */ /* 0x002f220000100800 */
[----:B---3--:R-:W-:-:S03]  /*67f40*/  IMAD.WIDE R16, R3, 0x2, R8 ;  /* 0x0000000203107825 */ /* 0x008fc600078e0208 */
[----:B------:R-:W3:Y:S04]  /*67f50*/  LDL.LU R19, [R1+0x328] ;  /* 0x0003280001137983 */ /* 0x000ee80000300800 */
[----:B--2---:R-:W2:Y:S04]  /*67f60*/  LDL R25, [R1+0x21d0] ;  /* 0x0021d00001197983 */ /* 0x004ea80000100800 */
[----:B------:R1:W-:Y:S04]  /*67f70*/  STL [R1+0x224c], R8 ;  /* 0x00224c0801007387 */ /* 0x0003e80000100800 */
[----:B-1----:R-:W2:Y:S04]  /*67f80*/  LDL R8, [R1+0x21cc] ;  /* 0x0021cc0001087983 */ /* 0x002ea80000100800 */
[----:B------:R1:W-:Y:S04]  /*67f90*/  STL [R1+0x2248], R9 ;  /* 0x0022480901007387 */ /* 0x0003e80000100800 */
[----:B-1----:R-:W4:Y:S04]  /*67fa0*/  LDL.LU R9, [R1+0x2cc] ;  /* 0x0002cc0001097983 */ /* 0x002f280000300800 */
[----:B---3--:R1:W-:Y:S01]  /*67fb0*/  @P6 STG.E.U16 desc[UR8][R16.64], R19 ;  /* 0x0000001310006986 */ /* 0x0083e2000c101508 */
[----:B------:R-:W-:-:S02]  /*67fc0*/  PRMT R0, R19, 0x7632, R0 ;  /* 0x0000763213007816 */ /* 0x000fc40000000000 */
[----:B--2---:R-:W-:Y:S01]  /*67fd0*/  ISETP.LT.AND P2, PT, R8, UR24, !P1 ;  /* 0x0000001808007c0c */ /* 0x004fe2000cf41270 */
[----:B-1----:R-:W-:Y:S01]  /*67fe0*/  IMAD.WIDE R16, R3, 0x2, R22 ;  /* 0x0000000203107825 */ /* 0x002fe200078e0216 */
[----:B------:R-:W-:Y:S01]  /*67ff0*/  ISETP.LT.AND P4, PT, R25, UR38, !P1 ;  /* 0x0000002619007c0c */ /* 0x000fe2000cf81270 */
[----:B------:R-:W1:Y:S10]  /*68000*/  LDCU UR24, c[0x0][0x398] ;  /* 0x00007300ff1877ac */ /* 0x000e740008000800 */
[----:B------:R2:W-:Y:S04]  /*68010*/  @P2 STG.E.U16 desc[UR8][R16.64], R0 ;  /* 0x0000000010002986 */ /* 0x0005e8000c101508 */
[----:B--2---:R-:W2:Y:S01]  /*68020*/  LDL.LU R16, [R1+0x318] ;  /* 0x0003180001107983 */ /* 0x004ea20000300800 */
[----:B----4-:R-:W-:Y:S01]  /*68030*/  ISETP.LT.AND P5, PT, R18, UR39, !P1 ;  /* 0x0000002712007c0c */ /* 0x010fe2000cfa1270 */
[C---:B------:R-:W-:Y:S01]  /*68040*/  IMAD.WIDE R18, R3.reuse, 0x2, R20 ;  /* 0x0000000203127825 */ /* 0x040fe200078e0214 */
[----:B------:R-:W-:Y:S01]  /*68050*/  PRMT R28, R26, 0x7632, R28 ;  /* 0x000076321a1c7816 */ /* 0x000fe2000000001c */
[----:B------:R-:W3:Y:S02]  /*68060*/  LDL.LU R17, [R1+0x308] ;  /* 0x0003080001117983 */ /* 0x000ee40000300800 */
[----:B------:R-:W-:Y:S01]  /*68070*/  IMAD.WIDE R24, R3, 0x2, R12 ;  /* 0x0000000203187825 */ /* 0x000fe200078e020c */
[----:B------:R-:W-:-:S02]  /*68080*/  ISETP.LT.AND P6, PT, R2, UR42, !P1 ;  /* 0x0000002a02007c0c */ /* 0x000fc4000cfc1270 */
[----:B------:R-:W-:Y:S01]  /*68090*/  ISETP.LT.AND P1, PT, R27, UR22, !P1 ;  /* 0x000000161b007c0c */ /* 0x000fe2000cf21270 */
[----:B--2---:R2:W-:Y:S01]  /*680a0*/  @P4 STG.E.U16 desc[UR8][R18.64], R16 ;  /* 0x0000001012004986 */ /* 0x0045e2000c101508 */
[----:B------:R-:W-:Y:S01]  /*680b0*/  IMAD.WIDE R26, R3, 0x2, R10 ;  /* 0x00000002031a7825 */ /* 0x000fe200078e020a */
[----:B------:R-:W-:Y:S01]  /*680c0*/  ISETP.LT.AND P2, PT, R29, UR27, !P3 ;  /* 0x0000001b1d007c0c */ /* 0x000fe2000df41270 */
[----:B------:R-:W4:Y:S01]  /*680d0*/  LDCU UR22, c[0x0][0x398] ;  /* 0x00007300ff1677ac */ /* 0x000f220008000800 */
[----:B------:R0:W-:Y:S01]  /*680e0*/  @P5 STG.E.U16 desc[UR8][R24.64], R28 ;  /* 0x0000001c18005986 */ /* 0x0001e2000c101508 */
[----:B---3--:R-:W-:Y:S01]  /*680f0*/  PRMT R0, R17, 0x7632, R0 ;  /* 0x0000763211007816 */ /* 0x008fe20000000000 */
[----:B------:R-:W3:Y:S02]  /*68100*/  LDCU UR27, c[0x0][0x398] ;  /* 0x00007300ff1b77ac */ /* 0x000ee40008000800 */
[----:B--2---:R-:W2:Y:S04]  /*68110*/  LDL R18, [R1+0xd94] ;  /* 0x000d940001127983 */ /* 0x004ea80000100800 */
[----:B0-----:R-:W2:Y:S04]  /*68120*/  LDL R25, [R1+0x21c4] ;  /* 0x0021c40001197983 */ /* 0x001ea80000100800 */
[----:B------:R-:W3:Y:S04]  /*68130*/  LDL R19, [R1+0x21c0] ;  /* 0x0021c00001137983 */ /* 0x000ee80000100800 */
[----:B------:R0:W-:Y:S01]  /*68140*/  @P6 STG.E.U16 desc[UR8][R26.64], R17 ;  /* 0x000000111a006986 */ /* 0x0001e2000c101508 */
[----:B------:R-:W-:-:S03]  /*68150*/  ISETP.LT.AND P6, PT, R8, UR33, !P3 ;  /* 0x0000002108007c0c */ /* 0x000fc6000dfc1270 */
[----:B------:R-:W-:Y:S01]  /*68160*/  STL [R1+0x222c], R28 ;  /* 0x00222c1c01007387 */ /* 0x000fe20000100800 */
[----:B0-----:R-:W-:-:S04]  /*68170*/  IMAD.WIDE R16, R3, 0x2, R14 ;  /* 0x0000000203107825 */ /* 0x001fc800078e020e */
[----:B------:R-:W-:Y:S01]  /*68180*/  VIADD R3, R3, UR14 ;  /* 0x0000000e03037c36 */ /* 0x000fe20008000000 */
[----:B------:R0:W-:Y:S01]  /*68190*/  @P1 STG.E.U16 desc[UR8][R16.64], R0 ;  /* 0x0000000010001986 */ /* 0x0001e2000c101508 */
[----:B------:R-:W-:Y:S01]  /*681a0*/  PRMT R24, R9, 0x7632, R24 ;  /* 0x0000763209187816 */ /* 0x000fe20000000018 */
[----:B------:R-:W1:Y:S02]  /*681b0*/  LDCU UR14, c[0x0][0x398] ;  /* 0x00007300ff0e77ac */ /* 0x000e640008000800 */
[----:B------:R4:W-:Y:S04]  /*681c0*/  STL [R1+0x2230], R26 ;  /* 0x0022301a01007387 */ /* 0x0009e80000100800 */
[----:B------:R-:W3:Y:S01]  /*681d0*/  LDL R27, [R1+0x21d0] ;  /* 0x0021d000011b7983 */ /* 0x000ee20000100800 */
[----:B0-----:R-:W-:-:S03]  /*681e0*/  IMAD.WIDE R16, R3, 0x2, R6 ;  /* 0x0000000203107825 */ /* 0x001fc600078e0206 */
[----:B----4-:R-:W4:Y:S04]  /*681f0*/  LDL R26, [R1+0x21c8] ;  /* 0x0021c800011a7983 */ /* 0x010f280000100800 */
[----:B------:R0:W-:Y:S01]  /*68200*/  @P2 STG.E.U16 desc[UR8][R16.64], R9 ;  /* 0x0000000910002986 */ /* 0x0001e2000c101508 */
[----:B--2---:R-:W-:Y:S01]  /*68210*/  ISETP.LT.AND P4, PT, R25, UR28, !P3 ;  /* 0x0000001c19007c0c */ /* 0x004fe2000df81270 */
[----:B------:R-:W-:Y:S02]  /*68220*/  VIADD R0, R18, 0x37 ;  /* 0x0000003712007836 */ /* 0x000fe40000000000 */
[----:B------:R-:W2:Y:S01]  /*68230*/  LDL R25, [R1+0x21b8] ;  /* 0x0021b80001197983 */ /* 0x000ea20000100800 */
[----:B------:R-:W1:Y:S01]  /*68240*/  LDCU UR28, c[0x0][0x398] ;  /* 0x00007300ff1c77ac */ /* 0x000e620008000800 */
[----:B---3--:R-:W-:Y:S01]  /*68250*/  ISETP.LT.AND P5, PT, R19, UR31, !P3 ;  /* 0x0000001f13007c0c */ /* 0x008fe2000dfa1270 */
[----:B------:R-:W-:Y:S01]  /*68260*/  IMAD.WIDE R18, R3, 0x2, R4 ;  /* 0x0000000203127825 */ /* 0x000fe200078e0204 */
[----:B------:R-:W3:Y:S01]  /*68270*/  LDL.LU R28, [R1+0x40c] ;  /* 0x00040c00011c7983 */ /* 0x000ee20000300800 */
[----:B------:R-:W-:Y:S01]  /*68280*/  ISETP.GE.AND P1, PT, R0, UR21, PT ;  /* 0x0000001500007c0c */ /* 0x000fe2000bf26270 */
[----:B------:R-:W1:Y:S02]  /*68290*/  LDCU UR21, c[0x0][0x398] ;  /* 0x00007300ff1577ac */ /* 0x000e640008000800 */
[----:B------:R-:W2:Y:S01]  /*682a0*/  LDL.LU R8, [R1+0x224c] ;  /* 0x00224c0001087983 */ /* 0x000ea20000300800 */
[----:B------:R-:W1:Y:S03]  /*682b0*/  LDCU UR31, c[0x0][0x398] ;  /* 0x00007300ff1f77ac */ /* 0x000e660008000800 */
[----:B0-----:R-:W2:Y:S04]  /*682c0*/  LDL.LU R9, [R1+0x2248] ;  /* 0x0022480001097983 */ /* 0x001ea80000300800 */
[----:B------:R0:W-:Y:S04]  /*682d0*/  @P4 STG.E.U16 desc[UR8][R18.64], R24 ;  /* 0x0000001812004986 */ /* 0x0001e8000c101508 */
[----:B0-----:R-:W3:Y:S01]  /*682e0*/  LDL.LU R24, [R1+0x2dc] ;  /* 0x0002dc0001187983 */ /* 0x001ee20000300800 */
[----:B------:R-:W-:Y:S01]  /*682f0*/  ISETP.LT.AND P2, PT, R27, UR35, !P3 ;  /* 0x000000231b007c0c */ /* 0x000fe2000df41270 */
[----:B------:R-:W-:-:S02]  /*68300*/  IMAD.WIDE R18, R3, 0x2, R22 ;  /* 0x0000000203127825 */ /* 0x000fc400078e0216 */
[----:B------:R0:W-:Y:S04]  /*68310*/  STL [R1+0x2240], R27 ;  /* 0x0022401b01007387 */ /* 0x0001e80000100800 */
[----:B0-----:R-:W4:Y:S01]  /*68320*/  LDL.LU R27, [R1+0x2fc] ;  /* 0x0002fc00011b7983 */ /* 0x001f220000300800 */
[----:B--2---:R-:W-:-:S03]  /*68330*/  IMAD.WIDE R16, R3, 0x2, R8 ;  /* 0x0000000203107825 */ /* 0x004fc600078e0208 */
[----:B------:R0:W-:Y:S04]  /*68340*/  STL [R1+0x2244], R9 ;  /* 0x0022440901007387 */ /* 0x0001e80000100800 */
[----:B0-----:R-:W2:Y:S01]  /*68350*/  LDL R9, [R1+0x21cc] ;  /* 0x0021cc0001097983 */ /* 0x001ea20000100800 */
[----:B---3--:R-:W-:-:S03]  /*68360*/  PRMT R0, R24, 0x7632, R0 ;  /* 0x0000763218007816 */ /* 0x008fc60000000000 */
[----:B------:R0:W-:Y:S04]  /*68370*/  @P5 STG.E.U16 desc[UR8][R16.64], R24 ;  /* 0x0000001810005986 */ /* 0x0001e8000c101508 */
[----:B------:R-:W-:Y:S01]  /*68380*/  @P6 STG.E.U16 desc[UR8][R18.64], R0 ;  /* 0x0000000012006986 */ /* 0x000fe2000c101508 */
[----:B0-----:R-:W-:-:S05]  /*68390*/  IMAD.WIDE R16, R3, 0x2, R20 ;  /* 0x0000000203107825 */ /* 0x001fca00078e0214 */
[----:B------:R0:W-:Y:S04]  /*683a0*/  @P2 STG.E.U16 desc[UR8][R16.64], R28 ;  /* 0x0000001c10002986 */ /* 0x0001e8000c101508 */
[----:B0-----:R-:W3:Y:S01]  /*683b0*/  LDL.LU R17, [R1+0x2ec] ;  /* 0x0002ec0001117983 */ /* 0x001ee20000300800 */
[----:B----4-:R-:W-:Y:S02]  /*683c0*/  ISETP.LT.AND P4, PT, R26, UR29, !P3 ;  /* 0x0000001d1a007c0c */ /* 0x010fe4000df81270 */
[----:B------:R-:W-:Y:S01]  /*683d0*/  ISETP.LT.AND P5, PT, R2, UR20, !P3 ;  /* 0x0000001402007c0c */ /* 0x000fe2000dfa1270 */
[----:B------:R-:W-:Y:S01]  /*683e0*/  IMAD.WIDE R18, R3, 0x2, R12 ;  /* 0x0000000203127825 */ /* 0x000fe200078e020c */
[----:B------:R-:W-:Y:S01]  /*683f0*/  PRMT R0, R28, 0x7632, R0 ;  /* 0x000076321c007816 */ /* 0x000fe20000000000 */
[----:B------:R-:W0:Y:S01]  /*68400*/  LDCU UR29, c[0x0][0x398] ;  /* 0x00007300ff1d77ac */ /* 0x000e220008000800 */
[----:B------:R-:W-:Y:S01]  /*68410*/  ISETP.LT.AND P3, PT, R25, UR25, !P3 ;  /* 0x0000001919007c0c */ /* 0x000fe2000df61270 */
[----:B------:R-:W-:Y:S01]  /*68420*/  IMAD.WIDE R24, R3, 0x2, R10 ;  /* 0x0000000203187825 */ /* 0x000fe200078e020a */
[----:B------:R-:W4:Y:S01]  /*68430*/  LDL.LU R28, [R1+0x32c] ;  /* 0x00032c00011c7983 */ /* 0x000f220000300800 */
[----:B------:R-:W-:Y:S01]  /*68440*/  ISETP.LT.AND P2, PT, R29, UR18, !P1 ;  /* 0x000000121d007c0c */ /* 0x000fe2000cf41270 */
[----:B------:R-:W0:Y:S03]  /*68450*/  LDCU UR25, c[0x0][0x398] ;  /* 0x00007300ff1977ac */ /* 0x000e260008000800 */
[----:B------:R1:W-:Y:S01]  /*68460*/  @P4 STG.E.U16 desc[UR8][R18.64], R0 ;  /* 0x0000000012004986 */ /* 0x0003e2000c101508 */
[----:B------:R-:W0:Y:S01]  /*68470*/  LDCU UR20, c[0x0][0x398] ;  /* 0x00007300ff1477ac */ /* 0x000e220008000800 */
[----:B------:R-:W0:Y:S02]  /*68480*/  LDCU UR18, c[0x0][0x398] ;  /* 0x00007300ff1277ac */ /* 0x000e240008000800 */
[----:B-1----:R-:W4:Y:S04]  /*68490*/  LDL R19, [R1+0x21c0] ;  /* 0x0021c00001137983 */ /* 0x002f280000100800 */
[----:B------:R-:W4:Y:S04]  /*684a0*/  LDL R18, [R1+0xd94] ;  /* 0x000d940001127983 */ /* 0x000f280000100800 */
[----:B---3--:R1:W-:Y:S04]  /*684b0*/  @P5 STG.E.U16 desc[UR8][R24.64], R17 ;  /* 0x0000001118005986 */ /* 0x0083e8000c101508 */
[----:B-1----:R-:W3:Y:S01]  /*684c0*/  LDL R25, [R1+0x21c4] ;  /* 0x0021c40001197983 */ /* 0x002ee20000100800 */
[----:B------:R-:W-:Y:S01]  /*684d0*/  PRMT R0, R17, 0x7632, R0 ;  /* 0x0000763211007816 */ /* 0x000fe20000000000 */
[----:B------:R-:W-:-:S04]  /*684e0*/  IMAD.WIDE R16, R3, 0x2, R14 ;  /* 0x0000000203107825 */ /* 0x000fc800078e020e */
[----:B------:R-:W-:Y:S01]  /*684f0*/  VIADD R3, R3, UR6 ;  /* 0x0000000603037c36 */ /* 0x000fe20008000000 */
[----:B------:R1:W-:Y:S01]  /*68500*/  @P3 STG.E.U16 desc[UR8][R16.64], R0 ;  /* 0x0000000010003986 */ /* 0x0003e2000c101508 */
[----:B--2---:R-:W-:Y:S01]  /*68510*/  ISETP.LT.AND P6, PT, R9, UR16, !P1 ;  /* 0x0000001009007c0c */ /* 0x004fe2000cfc1270 */
[----:B------:R-:W2:Y:S02]  /*68520*/  LDCU UR6, c[0x0][0x3b8] ;  /* 0x00007700ff0677ac */ /* 0x000ea40008000800 */
[----:B------:R0:W-:Y:S01]  /*68530*/  STL [R1+0x223c], R15 ;  /* 0x00223c0f01007387 */ /* 0x0001e20000100800 */
[----:B------:R-:W-:Y:S01]  /*68540*/  PRMT R24, R27, 0x7632, R24 ;  /* 0x000076321b187816 */ /* 0x000fe20000000018 */
[----:B------:R-:W0:Y:S01]  /*68550*/  LDCU UR16, c[0x0][0x398] ;  /* 0x00007300ff1077ac */ /* 0x000e220008000800 */
[----:B-1----:R-:W-:-:S05]  /*68560*/  IMAD.WIDE R16, R3, 0x2, R6 ;  /* 0x0000000203107825 */ /* 0x002fca00078e0206 */
[----:B------:R1:W-:Y:S01]  /*68570*/  @P2 STG.E.U16 desc[UR8][R16.64], R27 ;  /* 0x0000001b10002986 */ /* 0x0003e2000c101508 */
[----:B---3--:R-:W-:Y:S02]  /*68580*/  ISETP.LT.AND P4, PT, R25, UR26, !P1 ;  /* 0x0000001a19007c0c */ /* 0x008fe4000cf81270 */
[----:B----4-:R-:W-:Y:S01]  /*68590*/  ISETP.LT.AND P5, PT, R19, UR30, !P1 ;  /* 0x0000001e13007c0c */ /* 0x010fe2000cfa1270 */
[----:B------:R-:W3:Y:S01]  /*685a0*/  LDL R25, [R1+0x21b8] ;  /* 0x0021b80001197983 */ /* 0x000ee20000100800 */
[----:B------:R-:W-:Y:S01]  /*685b0*/  VIADD R0, R18, 0x38 ;  /* 0x0000003812007836 */ /* 0x000fe20000000000 */
[----:B------:R-:W4:Y:S02]  /*685c0*/  LDCU UR26, c[0x0][0x398] ;  /* 0x00007300ff1a77ac */ /* 0x000f240008000800 */
[----:B0-----:R-:W2:Y:S04]  /*685d0*/  LDL.LU R15, [R1+0x31c] ;  /* 0x00031c00010f7983 */ /* 0x001ea80000300800 */
[----:B------:R-:W2:Y:S04]  /*685e0*/  LDL.LU R9, [R1+0x2244] ;  /* 0x0022440001097983 */ /* 0x000ea80000300800 */
[----:B-1----:R-:W3:Y:S01]  /*685f0*/  LDL.LU R27, [R1+0x2240] ;  /* 0x00224000011b7983 */ /* 0x002ee20000300800 */
[----:B------:R-:W-:Y:S01]  /*68600*/  IMAD.WIDE R18, R3, 0x2, R4 ;  /* 0x0000000203127825 */ /* 0x000fe200078e0204 */
[----:B------:R-:W-:Y:S01]  /*68610*/  ISETP.GE.AND P3, PT, R0, UR19, PT ;  /* 0x0000001300007c0c */ /* 0x000fe2000bf66270 */
[----:B------:R-:W0:Y:S01]  /*68620*/  LDCU UR19, c[0x0][0x398] ;  /* 0x00007300ff1377ac */ /* 0x000e220008000800 */
[----:B------:R-:W-:-:S02]  /*68630*/  PRMT R0, R28, 0x7632, R0 ;  /* 0x000076321c007816 */ /* 0x000fc40000000000 */
[----:B------:R1:W-:Y:S02]  /*68640*/  @P4 STG.E.U16 desc[UR8][R18.64], R24 ;  /* 0x0000001812004986 */ /* 0x0003e4000c101508 */
[----:B-1----:R-:W-:-:S04]  /*68650*/  IMAD.WIDE R18, R3, 0x2, R22 ;  /* 0x0000000203127825 */ /* 0x002fc800078e0216 */
[----:B--2---:R-:W-:Y:S01]  /*68660*/  IMAD.WIDE R16, R3, 0x2, R8 ;  /* 0x0000000203107825 */ /* 0x004fe200078e0208 */
[----:B---3--:R-:W-:-:S04]  /*68670*/  ISETP.LT.AND P2, PT, R27, UR23, !P1 ;  /* 0x000000171b007c0c */ /* 0x008fc8000cf41270 */
[----:B------:R1:W-:Y:S04]  /*68680*/  @P5 STG.E.U16 desc[UR8][R16.64], R28 ;  /* 0x0000001c10005986 */ /* 0x0003e8000c101508 */
[----:B------:R2:W-:Y:S01]  /*68690*/  STL [R1+0x2234], R27 ;  /* 0x0022341b01007387 */ /* 0x0005e20000100800 */
[----:B------:R-:W-:Y:S01]  /*686a0*/  ISETP.LT.AND P4, PT, R26, UR32, !P1 ;  /* 0x000000201a007c0c */ /* 0x000fe2000cf81270 */
[----:B------:R-:W3:Y:S02]  /*686b0*/  LDCU UR23, c[0x0][0x398] ;  /* 0x00007300ff1777ac */ /* 0x000ee40008000800 */
[----:B------:R0:W-:Y:S01]  /*686c0*/  @P6 STG.E.U16 desc[UR8][R18.64], R0 ;  /* 0x0000000012006986 */ /* 0x0001e2000c101508 */
[----:B-1----:R-:W-:-:S03]  /*686d0*/  IMAD.WIDE R16, R3, 0x2, R20 ;  /* 0x0000000203107825 */ /* 0x002fc600078e0214 */
[----:B--2---:R-:W2:Y:S04]  /*686e0*/  LDL.LU R27, [R1+0x330] ;  /* 0x00033000011b7983 */ /* 0x004ea80000300800 */
[----:B------:R1:W-:Y:S01]  /*686f0*/  STL [R1+0x2238], R9 ;  /* 0x0022380901007387 */ /* 0x0003e20000100800 */
[----:B0-----:R-:W-:-:S03]  /*68700*/  PRMT R0, R15, 0x7632, R0 ;  /* 0x000076320f007816 */ /* 0x001fc60000000000 */
[----:B------:R0:W-:Y:S04]  /*68710*/  @P2 STG.E.U16 desc[UR8][R16.64], R15 ;  /* 0x0000000f10002986 */ /* 0x0001e8000c101508 */
[----:B-1----:R-:W2:Y:S04]  /*68720*/  LDL R9, [R1+0x21cc] ;  /* 0x0021cc0001097983 */ /* 0x002ea80000100800 */
[----:B------:R-:W2:Y:S04]  /*68730*/  LDL.LU R28, [R1+0x350] ;  /* 0x00035000011c7983 */ /* 0x000ea80000300800 */
[----:B0-----:R-:W2:Y:S04]  /*68740*/  LDL.LU R15, [R1+0x223c] ;  /* 0x00223c00010f7983 */ /* 0x001ea80000300800 */
[----:B------:R-:W2:Y:S01]  /*68750*/  LDL.LU R17, [R1+0x30c] ;  /* 0x00030c0001117983 */ /* 0x000ea20000300800 */
[----:B------:R-:W-:Y:S01]  /*68760*/  ISETP.LT.AND P5, PT, R2, UR24, !P1 ;  /* 0x0000001802007c0c */ /* 0x000fe2000cfa1270 */
[----:B------:R-:W-:Y:S01]  /*68770*/  IMAD.WIDE R18, R3, 0x2, R12 ;  /* 0x0000000203127825 */ /* 0x000fe200078e020c */
[----:B------:R-:W-:Y:S01]  /*68780*/  ISETP.LT.AND P1, PT, R25, UR22, !P1 ;  /* 0x0000001619007c0c */ /* 0x000fe2000cf21270 */
[----:B------:R-:W0:Y:S02]  /*68790*/  LDCU UR24, c[0x0][0x398] ;  /* 0x00007300ff1877ac */ /* 0x000e240008000800 */
[----:B------:R-:W-:Y:S01]  /*687a0*/  IMAD.WIDE R24, R3, 0x2, R10 ;  /* 0x0000000203187825 */ /* 0x000fe200078e020a */
[----:B------:R1:W-:Y:S01]  /*687b0*/  @P4 STG.E.U16 desc[UR8][R18.64], R0 ;  /* 0x0000000012004986 */ /* 0x0003e2000c101508 */
[----:B------:R-:W0:Y:S03]  /*687c0*/  LDCU UR22, c[0x0][0x398] ;  /* 0x00007300ff1677ac */ /* 0x000e260008000800 */
[----:B-1----:R-:W3:Y:S04]  /*687d0*/  LDL R19, [R1+0x21c0] ;  /* 0x0021c00001137983 */ /* 0x002ee80000100800 */
[----:B------:R-:W3:Y:S04]  /*687e0*/  LDL R18, [R1+0xd94] ;  /* 0x000d940001127983 */ /* 0x000ee80000100800 */
[----:B--2---:R1:W-:Y:S04]  /*687f0*/  @P5 STG.E.U16 desc[UR8][R24.64], R17 ;  /* 0x0000001118005986 */ /* 0x0043e8000c101508 */
[----:B-1----:R-:W2:Y:S01]  /*68800*/  LDL R25, [R1+0x21c4] ;  /* 0x0021c40001197983 */ /* 0x002ea20000100800 */
[----:B------:R-:W-:-:S02]  /*68810*/  ISETP.LT.AND P5, PT, R9, UR28, !P3 ;  /* 0x0000001c09007c0c */ /* 0x000fc4000dfa1270 */
[----:B------:R-:W-:Y:S01]  /*68820*/  ISETP.LT.AND P4, PT, R29, UR14, !P3 ;  /* 0x0000000e1d007c0c */ /* 0x000fe2000df81270 */
[----:B------:R-:W1:Y:S01]  /*68830*/  LDCU UR14, c[0x0][0x398] ;  /* 0x00007300ff0e77ac */ /* 0x000e620008000800 */
[----:B------:R-:W-:Y:S01]  /*68840*/  PRMT R0, R17, 0x7632, R0 ;  /* 0x0000763211007816 */ /* 0x000fe20000000000 */
[----:B------:R-:W-:Y:S01]  /*68850*/  IMAD.WIDE R16, R3, 0x2, R14 ;  /* 0x0000000203107825 */ /* 0x000fe200078e020e */
[----:B--2---:R-:W-:-:S03]  /*68860*/  ISETP.LT.AND P6, PT, R25, UR27, !P3 ;  /* 0x0000001b19007c0c */ /* 0x004fc6000dfc1270 */
[----:B------:R-:W-:Y:S01]  /*68870*/  VIADD R3, R3, UR12 ;  /* 0x0000000c03037c36 */ /* 0x000fe20008000000 */
[----:B------:R-:W2:Y:S01]  /*68880*/  LDL R25, [R1+0x21b8] ;  /* 0x0021b80001197983 */ /* 0x000ea20000100800 */
[----:B---3--:R-:W-:Y:S01]  /*68890*/  ISETP.LT.AND P2, PT, R19, UR21, !P3 ;  /* 0x0000001513007c0c */ /* 0x008fe2000df41270 */
[----:B------:R-:W3:Y:S02]  /*688a0*/  LDCU UR21, c[0x0][0x398] ;  /* 0x00007300ff1577ac */ /* 0x000ee40008000800 */
[----:B------:R-:W2:Y:S01]  /*688b0*/  LDL.LU R9, [R1+0x2238] ;  /* 0x0022380001097983 */ /* 0x000ea20000300800 */
[----:B------:R-:W-:Y:S01]  /*688c0*/  PRMT R24, R27, 0x7632, R24 ;  /* 0x000076321b187816 */ /* 0x000fe20000000018 */
[----:B------:R-:W0:Y:S02]  /*688d0*/  LDCU UR12, c[0x0][0x3b8] ;  /* 0x00007700ff0c77ac */ /* 0x000e240008000800 */
[----:B------:R1:W-:Y:S01]  /*688e0*/  @P1 STG.E.U16 desc[UR8][R16.64], R0 ;  /* 0x0000000010001986 */ /* 0x0003e2000c101508 */
[----:B------:R-:W0:Y:S01]  /*688f0*/  LDCU UR27, c[0x0][0x398] ;  /* 0x00007300ff1b77ac */ /* 0x000e220008000800 */
[----:B-1----:R-:W-:-:S04]  /*68900*/  IMAD.WIDE R16, R3, 0x2, R6 ;  /* 0x0000000203107825 */ /* 0x002fc800078e0206 */
[----:B------:R-:W-:Y:S01]  /*68910*/  VIADD R0, R18, 0x39 ;  /* 0x0000003912007836 */ /* 0x000fe20000000000 */
[----:B------:R1:W-:Y:S01]  /*68920*/  @P4 STG.E.U16 desc[UR8][R16.64], R27 ;  /* 0x0000001b10004986 */ /* 0x0003e2000c101508 */
[C---:B------:R-:W-:Y:S01]  /*68930*/  IMAD.WIDE R18, R3.reuse, 0x2, R4 ;  /* 0x0000000203127825 */ /* 0x040fe200078e0204 */
[----:B------:R-:W-:Y:S01]  /*68940*/  ISETP.LT.AND P4, PT, R26, UR25, !P3 ;  /* 0x000000191a007c0c */ /* 0x000fe2000df81270 */
[----:B------:R-:W0:Y:S01]  /*68950*/  LDCU UR25, c[0x0][0x398] ;  /* 0x00007300ff1977ac */ /* 0x000e220008000800 */
[----:B------:R-:W-:Y:S02]  /*68960*/  ISETP.GE.AND P1, PT, R0, UR5, PT ;  /* 0x0000000500007c0c */ /* 0x000fe4000bf26270 */
[----:B------:R-:W-:Y:S01]  /*68970*/  @P6 STG.E.U16 desc[UR8][R18.64], R24 ;  /* 0x0000001812006986 */ /* 0x000fe2000c101508 */
[----:B------:R-:W-:Y:S01]  /*68980*/  PRMT R0, R28, 0x7632, R0 ;  /* 0x000076321c007816 */ /* 0x000fe20000000000 */
[----:B------:R-:W0:Y:S02]  /*68990*/  LDCU UR5, c[0x0][0x3b8] ;  /* 0x00007700ff0577ac */ /* 0x000e240008000800 */
[----:B-1----:R-:W3:Y:S04]  /*689a0*/  LDL.LU R27, [R1+0x2234] ;  /* 0x00223400011b7983 */ /* 0x002ee80000300800 */
[----:B------:R-:W3:Y:S01]  /*689b0*/  LDL.LU R26, [R1+0x2230] ;  /* 0x00223000011a7983 */ /* 0x000ee20000300800 */
[----:B--2---:R-:W-:-:S05]  /*689c0*/  IMAD.WIDE R16, R3, 0x2, R8 ;  /* 0x0000000203107825 */ /* 0x004fca00078e0208 */
[----:B------:R1:W-:Y:S04]  /*689d0*/  @P2 STG.E.U16 desc[UR8][R16.64], R28 ;  /* 0x0000001c10002986 */ /* 0x0003e8000c101508 */
[----:B-1----:R-:W2:Y:S04]  /*689e0*/  LDL.LU R28, [R1+0x222c] ;  /* 0x00222c00011c7983 */ /* 0x002ea80000300800 */
[----:B------:R-:W2:Y:S01]  /*689f0*/  LDL R17, [R1+0xd94] ;  /* 0x000d940001117983 */ /* 0x000ea20000100800 */
[----:B------:R-:W-:-:S05]  /*68a00*/  IMAD.WIDE R18, R3, 0x2, R22 ;  /* 0x0000000203127825 */ /* 0x000fca00078e0216 */
[----:B------:R2:W-:Y:S01]  /*68a10*/  @P5 STG.E.U16 desc[UR8][R18.64], R0 ;  /* 0x0000000012005986 */ /* 0x0005e2000c101508 */
[----:B------:R-:W-:-:S03]  /*68a20*/  ISETP.LT.AND P5, PT, R2, UR29, !P3 ;  /* 0x0000001d02007c0c */ /* 0x000fc6000dfa1270 */
[----:B------:R-:W4:Y:S04]  /*68a30*/  LDL.LU R2, [R1+0x2228] ;  /* 0x0022280001027983 */ /* 0x000f280000300800 */
[----:B------:R1:W-:Y:S01]  /*68a40*/  STL [R1+0x221c], R21 ;  /* 0x00221c1501007387 */ /* 0x0003e20000100800 */
[----:B--2---:R-:W-:Y:S02]  /*68a50*/  VIADD R0, R17, 0x3a ;  /* 0x0000003a11007836 */ /* 0x004fe40000000000 */
[----:B------:R-:W-:Y:S02]  /*68a60*/  IMAD.WIDE R16, R3, 0x2, R20 ;  /* 0x0000000203107825 */ /* 0x000fe400078e0214 */
[----:B-1----:R-:W2:Y:S01]  /*68a70*/  LDL.LU R21, [R1+0x410] ;  /* 0x0004100001157983 */ /* 0x002ea20000300800 */
[----:B---3--:R-:W-:Y:S01]  /*68a80*/  ISETP.LT.AND P6, PT, R27, UR20, !P3 ;  /* 0x000000141b007c0c */ /* 0x008fe2000dfc1270 */
[----:B------:R-:W-:Y:S01]  /*68a90*/  IMAD.WIDE R18, R3, 0x2, R12 ;  /* 0x0000000203127825 */ /* 0x000fe200078e020c */
[----:B--2---:R-:W-:-:S11]  /*68aa0*/  PRMT R24, R21, 0x7632, R24 ;  /* 0x0000763215187816 */ /* 0x004fd60000000018 */
[----:B------:R1:W-:Y:S01]  /*68ab0*/  @P6 STG.E.U16 desc[UR8][R16.64], R21 ;  /* 0x0000001510006986 */ /* 0x0003e2000c101508 */
[----:B------:R-:W-:Y:S01]  /*68ac0*/  ISETP.GE.AND P2, PT, R0, UR17, PT ;  /* 0x0000001100007c0c */ /* 0x000fe2000bf46270 */
[----:B------:R-:W2:Y:S02]  /*68ad0*/  LDCU UR20, c[0x0][0x398] ;  /* 0x00007300ff1477ac */ /* 0x000ea40008000800 */
[----:B------:R3:W-:Y:S01]  /*68ae0*/  @P4 STG.E.U16 desc[UR8][R18.64], R24 ;  /* 0x0000001812004986 */ /* 0x0007e2000c101508 */
[----:B------:R-:W-:-:S03]  /*68af0*/  ISETP.LT.AND P4, PT, R29, UR18, !P1 ;  /* 0x000000121d007c0c */ /* 0x000fc6000cf81270 */
[----:B-1----:R-:W2:Y:S01]  /*68b00*/  LDL R21, [R1+0x360] ;  /* 0x0003600001157983 */ /* 0x002ea20000100800 */
[----:B------:R-:W-:Y:S01]  /*68b10*/  ISETP.LT.AND P3, PT, R25, UR31, !P3 ;  /* 0x0000001f19007c0c */ /* 0x000fe2000df61270 */
[C---:B------:R-:W-:Y:S01]  /*68b20*/  VIADD R0, R3.reuse, UR6 ;  /* 0x0000000603007c36 */ /* 0x040fe20008000000 */
[----:B------:R-:W1:Y:S01]  /*68b30*/  LDCU UR17, c[0x0][0x398] ;  /* 0x00007300ff1177ac */ /* 0x000e620008000800 */
[----:B------:R-:W2:Y:S04]  /*68b40*/  LDL.LU R29, [R1+0x2224] ;  /* 0x00222400011d7983 */ /* 0x000ea80000300800 */
[----:B----4-:R4:W0:Y:S01]  /*68b50*/  LDS.128 R16, [R2] ;  /* 0x0000000002107984 */ /* 0x0108220000000c00 */
[C---:B---3--:R-:W-:Y:S01]  /*68b60*/  IMAD.WIDE R24, R3.reuse, 0x2, R10 ;  /* 0x0000000203187825 */ /* 0x048fe200078e020a */
[----:B------:R-:W3:Y:S02]  /*68b70*/  LDCU UR6, c[0x0][0x398] ;  /* 0x00007300ff0677ac */ /* 0x000ee40008000800 */
[----:B------:R1:W-:Y:S01]  /*68b80*/  STL [R1+0x2218], R11 ;  /* 0x0022180b01007387 */ /* 0x0003e20000100800 */
[----:B------:R-:W0:Y:S01]  /*68b90*/  LDCU UR18, c[0x0][0x398] ;  /* 0x00007300ff1277ac */ /* 0x000e220008000800 */
[----:B----4-:R-:W-:-:S02]  /*68ba0*/  IMAD.WIDE R2, R3, 0x2, R14 ;  /* 0x0000000203027825 */ /* 0x010fc400078e020e */
[----:B-1----:R-:W4:Y:S04]  /*68bb0*/  LDL.LU R11, [R1+0x340] ;  /* 0x00034000010b7983 */ /* 0x002f280000300800 */
[----:B0-----:R0:W-:Y:S04]  /*68bc0*/  STL [R1+0x2208], R17 ;  /* 0x0022081101007387 */ /* 0x0011e80000100800 */
[----:B0-----:R-:W3:Y:S04]  /*68bd0*/  LDL R17, [R1+0xd94] ;  /* 0x000d940001117983 */ /* 0x001ee80000100800 */
[----:B------:R0:W-:Y:S04]  /*68be0*/  STL [R1+0x21fc], R18 ;  /* 0x0021fc1201007387 */ /* 0x0001e80000100800 */
[----:B0-----:R-:W3:Y:S04]  /*68bf0*/  LDL R18, [R1+0x21c8] ;  /* 0x0021c80001127983 */ /* 0x001ee80000100800 */
[----:B------:R0:W-:Y:S04]  /*68c00*/  STL [R1+0x21f8], R19 ;  /* 0x0021f81301007387 */ /* 0x0001e80000100800 */
[----:B0-----:R-:W3:Y:S01]  /*68c10*/  LDL.LU R19, [R1+0x21c4] ;  /* 0x0021c40001137983 */ /* 0x001ee20000300800 */
[----:B--2---:R-:W-:-:S03]  /*68c20*/  PRMT R26, R29, 0x7632, R26 ;  /* 0x000076321d1a7816 */ /* 0x004fc6000000001a */
[----:B------:R0:W-:Y:S04]  /*68c30*/  @P5 STG.E.U16 desc[UR8][R24.64], R29 ;  /* 0x0000001d18005986 */ /* 0x0001e8000c101508 */
[----:B------:R1:W-:Y:S04]  /*68c40*/  @P3 STG.E.U16 desc[UR8][R2.64], R26 ;  /* 0x0000001a02003986 */ /* 0x0003e8000c101508 */
[----:B0-----:R-:W2:Y:S04]  /*68c50*/  LDL.LU R29, [R1+0x2220] ;  /* 0x00222000011d7983 */ /* 0x001ea80000300800 */
[----:B-1----:R-:W4:Y:S04]  /*68c60*/  LDL R26, [R1+0x21c0] ;  /* 0x0021c000011a7983 */ /* 0x002f280000100800 */
[----:B------:R-:W4:Y:S04]  /*68c70*/  LDL R2, [R1+0x21cc] ;  /* 0x0021cc0001027983 */ /* 0x000f280000100800 */
[----:B------:R-:W4:Y:S01]  /*68c80*/  LDL.LU R3, [R1+0x370] ;  /* 0x0003700001037983 */ /* 0x000f220000300800 */
[----:B------:R-:W-:Y:S01]  /*68c90*/  IMAD.WIDE R24, R0, 0x2, R6 ;  /* 0x0000000200187825 */ /* 0x000fe200078e0206 */
[----:B---3--:R-:W-:Y:S01]  /*68ca0*/  ISETP.LT.AND P5, PT, R19, UR16, !P1 ;  /* 0x0000001013007c0c */ /* 0x008fe2000cfa1270 */
[----:B------:R-:W0:Y:S01]  /*68cb0*/  LDCU UR16, c[0x0][0x398] ;  /* 0x00007300ff1077ac */ /* 0x000e220008000800 */
[----:B--2---:R-:W-:-:S02]  /*68cc0*/  PRMT R29, R21, 0x7632, R29 ;  /* 0x00007632151d7816 */ /* 0x004fc4000000001d */
[----:B------:R-:W2:Y:S01]  /*68cd0*/  LDL.LU R21, [R1+0x221c] ;  /* 0x00221c0001157983 */ /* 0x000ea20000300800 */
[----:B----4-:R-:W-:-:S03]  /*68ce0*/  ISETP.LT.AND P6, PT, R2, UR23, !P1 ;  /* 0x0000001702007c0c */ /* 0x010fc6000cfc1270 */
[----:B------:R1:W-:Y:S01]  /*68cf0*/  @P4 STG.E.U16 desc[UR8][R24.64], R3 ;  /* 0x0000000318004986 */ /* 0x0003e2000c101508 */
[----:B------:R-:W-:Y:S01]  /*68d00*/  PRMT R28, R3, 0x7632, R28 ;  /* 0x00007632031c7816 */ /* 0x000fe2000000001c */
[----:B-1----:R-:W-:-:S05]  /*68d10*/  IMAD.WIDE R2, R0, 0x2, R4 ;  /* 0x0000000200027825 */ /* 0x002fca00078e0204 */
[----:B------:R1:W-:Y:S04]  /*68d20*/  @P5 STG.E.U16 desc[UR8][R2.64], R28 ;  /* 0x0000001c02005986 */ /* 0x0003e8000c101508 */
[----:B-1----:R-:W3:Y:S01]  /*68d30*/  LDL.LU R3, [R1+0x360] ;  /* 0x0003600001037983 */ /* 0x002ee20000300800 */
[----:B------:R-:W-:-:S03]  /*68d40*/  ISETP.LT.AND P5, PT, R18, UR24, !P1 ;  /* 0x0000001812007c0c */ /* 0x000fc6000cfa1270 */
[----:B------:R-:W4:Y:S01]  /*68d50*/  LDL R28, [R1+0x21b8] ;  /* 0x0021b800011c7983 */ /* 0x000f220000100800 */
[----:B------:R-:W-:Y:S01]  /*68d60*/  ISETP.LT.AND P3, PT, R26, UR19, !P1 ;  /* 0x000000131a007c0c */ /* 0x000fe2000cf61270 */
[C---:B------:R-:W-:Y:S01]  /*68d70*/  IMAD.WIDE R24, R0.reuse, 0x2, R8 ;  /* 0x0000000200187825 */ /* 0x040fe200078e0208 */
[----:B------:R-:W-:Y:S01]  /*68d80*/  ISETP.LT.AND P4, PT, R27, UR22, !P1 ;  /* 0x000000161b007c0c */ /* 0x000fe2000cf81270 */
[----:B------:R1:W-:Y:S01]  /*68d90*/  STL [R1+0x2214], R18 ;  /* 0x0022141201007387 */ /* 0x0003e20000100800 */
[----:B------:R-:W0:Y:S01]  /*68da0*/  LDCU UR19, c[0x0][0x398] ;  /* 0x00007300ff1377ac */ /* 0x000e220008000800 */
[----:B------:R-:W-:Y:S01]  /*68db0*/  IMAD.WIDE R26, R0, 0x2, R22 ;  /* 0x00000002001a7825 */ /* 0x000fe200078e0216 */
[----:B------:R-:W0:Y:S01]  /*68dc0*/  LDCU UR22, c[0x0][0x398] ;  /* 0x00007300ff1677ac */ /* 0x000e220008000800 */
[----:B-1----:R-:W2:Y:S06]  /*68dd0*/  LDL R18, [R1+0x21bc] ;  /* 0x0021bc0001127983 */ /* 0x002eac0000100800 */
[----:B---3--:R-:W-:Y:S04]  /*68de0*/  @P3 STG.E.U16 desc[UR8][R24.64], R3 ;  /* 0x0000000318003986 */ /* 0x008fe8000c101508 */
[----:B------:R1:W-:Y:S04]  /*68df0*/  @P6 STG.E.U16 desc[UR8][R26.64], R29 ;  /* 0x0000001d1a006986 */ /* 0x0003e8000c101508 */
[----:B-1----:R-:W3:Y:S01]  /*68e00*/  LDL R29, [R1+0xff4] ;  /* 0x000ff400011d7983 */ /* 0x002ee20000100800 */
[----:B------:R-:W-:-:S02]  /*68e10*/  VIADD R26, R17, 0x3b ;  /* 0x0000003b111a7836 */ /* 0x000fc40000000000 */
[----:B--2---:R-:W-:Y:S01]  /*68e20*/  IMAD.WIDE R2, R0, 0x2, R20 ;  /* 0x0000000200027825 */ /* 0x004fe200078e0214 */
[----:B------:R-:W-:Y:S02]  /*68e30*/  ISETP.LT.AND P6, PT, R18, UR26, !P1 ;  /* 0x0000001a12007c0c */ /* 0x000fe4000cfc1270 */
[----:B------:R-:W-:Y:S01]  /*68e40*/  ISETP.GE.AND P3, PT, R26, UR15, PT ;  /* 0x0000000f1a007c0c */ /* 0x000fe2000bf66270 */
[----:B------:R-:W2:Y:S01]  /*68e50*/  LDL R18, [R1+0x354] ;  /* 0x0003540001127983 */ /* 0x000ea20000100800 */
[----:B------:R-:W-:Y:S01]  /*68e60*/  PRMT R27, R11, 0x7632, R27 ;  /* 0x000076320b1b7816 */ /* 0x000fe2000000001b */
[----:B------:R-:W-:Y:S02]  /*68e70*/  IMAD.WIDE R24, R0, 0x2, R12 ;  /* 0x0000000200187825 */ /* 0x000fe400078e020c */
[----:B------:R1:W-:Y:S01]  /*68e80*/  @P4 STG.E.U16 desc[UR8][R2.64], R11 ;  /* 0x0000000b02004986 */ /* 0x0003e2000c101508 */
[----:B----4-:R-:W-:Y:S01]  /*68e90*/  ISETP.LT.AND P1, PT, R28, UR14, !P1 ;  /* 0x0000000e1c007c0c */ /* 0x010fe2000cf21270 */
[----:B------:R-:W4:Y:S02]  /*68ea0*/  LDCU UR15, c[0x0][0x398] ;  /* 0x00007300ff0f77ac */ /* 0x000f240008000800 */
[----:B------:R-:W2:Y:S04]  /*68eb0*/  LDL R26, [R1+0x21d0] ;  /* 0x0021d000011a7983 */ /* 0x000ea80000100800 */
[----:B------:R0:W-:Y:S01]  /*68ec0*/  @P5 STG.E.U16 desc[UR8][R24.64], R27 ;  /* 0x0000001b18005986 */ /* 0x0001e2000c101508 */
[----:B---3--:R-:W-:-:S03]  /*68ed0*/  ISETP.LT.AND P4, PT, R29, UR21, !P2 ;  /* 0x000000151d007c0c */ /* 0x008fc6000d781270 */
[----:B-1----:R-:W3:Y:S01]  /*68ee0*/  LDL.LU R11, [R1+0x2218] ;  /* 0x00221800010b7983 */ /* 0x002ee20000300800 */
[----:B------:R-:W-:Y:S01]  /*68ef0*/  ISETP.LT.AND P5, PT, R19, UR20, !P2 ;  /* 0x0000001413007c0c */ /* 0x000fe2000d7a1270 */
[C---:B------:R-:W-:Y:S01]  /*68f00*/  VIADD R28, R0.reuse, UR12 ;  /* 0x0000000c001c7c36 */ /* 0x040fe20008000000 */
[----:B------:R-:W1:Y:S01]  /*68f10*/  LDCU UR14, c[0x0][0x398] ;  /* 0x00007300ff0e77ac */ /* 0x000e620008000800 */
[----:B0-----:R-:W2:Y:S01]  /*68f20*/  LDL.LU R27, [R1+0x334] ;  /* 0x00033400011b7983 */ /* 0x001ea20000300800 */
[C---:B------:R-:W-:Y:S01]  /*68f30*/  IMAD.WIDE R24, R0.reuse, 0x2, R14 ;  /* 0x0000000200187825 */ /* 0x040fe200078e020e */
[----:B------:R-:W0:Y:S02]  /*68f40*/  LDCU UR12, c[0x0][0x398] ;  /* 0x00007300ff0c77ac */ /* 0x000e240008000800 */
[----:B------:R4:W-:Y:S01]  /*68f50*/  STL [R1+0x2210], R29 ;  /* 0x0022101d01007387 */ /* 0x0009e20000100800 */
[----:B------:R-:W0:Y:S01]  /*68f60*/  LDCU UR20, c[0x0][0x398] ;  /* 0x00007300ff1477ac */ /* 0x000e220008000800 */
[----:B------:R-:W0:Y:S02]  /*68f70*/  LDCU UR21, c[0x0][0x398] ;  /* 0x00007300ff1577ac */ /* 0x000e240008000800 */
[----:B----4-:R-:W4:Y:S04]  /*68f80*/  LDL.LU R29, [R1+0x414] ;  /* 0x00041400011d7983 */ /* 0x010f280000300800 */
[----:B------:R0:W-:Y:S04]  /*68f90*/  STL [R1+0x220c], R19 ;  /* 0x00220c1301007387 */ /* 0x0001e80000100800 */
[----:B0-----:R-:W4:Y:S01]  /*68fa0*/  LDL R19, [R1+0x21cc] ;  /* 0x0021cc0001137983 */ /* 0x001f220000100800 */
[----:B---3--:R-:W-:Y:S01]  /*68fb0*/  IMAD.WIDE R2, R0, 0x2, R10 ;  /* 0x0000000200027825 */ /* 0x008fe200078e020a */
[----:B------:R-:W-:-:S04]  /*68fc0*/  PRMT R0, R16, 0x7632, R0 ;  /* 0x0000763210007816 */ /* 0x000fc80000000000 */
[----:B------:R0:W-:Y:S04]  /*68fd0*/  @P6 STG.E.U16 desc[UR8][R2.64], R16 ;  /* 0x0000001002006986 */ /* 0x0001e8000c101508 */
[----:B------:R3:W-:Y:S01]  /*68fe0*/  @P1 STG.E.U16 desc[UR8][R24.64], R0 ;  /* 0x0000000018001986 */ /* 0x0007e2000c101508 */
[----:B0-----:R-:W-:-:S03]  /*68ff0*/  IMAD.WIDE R2, R28, 0x2, R6 ;  /* 0x000000021c027825 */ /* 0x001fc600078e0206 */
[----:B---3--:R-:W3:Y:S01]  /*69000*/  LDL R25, [R1+0x21c0] ;  /* 0x0021c00001197983 */ /* 0x008ee20000100800 */
[----:B--2---:R-:W-:-:S03]  /*69010*/  PRMT R0, R27, 0x7632, R0 ;  /* 0x000076321b007816 */ /* 0x004fc60000000000 */
[----:B------:R0:W-:Y:S01]  /*69020*/  @P4 STG.E.U16 desc[UR8][R2.64], R27 ;  /* 0x0000001b02004986 */ /* 0x0001e2000c101508 */
[----:B------:R-:W-:Y:S02]  /*69030*/  PRMT R16, R18, 0x7632, R16 ;  /* 0x0000763212107816 */ /* 0x000fe40000000010 */
[----:B----4-:R-:W-:Y:S01]  /*69040*/  ISETP.LT.AND P6, PT, R19, UR17, !P2 ;  /* 0x0000001113007c0c */ /* 0x010fe2000d7c1270 */
[----:B------:R-:W2:Y:S01]  /*69050*/  LDCU UR17, c[0x0][0x398] ;  /* 0x00007300ff1177ac */ /* 0x000ea20008000800 */
[----:B------:R-:W4:Y:S01]  /*69060*/  LDL.LU R19, [R1+0x424] ;  /* 0x0004240001137983 */ /* 0x000f220000300800 */
[----:B0-----:R-:W-:-:S03]  /*69070*/  IMAD.WIDE R2, R28, 0x2, R4 ;  /* 0x000000021c027825 */ /* 0x001fc600078e0204 */
[----:B------:R-:W2:Y:S04]  /*69080*/  LDL.LU R18, [R1+0x2214] ;  /* 0x0022140001127983 */ /* 0x000ea80000300800 */
[----:B------:R0:W-:Y:S04]  /*69090*/  @P5 STG.E.U16 desc[UR8][R2.64], R0 ;  /* 0x0000000002005986 */ /* 0x0001e8000c101508 */
[----:B0-----:R-:W2:Y:S01]  /*690a0*/  LDL.LU R3, [R1+0x354] ;  /* 0x0003540001037983 */ /* 0x001ea20000300800 */
[----:B---3--:R-:W-:Y:S01]  /*690b0*/  ISETP.LT.AND P1, PT, R25, UR25, !P2 ;  /* 0x0000001919007c0c */ /* 0x008fe2000d721270 */
[----:B------:R-:W-:-:S12]  /*690c0*/  IMAD.WIDE R24, R28, 0x2, R8 ;  /* 0x000000021c187825 */ /* 0x000fd800078e0208 */
[----:B--2---:R0:W-:Y:S04]  /*690d0*/  @P1 STG.E.U16 desc[UR8][R24.64], R3 ;  /* 0x0000000318001986 */ /* 0x0041e8000c101508 */
[----:B0-----:R-:W2:Y:S01]  /*690e0*/  LDL R25, [R1+0x21bc] ;  /* 0x0021bc0001197983 */ /* 0x001ea20000100800 */
[----:B------:R-:W-:Y:S01]  /*690f0*/  ISETP.LT.AND P4, PT, R26, UR27, !P2 ;  /* 0x0000001b1a007c0c */ /* 0x000fe2000d781270 */
[----:B------:R-:W-:Y:S01]  /*69100*/  IMAD.WIDE R26, R28, 0x2, R22 ;  /* 0x000000021c1a7825 */ /* 0x000fe200078e0216 */
[----:B------:R-:W-:Y:S01]  /*69110*/  ISETP.LT.AND P5, PT, R18, UR6, !P2 ;  /* 0x0000000612007c0c */ /* 0x000fe2000d7a1270 */
[----:B------:R-:W0:Y:S03]  /*69120*/  LDCU UR6, c[0x0][0x3b8] ;  /* 0x00007700ff0677ac */ /* 0x000e260008000800 */
[----:B------:R3:W-:Y:S01]  /*69130*/  @P6 STG.E.U16 desc[UR8][R26.64], R16 ;  /* 0x000000101a006986 */ /* 0x0007e2000c101508 */
[----:B------:R-:W-:-:S02]  /*69140*/  VIADD R0, R17, 0x3c ;  /* 0x0000003c11007836 */ /* 0x000fc40000000000 */
[----:B------:R-:W-:-:S03]  /*69150*/  IMAD.WIDE R2, R28, 0x2, R20 ;  /* 0x000000021c027825 */ /* 0x000fc600078e0214 */
[----:B------:R-:W-:Y:S01]  /*69160*/  ISETP.GE.AND P1, PT, R0, UR13, PT ;  /* 0x0000000d00007c0c */ /* 0x000fe2000bf26270 */
[----:B------:R-:W0:Y:S01]  /*69170*/  LDCU UR13, c[0x0][0x398] ;  /* 0x00007300ff0d77ac */ /* 0x000e220008000800 */
[----:B------:R1:W-:Y:S04]  /*69180*/  @P4 STG.E.U16 desc[UR8][R2.64], R29 ;  /* 0x0000001d02004986 */ /* 0x0003e8000c101508 */
[----:B---3--:R-:W3:Y:S01]  /*69190*/  LDL.LU R26, [R1+0x374] ;  /* 0x00037400011a7983 */ /* 0x008ee20000300800 */
[----:B------:R-:W-:-:S03]  /*691a0*/  PRMT R16, R29, 0x7632, R16 ;  /* 0x000076321d107816 */ /* 0x000fc60000000010 */
[----:B------:R-:W3:Y:S04]  /*691b0*/  LDL R27, [R1+0x21d0] ;  /* 0x0021d000011b7983 */ /* 0x000ee80000100800 */
[----:B------:R-:W3:Y:S01]  /*691c0*/  LDL R17, [R1+0x364] ;  /* 0x0003640001117983 */ /* 0x000ee20000100800 */
[----:B-1----:R-:W-:-:S03]  /*691d0*/  IMAD.WIDE R2, R28, 0x2, R10 ;  /* 0x000000021c027825 */ /* 0x002fc600078e020a */
[----:B------:R-:W3:Y:S04]  /*691e0*/  LDL R0, [R1+0x21b8] ;  /* 0x0021b80001007983 */ /* 0x000ee80000100800 */
[----:B------:R-:W3:Y:S01]  /*691f0*/  LDL.LU R29, [R1+0x2210] ;  /* 0x00221000011d7983 */ /* 0x000ee20000300800 */
[----:B--2---:R-:W-:Y:S01]  /*69200*/  ISETP.LT.AND P6, PT, R25, UR16, !P2 ;  /* 0x0000001019007c0c */ /* 0x004fe2000d7c1270 */
[----:B------:R-:W-:Y:S01]  /*69210*/  IMAD.WIDE R24, R28, 0x2, R12 ;  /* 0x000000021c187825 */ /* 0x000fe200078e020c */
[----:B------:R-:W1:Y:S04]  /*69220*/  LDCU UR16, c[0x0][0x398] ;  /* 0x00007300ff1077ac */ /* 0x000e680008000800 */
[----:B------:R2:W-:Y:S07]  /*69230*/  @P5 STG.E.U16 desc[UR8][R24.64], R16 ;  /* 0x0000001018005986 */ /* 0x0005ee000c101508 */
[----:B----4-:R4:W-:Y:S04]  /*69240*/  @P6 STG.E.U16 desc[UR8][R2.64], R19 ;  /* 0x0000001302006986 */ /* 0x0109e8000c101508 */
[----:B--2---:R-:W2:Y:S01]  /*69250*/  LDL R24, [R1+0x21c0] ;  /* 0x0021c00001187983 */ /* 0x004ea20000100800 */
[----:B------:R-:W-:-:S03]  /*69260*/  PRMT R16, R19, 0x7632, R16 ;  /* 0x0000763213107816 */ /* 0x000fc60000000010 */
[----:B------:R-:W2:Y:S04]  /*69270*/  LDL R25, [R1+0x21cc] ;  /* 0x0021cc0001197983 */ /* 0x000ea80000100800 */
[----:B----4-:R-:W4:Y:S01]  /*69280*/  LDL.LU R19, [R1+0x220c] ;  /* 0x00220c0001137983 */ /* 0x010f220000300800 */
[----:B---3--:R-:W-:Y:S02]  /*69290*/  ISETP.LT.AND P2, PT, R0, UR18, !P2 ;  /* 0x0000001200007c0c */ /* 0x008fe4000d741270 */
[----:B------:R-:W-:Y:S01]  /*692a0*/  ISETP.LT.AND P4, PT, R29, UR19, !P3 ;  /* 0x000000131d007c0c */ /* 0x000fe2000df81270 */
[C---:B------:R-:W-:Y:S01]  /*692b0*/  VIADD R0, R28.reuse, UR5 ;  /* 0x000000051c007c36 */ /* 0x040fe20008000000 */
[----:B------:R-:W3:Y:S01]  /*692c0*/  LDCU UR5, c[0x0][0x398] ;  /* 0x00007300ff0577ac */ /* 0x000ee20008000800 */
[----:B------:R-:W-:-:S04]  /*692d0*/  IMAD.WIDE R28, R28, 0x2, R14 ;  /* 0x000000021c1c7825 */ /* 0x000fc800078e020e */
[----:B------:R-:W-:-:S04]  /*692e0*/  IMAD.WIDE R2, R0, 0x2, R6 ;  /* 0x0000000200027825 */ /* 0x000fc800078e0206 */
[----:B------:R0:W-:Y:S04]  /*692f0*/  @P2 STG.E.U16 desc[UR8][R28.64], R16 ;  /* 0x000000101c002986 */ /* 0x0001e8000c101508 */
[----:B------:R1:W-:Y:S01]  /*69300*/  @P4 STG.E.U16 desc[UR8][R2.64], R26 ;  /* 0x0000001a02004986 */ /* 0x0003e2000c101508 */
[----:B0-----:R-:W-:-:S03]  /*69310*/  PRMT R16, R26, 0x7632, R16 ;  /* 0x000076321a107816 */ /* 0x001fc60000000010 */
[----:B------:R-:W3:Y:S01]  /*69320*/  LDL.LU R29, [R1+0xff4] ;  /* 0x000ff400011d7983 */ /* 0x000ee20000300800 */
[----:B-1----:R-:W-:Y:S01]  /*69330*/  IMAD.WIDE R2, R0, 0x2, R4 ;  /* 0x0000000200027825 */ /* 0x002fe200078e0204 */
[----:B------:R-:W-:Y:S02]  /*69340*/  PRMT R28, R17, 0x7632, R28 ;  /* 0x00007632111c7816 */ /* 0x000fe4000000001c */
[----:B------:R-:W3:Y:S01]  /*69350*/  LDL.LU R17, [R1+0x2208] ;  /* 0x0022080001117983 */ /* 0x000ee20000300800 */
[----:B----4-:R-:W-:Y:S01]  /*69360*/  ISETP.LT.AND P5, PT, R19, UR14, !P3 ;  /* 0x0000000e13007c0c */ /* 0x010fe2000dfa1270 */
[----:B------:R-:W0:-:S12]  /*69370*/  LDCU UR14, c[0x0][0x398] ;  /* 0x00007300ff0e77ac */ /* 0x000e180008000800 */
[----:B------:R1:W-:Y:S04]  /*69380*/  @P5 STG.E.U16 desc[UR8][R2.64], R16 ;  /* 0x0000001002005986 */ /* 0x0003e8000c101508 */
[----:B-1----:R-:W4:Y:S01]  /*69390*/  LDL.LU R3, [R1+0x364] ;  /* 0x0003640001037983 */ /* 0x002f220000300800 */
[----:B--2---:R-:W-:Y:S01]  /*693a0*/  ISETP.LT.AND P2, PT, R24, UR15, !P3 ;  /* 0x0000000f18007c0c */ /* 0x004fe2000df41270 */
[----:B------:R-:W1:Y:S01]  /*693b0*/  LDCU UR15, c[0x0][0x398] ;  /* 0x00007300ff0f77ac */ /* 0x000e620008000800 */
[----:B------:R-:W-:Y:S01]  /*693c0*/  ISETP.LT.AND P6, PT, R25, UR12, !P3 ;  /* 0x0000000c19007c0c */ /* 0x000fe2000dfc1270 */
[C---:B------:R-:W-:Y:S01]  /*693d0*/  IMAD.WIDE R24, R0.reuse, 0x2, R8 ;  /* 0x0000000200187825 */ /* 0x040fe200078e0208 */
[----:B------:R-:W-:Y:S01]  /*693e0*/  ISETP.LT.AND P4, PT, R27, UR20, !P3 ;  /* 0x000000141b007c0c */ /* 0x000fe2000df81270 */
[----:B------:R-:W2:Y:S02]  /*693f0*/  LDCU UR12, c[0x0][0x398] ;  /* 0x00007300ff0c77ac */ /* 0x000ea40008000800 */
[----:B------:R-:W-:-:S06]  /*69400*/  IMAD.WIDE R26, R0, 0x2, R22 ;  /* 0x00000002001a7825 */ /* 0x000fcc00078e0216 */
[----:B----4-:R4:W-:Y:S04]  /*69410*/  @P2 STG.E.U16 desc[UR8][R24.64], R3 ;  /* 0x0000000318002986 */ /* 0x0109e8000c101508 */
[----:B------:R0:W-:Y:S04]  /*69420*/  @P6 STG.E.U16 desc[UR8][R26.64], R28 ;  /* 0x0000001c1a006986 */ /* 0x0001e8000c101508 */
[----:B----4-:R-:W4:Y:S04]  /*69430*/  LDL R25, [R1+0x21bc] ;  /* 0x0021bc0001197983 */ /* 0x010f280000100800 */
[----:B0-----:R-:W2:Y:S01]  /*69440*/  LDL.LU R26, [R1+0x344] ;  /* 0x00034400011a7983 */ /* 0x001ea20000300800 */
[----:B------:R-:W-:Y:S01]  /*69450*/  ISETP.LT.AND P5, PT, R18, UR17, !P3 ;  /* 0x0000001112007c0c */ /* 0x000fe2000dfa1270 */
[C---:B------:R-:W-:Y:S01]  /*69460*/  IMAD.WIDE R2, R0.reuse, 0x2, R20 ;  /* 0x0000000200027825 */ /* 0x040fe200078e0214 */
[----:B------:R-:W0:Y:S01]  /*69470*/  LDCU UR17, c[0x0][0x398] ;  /* 0x00007300ff1177ac */ /* 0x000e220008000800 */
[----:B------:R-:W3:Y:S04]  /*69480*/  LDL R27, [R1+0x21b8] ;  /* 0x0021b800011b7983 */ /* 0x000ee80000100800 */
[----:B------:R-:W1:Y:S04]  /*69490*/  LDL R28, [R1+0x21d0] ;  /* 0x0021d000011c7983 */ /* 0x000e680000100800 */
[----:B------:R0:W-:Y:S01]  /*694a0*/  STL [R1+0x2204], R13 ;  /* 0x0022040d01007387 */ /* 0x0001e20000100800 */
[----:B----4-:R-:W-:Y:S01]  /*694b0*/  ISETP.LT.AND P6, PT, R25, UR21, !P3 ;  /* 0x0000001519007c0c */ /* 0x010fe2000dfc1270 */
[----:B------:R-:W-:-:S02]  /*694c0*/  IMAD.WIDE R24, R0, 0x2, R12 ;  /* 0x0000000200187825 */ /* 0x000fc400078e020c */
[----:B0-----:R-:W4:Y:S01]  /*694d0*/  LDL.LU R13, [R1+0x358] ;  /* 0x00035800010d7983 */ /* 0x001f220000300800 */
[----:B--2---:R-:W-:-:S03]  /*694e0*/  PRMT R16, R26, 0x7632, R16 ;  /* 0x000076321a107816 */ /* 0x004fc60000000010 */
[----:B------:R0:W-:Y:S04]  /*694f0*/  @P4 STG.E.U16 desc[UR8][R2.64], R26 ;  /* 0x0000001a02004986 */ /* 0x0001e8000c101508 */
[----:B------:R2:W-:Y:S01]  /*69500*/  @P5 STG.E.U16 desc[UR8][R24.64], R16 ;  /* 0x0000001018005986 */ /* 0x0005e2000c101508 */
[----:B0-----:R-:W-:-:S04]  /*69510*/  IMAD.WIDE R2, R0, 0x2, R10 ;  /* 0x0000000200027825 */ /* 0x001fc800078e020a */
[C---:B--2---:R-:W-:Y:S01]  /*69520*/  VIADD R16, R0.reuse, UR6 ;  /* 0x0000000600107c36 */ /* 0x044fe20008000000 */
[----:B---3--:R0:W-:Y:S01]  /*69530*/  @P6 STG.E.U16 desc[UR8][R2.64], R17 ;  /* 0x0000001102006986 */ /* 0x0081e2000c101508 */
[----:B------:R-:W-:Y:S01]  /*69540*/  IMAD.WIDE R24, R0, 0x2, R14 ;  /* 0x0000000200187825 */ /* 0x000fe200078e020e */
[----:B------:R-:W-:Y:S01]  /*69550*/  PRMT R0, R17, 0x7632, R0 ;  /* 0x0000763211007816 */ /* 0x000fe20000000000 */
[----:B------:R-:W2:Y:S01]  /*69560*/  LDCU UR6, c[0x0][0x398] ;  /* 0x00007300ff0677ac */ /* 0x000ea20008000800 */
[----:B0-----:R-:W3:Y:S04]  /*69570*/  LDL.LU R17, [R1+0x338] ;  /* 0x0003380001117983 */ /* 0x001ee80000300800 */
[----:B------:R-:W2:Y:S04]  /*69580*/  LDL R3, [R1+0x21c0] ;  /* 0x0021c00001037983 */ /* 0x000ea80000100800 */
[----:B------:R-:W4:Y:S01]  /*69590*/  LDL R2, [R1+0xd94] ;  /* 0x000d940001027983 */ /* 0x000f220000100800 */
[----:B------:R-:W-:-:S02]  /*695a0*/  ISETP.LT.AND P2, PT, R27, UR22, !P3 ;  /* 0x000000161b007c0c */ /* 0x000fc4000df41270 */
[----:B------:R-:W-:Y:S01]  /*695b0*/  ISETP.LT.AND P4, PT, R29, UR13, !P1 ;  /* 0x0000000d1d007c0c */ /* 0x000fe2000cf81270 */
[----:B------:R-:W-:Y:S01]  /*695c0*/  IMAD.WIDE R26, R16, 0x2, R6 ;  /* 0x00000002101a7825 */ /* 0x000fe200078e0206 */
[----:B------:R-:W-:Y:S01]  /*695d0*/  ISETP.LT.AND P3, PT, R19, UR5, !P1 ;  /* 0x0000000513007c0c */ /* 0x000fe2000cf61270 */
[----:B------:R-:W0:Y:S01]  /*695e0*/  LDCU UR13, c[0x0][0x398] ;  /* 0x00007300ff0d77ac */ /* 0x000e220008000800 */
[----:B-1----:R-:W-:Y:S01]  /*695f0*/  ISETP.LT.AND P6, PT, R28, UR15, !P1 ;  /* 0x0000000f1c007c0c */ /* 0x002fe2000cfc1270 */
[----:B------:R-:W1:Y:S06]  /*69600*/  LDCU UR5, c[0x0][0x3b8] ;  /* 0x00007700ff0577ac */ /* 0x000e6c0008000800 */
[----:B------:R0:W-:Y:S01]  /*69610*/  @P2 STG.E.U16 desc[UR8][R24.64], R0 ;  /* 0x0000000018002986 */ /* 0x0001e2000c101508 */
[----:B------:R-:W1:Y:S03]  /*69620*/  LDCU UR15, c[0x0][0x398] ;  /* 0x00007300ff0f77ac */ /* 0x000e660008000800 */
[----:B0-----:R-:W4:Y:S04]  /*69630*/  LDL R25, [R1+0x21cc] ;  /* 0x0021cc0001197983 */ /* 0x001f280000100800 */
[----:B------:R-:W-:Y:S04]  /*69640*/  STL [R1+0x2200], R5 ;  /* 0x0022000501007387 */ /* 0x000fe80000100800 */
[----:B---3--:R4:W-:Y:S01]  /*69650*/  @P4 STG.E.U16 desc[UR8][R26.64], R17 ;  /* 0x000000111a004986 */ /* 0x0089e2000c101508 */
[----:B------:R-:W-:-:S02]  /*69660*/  PRMT R0, R17, 0x7632, R0 ;  /* 0x0000763211007816 */ /* 0x000fc40000000000 */
[----:B--2---:R-:W-:Y:S01]  /*69670*/  ISETP.LT.AND P4, PT, R3, UR14, !P1 ;  /* 0x0000000e03007c0c */ /* 0x004fe2000cf81270 */
[----:B------:R-:W0:Y:S01]  /*69680*/  LDCU UR14, c[0x0][0x398] ;  /* 0x00007300ff0e77ac */ /* 0x000e220008000800 */
[----:B----4-:R-:W-:Y:S02]  /*69690*/  VIADD R17, R2, 0x3d ;  /* 0x0000003d02117836 */ /* 0x010fe40000000000 */
[C---:B------:R-:W-:Y:S02]  /*696a0*/  IMAD.WIDE R2, R16.reuse, 0x2, R4 ;  /* 0x0000000210027825 */ /* 0x040fe400078e0204 */
[----:B------:R-:W2:Y:S04]  /*696b0*/  LDL R5, [R1+0x21c0] ;  /* 0x0021c00001057983 */ /* 0x000ea80000100800 */
[----:B------:R3:W-:Y:S01]  /*696c0*/  @P3 STG.E.U16 desc[UR8][R2.64], R0 ;  /* 0x0000000002003986 */ /* 0x0007e2000c101508 */
[----:B------:R-:W-:Y:S01]  /*696d0*/  ISETP.GE.AND P2, PT, R17, UR11, PT ;  /* 0x0000000b11007c0c */ /* 0x000fe2000bf46270 */
[----:B------:R-:W-:-:S04]  /*696e0*/  IMAD.WIDE R26, R16, 0x2, R20 ;  /* 0x00000002101a7825 */ /* 0x000fc800078e0214 */
[C---:B---3--:R-:W-:Y:S01]  /*696f0*/  IMAD.WIDE R2, R16.reuse, 0x2, R8 ;  /* 0x0000000210027825 */ /* 0x048fe200078e0208 */
[----:B------:R-:W3:Y:S01]  /*69700*/  LDL.LU R17, [R1+0x428] ;  /* 0x0004280001117983 */ /* 0x000ee20000300800 */
[----:B------:R-:W-:Y:S01]  /*69710*/  PRMT R0, R13, 0x7632, R0 ;  /* 0x000076320d007816 */ /* 0x000fe20000000000 */
[----:B------:R-:W2:Y:S02]  /*69720*/  LDCU UR11, c[0x0][0x398] ;  /* 0x00007300ff0b77ac */ /* 0x000ea40008000800 */
[----:B------:R4:W-:Y:S04]  /*69730*/  @P4 STG.E.U16 desc[UR8][R2.64], R13 ;  /* 0x0000000d02004986 */ /* 0x0009e8000c101508 */
[----:B----4-:R-:W4:Y:S04]  /*69740*/  LDL.LU R13, [R1+0x2204] ;  /* 0x00220400010d7983 */ /* 0x010f280000300800 */
[----:B------:R-:W2:Y:S04]  /*69750*/  LDL R2, [R1+0x21bc] ;  /* 0x0021bc0001027983 */ /* 0x000ea80000100800 */
[----:B------:R-:W2:Y:S01]  /*69760*/  LDL.LU R3, [R1+0x418] ;  /* 0x0004180001037983 */ /* 0x000ea20000300800 */
[----:B------:R-:W-:Y:S01]  /*69770*/  ISETP.LT.AND P5, PT, R25, UR12, !P1 ;  /* 0x0000000c19007c0c */ /* 0x000fe2000cfa1270 */
[----:B------:R-:W-:Y:S01]  /*69780*/  IMAD.WIDE R24, R16, 0x2, R22 ;  /* 0x0000000210187825 */ /* 0x000fe200078e0216 */
[----:B------:R-:W-:Y:S01]  /*69790*/  ISETP.LT.AND P3, PT, R18, UR16, !P1 ;  /* 0x0000001012007c0c */ /* 0x000fe2000cf61270 */
[----:B------:R-:W0:Y:S01]  /*697a0*/  LDCU UR12, c[0x0][0x398] ;  /* 0x00007300ff0c77ac */ /* 0x000e220008000800 */
[----:B------:R-:W0:Y:S09]  /*697b0*/  LDCU UR16, c[0x0][0x398] ;  /* 0x00007300ff1077ac */ /* 0x000e320008000800 */
[----:B------:R-:W-:Y:S04]  /*697c0*/  @P5 STG.E.U16 desc[UR8][R24.64], R0 ;  /* 0x0000000018005986 */ /* 0x000fe8000c101508 */
[----:B--2---:R2:W-:Y:S04]  /*697d0*/  @P6 STG.E.U16 desc[UR8][R26.64], R3 ;  /* 0x000000031a006986 */ /* 0x0045e8000c101508 */
[----:B--2---:R-:W2:Y:S04]  /*697e0*/  LDL.LU R27, [R1+0x21cc] ;  /* 0x0021cc00011b7983 */ /* 0x004ea80000300800 */
[----:B------:R-:W2:Y:S01]  /*697f0*/  LDL.LU R26, [R1+0x21b8] ;  /* 0x0021b800011a7983 */ /* 0x000ea20000300800 */
[----:B------:R-:W-:-:S02]  /*69800*/  ISETP.LT.AND P4, PT, R2, UR13, !P1 ;  /* 0x0000000d02007c0c */ /* 0x000fc4000cf81270 */
[----:B------:R-:W-:Y:S01]  /*69810*/  PRMT R0, R3, 0x7632, R0 ;  /* 0x0000763203007816 */ /* 0x000fe20000000000 */
[----:B----4-:R-:W-:-:S04]  /*69820*/  IMAD.WIDE R2, R16, 0x2, R12 ;  /* 0x0000000210027825 */ /* 0x010fc800078e020c */
[C---:B------:R-:W-:Y:S01]  /*69830*/  IMAD.WIDE R24, R16.reuse, 0x2, R10 ;  /* 0x0000000210187825 */ /* 0x040fe200078e020a */
[----:B------:R1:W-:Y:S01]  /*69840*/  @P3 STG.E.U16 desc[UR8][R2.64], R0 ;  /* 0x0000000002003986 */ /* 0x0003e2000c101508 */
[----:B------:R-:W-:Y:S01]  /*69850*/  ISETP.LT.AND P5, PT, R29, UR17, !P2 ;  /* 0x000000111d007c0c */ /* 0x000fe2000d7a1270 */
[----:B------:R-:W4:Y:S03]  /*69860*/  LDCU UR13, c[0x0][0x398] ;  /* 0x00007300ff0d77ac */ /* 0x000f260008000800 */
[----:B---3--:R3:W-:Y:S01]  /*69870*/  @P4 STG.E.U16 desc[UR8][R24.64], R17 ;  /* 0x0000001118004986 */ /* 0x0087e2000c101508 */
[----:B------:R-:W-:Y:S01]  /*69880*/  ISETP.LT.AND P4, PT, R5, UR11, !P2 ;  /* 0x0000000b05007c0c */ /* 0x000fe2000d781270 */
[----:B------:R-:W0:Y:S01]  /*69890*/  LDCU UR11, c[0x0][0x398] ;  /* 0x00007300ff0b77ac */ /* 0x000e220008000800 */
[----:B-1----:R-:W-:Y:S01]  /*698a0*/  VIADD R0, R16, UR5 ;  /* 0x0000000510007c36 */ /* 0x002fe20008000000 */
[----:B--2---:R-:W-:Y:S01]  /*698b0*/  ISETP.LT.AND P1, PT, R26, UR6, !P1 ;  /* 0x000000061a007c0c */ /* 0x004fe2000cf21270 */
[----:B---3--:R-:W2:Y:S01]  /*698c0*/  LDL.LU R25, [R1+0xd94] ;  /* 0x000d940001197983 */ /* 0x008ea20000300800 */
[----:B------:R-:W-:Y:S01]  /*698d0*/  PRMT R24, R17, 0x7632, R24 ;  /* 0x0000763211187816 */ /* 0x000fe20000000018 */
[----:B------:R-:W-:Y:S01]  /*698e0*/  IMAD.WIDE R16, R16, 0x2, R14 ;  /* 0x0000000210107825 */ /* 0x000fe200078e020e */
[----:B0-----:R-:W-:Y:S01]  /*698f0*/  ISETP.LT.AND P3, PT, R19, UR14, !P2 ;  /* 0x0000000e13007c0c */ /* 0x001fe2000d761270 */
[----:B------:R-:W3:Y:S01]  /*69900*/  LDL.LU R5, [R1+0x2200] ;  /* 0x0022000001057983 */ /* 0x000ee20000300800 */
[----:B------:R-:W0:Y:S01]  /*69910*/  LDCU UR6, c[0x0][0x398] ;  /* 0x00007300ff0677ac */ /* 0x000e220008000800 */
[----:B----4-:R-:W-:Y:S01]  /*69920*/  ISETP.LT.AND P6, PT, R28, UR13, !P2 ;  /* 0x0000000d1c007c0c */ /* 0x010fe2000d7c1270 */
[----:B------:R-:W1:Y:S05]  /*69930*/  LDCU UR5, c[0x0][0x3b8] ;  /* 0x00007700ff0577ac */ /* 0x000e6a0008000800 */
[----:B------:R4:W-:Y:S04]  /*69940*/  @P1 STG.E.U16 desc[UR8][R16.64], R24 ;  /* 0x0000001810001986 */ /* 0x0009e8000c101508 */
[----:B----4-:R-:W4:Y:S01]  /*69950*/  LDL.LU R17, [R1+0x378] ;  /* 0x0003780001117983 */ /* 0x010f220000300800 */
[----:B------:R-:W-:-:S04]  /*69960*/  IMAD.WIDE R2, R0, 0x2, R6 ;  /* 0x0000000200027825 */ /* 0x000fc800078e0206 */
[----:B--2---:R-:W-:-:S05]  /*69970*/  VIADD R25, R25, 0x3e ;  /* 0x0000003e19197836 */ /* 0x004fca0000000000 */
[----:B------:R-:W-:Y:S01]  /*69980*/  ISETP.GE.AND P1, PT, R25, UR7, PT ;  /* 0x0000000719007c0c */ /* 0x000fe2000bf26270 */
[----:B------:R-:W2:Y:S01]  /*69990*/  LDCU UR7, c[0x0][0x398] ;  /* 0x00007300ff0777ac */ /* 0x000ea20008000800 */
[----:B------:R-:W2:Y:S04]  /*699a0*/  LDL.LU R25, [R1+0x21bc] ;  /* 0x0021bc0001197983 */ /* 0x000ea80000300800 */
[----:B----4-:R3:W-:Y:S01]  /*699b0*/  @P5 STG.E.U16 desc[UR8][R2.64], R17 ;  /* 0x0000001102005986 */ /* 0x0107e2000c101508 */
[----:B------:R-:W-:Y:S01]  /*699c0*/  PRMT R24, R17, 0x7632, R24 ;  /* 0x0000763211187816 */ /* 0x000fe20000000018 */
[----:B---3--:R-:W-:-:S05]  /*699d0*/  IMAD.WIDE R2, R0, 0x2, R4 ;  /* 0x0000000200027825 */ /* 0x008fca00078e0204 */
[----:B------:R3:W-:Y:S04]  /*699e0*/  @P3 STG.E.U16 desc[UR8][R2.64], R24 ;  /* 0x0000001802003986 */ /* 0x0007e8000c101508 */
[----:B---3--:R-:W3:Y:S01]  /*699f0*/  LDL.LU R3, [R1+0x368] ;  /* 0x0003680001037983 */ /* 0x008ee20000300800 */
[----:B------:R-:W-:Y:S01]  /*69a00*/  ISETP.LT.AND P5, PT, R27, UR12, !P2 ;  /* 0x0000000c1b007c0c */ /* 0x000fe2000d7a1270 */
[----:B------:R-:W-:Y:S01]  /*69a10*/  IMAD.WIDE R16, R0, 0x2, R8 ;  /* 0x0000000200107825 */ /* 0x000fe200078e0208 */
[----:B0-----:R-:W-:Y:S01]  /*69a20*/  ISETP.LT.AND P3, PT, R18, UR6, !P2 ;  /* 0x0000000612007c0c */ /* 0x001fe2000d761270 */
[----:B------:R-:W0:Y:S01]  /*69a30*/  LDCU UR6, c[0x0][0x398] ;  /* 0x00007300ff0677ac */ /* 0x000e220008000800 */
[----:B------:R-:W4:Y:S01]  /*69a40*/  LDL.LU R18, [R1+0x21fc] ;  /* 0x0021fc0001127983 */ /* 0x000f220000300800 */
[----:B------:R-:W0:Y:S03]  /*69a50*/  LDCU UR12, c[0x0][0x398] ;  /* 0x00007300ff0c77ac */ /* 0x000e260008000800 */
[----:B---3--:R3:W-:Y:S01]  /*69a60*/  @P4 STG.E.U16 desc[UR8][R16.64], R3 ;  /* 0x0000000310004986 */ /* 0x0087e2000c101508 */
[----:B------:R-:W-:Y:S01]  /*69a70*/  PRMT R24, R3, 0x7632, R24 ;  /* 0x0000763203187816 */ /* 0x000fe20000000018 */
[----:B---3--:R-:W-:-:S05]  /*69a80*/  IMAD.WIDE R2, R0, 0x2, R22 ;  /* 0x0000000200027825 */ /* 0x008fca00078e0216 */
[----:B------:R3:W-:Y:S04]  /*69a90*/  @P5 STG.E.U16 desc[UR8][R2.64], R24 ;  /* 0x0000001802005986 */ /* 0x0007e8000c101508 */
[----:B---3--:R-:W3:Y:S01]  /*69aa0*/  LDL.LU R3, [R1+0x348] ;  /* 0x0003480001037983 */ /* 0x008ee20000300800 */
[----:B--2---:R-:W-:Y:S01]  /*69ab0*/  ISETP.LT.AND P4, PT, R25, UR15, !P2 ;  /* 0x0000000f19007c0c */ /* 0x004fe2000d781270 */
[----:B------:R-:W-:Y:S01]  /*69ac0*/  IMAD.WIDE R16, R0, 0x2, R20 ;  /* 0x0000000200107825 */ /* 0x000fe200078e0214 */
[----:B------:R-:W-:Y:S02]  /*69ad0*/  ISETP.LT.AND P2, PT, R26, UR16, !P2 ;  /* 0x000000101a007c0c */ /* 0x000fe4000d741270 */
[----:B------:R-:W-:Y:S02]  /*69ae0*/  ISETP.LT.AND P5, PT, R29, UR10, !P0 ;  /* 0x0000000a1d007c0c */ /* 0x000fe4000c7a1270 */
[----:B---3--:R2:W-:Y:S01]  /*69af0*/  @P6 STG.E.U16 desc[UR8][R16.64], R3 ;  /* 0x0000000310006986 */ /* 0x0085e2000c101508 */
[----:B------:R-:W-:Y:S01]  /*69b00*/  PRMT R24, R3, 0x7632, R24 ;  /* 0x0000763203187816 */ /* 0x000fe20000000018 */
[----:B--2---:R-:W-:-:S04]  /*69b10*/  IMAD.WIDE R2, R0, 0x2, R12 ;  /* 0x0000000200027825 */ /* 0x004fc800078e020c */
[C---:B------:R-:W-:Y:S01]  /*69b20*/  IMAD.WIDE R16, R0.reuse, 0x2, R10 ;  /* 0x0000000200107825 */ /* 0x040fe200078e020a */
[----:B------:R2:W-:Y:S04]  /*69b30*/  @P3 STG.E.U16 desc[UR8][R2.64], R24 ;  /* 0x0000001802003986 */ /* 0x0005e8000c101508 */
[----:B----4-:R3:W-:Y:S01]  /*69b40*/  @P4 STG.E.U16 desc[UR8][R16.64], R18 ;  /* 0x0000001210004986 */ /* 0x0107e2000c101508 */
[----:B------:R-:W-:Y:S01]  /*69b50*/  ISETP.LT.AND P6, PT, R29, UR7, !P1 ;  /* 0x000000071d007c0c */ /* 0x000fe2000cfc1270 */
[----:B------:R-:W4:Y:S01]  /*69b60*/  LDCU UR7, c[0x0][0x398] ;  /* 0x00007300ff0777ac */ /* 0x000f220008000800 */
[----:B------:R-:W-:Y:S01]  /*69b70*/  ISETP.LT.AND P3, PT, R19, UR4, !P0 ;  /* 0x0000000413007c0c */ /* 0x000fe2000c761270 */
[----:B------:R-:W4:Y:S01]  /*69b80*/  LDL.LU R29, [R1+0x41c] ;  /* 0x00041c00011d7983 */ /* 0x000f220000300800 */
[----:B--2---:R-:W-:Y:S01]  /*69b90*/  IMAD.WIDE R2, R0, 0x2, R14 ;  /* 0x0000000200027825 */ /* 0x004fe200078e020e */
[----:B---3--:R-:W-:-:S03]  /*69ba0*/  PRMT R18, R18, 0x7632, R18 ;  /* 0x0000763212127816 */ /* 0x008fc60000000012 */
[----:B-1----:R-:W-:Y:S01]  /*69bb0*/  VIADD R24, R0, UR5 ;  /* 0x0000000500187c36 */ /* 0x002fe20008000000 */
[----:B0-----:R-:W-:Y:S01]  /*69bc0*/  ISETP.LT.AND P4, PT, R19, UR6, !P1 ;  /* 0x0000000613007c0c */ /* 0x001fe2000cf81270 */
[----:B------:R-:W0:Y:S01]  /*69bd0*/  LDCU UR4, c[0x0][0x398] ;  /* 0x00007300ff0477ac */ /* 0x000e220008000800 */
[----:B------:R-:W2:Y:S04]  /*69be0*/  LDL.LU R19, [R1+0x21f8] ;  /* 0x0021f80001137983 */ /* 0x000ea80000300800 */
[----:B------:R1:W-:Y:S01]  /*69bf0*/  @P2 STG.E.U16 desc[UR8][R2.64], R18 ;  /* 0x0000001202002986 */ /* 0x0003e2000c101508 */
[----:B------:R-:W3:Y:S03]  /*69c00*/  LDCU UR5, c[0x0][0x398] ;  /* 0x00007300ff0577ac */ /* 0x000ee60008000800 */
[----:B-1----:R-:W2:Y:S04]  /*69c10*/  LDL.LU R2, [R1+0x21c0] ;  /* 0x0021c00001027983 */ /* 0x002ea80000300800 */
[----:B------:R-:W3:Y:S01]  /*69c20*/  LDL.LU R3, [R1+0x33c] ;  /* 0x00033c0001037983 */ /* 0x000ee20000300800 */
[----:B------:R-:W-:Y:S01]  /*69c30*/  IMAD.WIDE R16, R24, 0x2, R6 ;  /* 0x0000000218107825 */ /* 0x000fe200078e0206 */
[----:B--2---:R-:W-:-:S04]  /*69c40*/  ISETP.LT.AND P2, PT, R2, UR12, !P0 ;  /* 0x0000000c02007c0c */ /* 0x004fc8000c741270 */
[----:B---3--:R1:W-:Y:S01]  /*69c50*/  @P6 STG.E.U16 desc[UR8][R16.64], R3 ;  /* 0x0000000310006986 */ /* 0x0083e2000c101508 */
[----:B------:R-:W-:Y:S02]  /*69c60*/  ISETP.LT.AND P6, PT, R2, UR11, !P1 ;  /* 0x0000000b02007c0c */ /* 0x000fe4000cfc1270 */
[----:B------:R-:W-:Y:S01]  /*69c70*/  PRMT R0, R3, 0x7632, R0 ;  /* 0x0000763203007816 */ /* 0x000fe20000000000 */
[----:B-1----:R-:W-:-:S05]  /*69c80*/  IMAD.WIDE R2, R24, 0x2, R4 ;  /* 0x0000000218027825 */ /* 0x002fca00078e0204 */
[----:B------:R1:W-:Y:S04]  /*69c90*/  @P4 STG.E.U16 desc[UR8][R2.64], R0 ;  /* 0x0000000002004986 */ /* 0x0003e8000c101508 */
[----:B-1----:R-:W2:Y:S01]  /*69ca0*/  LDL.LU R3, [R1+0x35c] ;  /* 0x00035c0001037983 */ /* 0x002ea20000300800 */
[C---:B------:R-:W-:Y:S01]  /*69cb0*/  IMAD.WIDE R16, R24.reuse, 0x2, R8 ;  /* 0x0000000218107825 */ /* 0x040fe200078e0208 */
[----:B0-----:R-:W-:Y:S01]  /*69cc0*/  ISETP.LT.AND P4, PT, R27, UR4, !P1 ;  /* 0x000000041b007c0c */ /* 0x001fe2000cf81270 */
[----:B------:R-:W0:Y:S03]  /*69cd0*/  LDCU UR4, c[0x0][0x398] ;  /* 0x00007300ff0477ac */ /* 0x000e260008000800 */
[----:B--2---:R1:W-:Y:S04]  /*69ce0*/  @P6 STG.E.U16 desc[UR8][R16.64], R3 ;  /* 0x0000000310006986 */ /* 0x0043e8000c101508 */
[----:B-1----:R-:W0:Y:S01]  /*69cf0*/  LDL.LU R17, [R1+0x21c8] ;  /* 0x0021c80001117983 */ /* 0x002e220000300800 */
[----:B------:R-:W-:Y:S01]  /*69d00*/  PRMT R0, R3, 0x7632, R0 ;  /* 0x0000763203007816 */ /* 0x000fe20000000000 */
[----:B------:R-:W-:-:S05]  /*69d10*/  IMAD.WIDE R2, R24, 0x2, R22 ;  /* 0x0000000218027825 */ /* 0x000fca00078e0216 */
[----:B------:R1:W-:Y:S01]  /*69d20*/  @P4 STG.E.U16 desc[UR8][R2.64], R0 ;  /* 0x0000000002004986 */ /* 0x0003e2000c101508 */
[----:B------:R-:W-:Y:S01]  /*69d30*/  ISETP.LT.AND P4, PT, R28, UR5, !P1 ;  /* 0x000000051c007c0c */ /* 0x000fe2000cf81270 */
[----:B------:R-:W2:Y:S01]  /*69d40*/  LDCU UR5, c[0x0][0x398] ;  /* 0x00007300ff0577ac */ /* 0x000ea20008000800 */
[----:B-1----:R-:W-:-:S11]  /*69d50*/  IMAD.WIDE R2, R24, 0x2, R20 ;  /* 0x0000000218027825 */ /* 0x002fd600078e0214 */
[----:B----4-:R1:W-:Y:S01]  /*69d60*/  @P4 STG.E.U16 desc[UR8][R2.64], R29 ;  /* 0x0000001d02004986 */ /* 0x0103e2000c101508 */
[----:B------:R-:W-:Y:S02]  /*69d70*/  PRMT R16, R29, 0x7632, R16 ;  /* 0x000076321d107816 */ /* 0x000fe40000000010 */
[----:B------:R-:W-:Y:S02]  /*69d80*/  ISETP.LT.AND P6, PT, R27, UR7, !P0 ;  /* 0x000000071b007c0c */ /* 0x000fe4000c7c1270 */
[----:B------:R-:W3:Y:S04]  /*69d90*/  LDL.LU R27, [R1+0x37c] ;  /* 0x00037c00011b7983 */ /* 0x000ee80000300800 */
[----:B------:R-:W4:Y:S01]  /*69da0*/  LDL.LU R28, [R1+0x36c] ;  /* 0x00036c00011c7983 */ /* 0x000f220000300800 */
[----:B-1----:R-:W-:-:S03]  /*69db0*/  IMAD.WIDE R2, R24, 0x2, R12 ;  /* 0x0000000218027825 */ /* 0x002fc600078e020c */
[----:B------:R-:W3:Y:S01]  /*69dc0*/  LDL.LU R29, [R1+0x34c] ;  /* 0x00034c00011d7983 */ /* 0x000ee20000300800 */
[----:B0-----:R-:W-:Y:S01]  /*69dd0*/  ISETP.LT.AND P4, PT, R17, UR4, !P1 ;  /* 0x0000000411007c0c */ /* 0x001fe2000cf81270 */
[----:B------:R-:W0:-:S12]  /*69de0*/  LDCU UR4, c[0x0][0x398] ;  /* 0x00007300ff0477ac */ /* 0x000e180008000800 */
[----:B------:R1:W-:Y:S04]  /*69df0*/  @P4 STG.E.U16 desc[UR8][R2.64], R16 ;  /* 0x0000001002004986 */ /* 0x0003e8000c101508 */
[----:B-1----:R-:W3:Y:S01]  /*69e00*/  LDL.LU R16, [R1+0x42c] ;  /* 0x00042c0001107983 */ /* 0x002ee20000300800 */
[----:B--2---:R-:W-:Y:S01]  /*69e10*/  ISETP.LT.AND P4, PT, R25, UR5, !P1 ;  /* 0x0000000519007c0c */ /* 0x004fe2000cf81270 */
[----:B------:R-:W-:Y:S01]  /*69e20*/  IMAD.WIDE R2, R24, 0x2, R10 ;  /* 0x0000000218027825 */ /* 0x000fe200078e020a */
[----:B------:R-:W1:Y:S11]  /*69e30*/  LDCU UR5, c[0x0][0x398] ;  /* 0x00007300ff0577ac */ /* 0x000e760008000800 */
[----:B---3--:R2:W-:Y:S04]  /*69e40*/  @P4 STG.E.U16 desc[UR8][R2.64], R16 ;  /* 0x0000001002004986 */ /* 0x0085e8000c101508 */
[----:B--2---:R-:W0:Y:S01]  /*69e50*/  LDL.LU R3, [R1+0x21d0] ;  /* 0x0021d00001037983 */ /* 0x004e220000300800 */
[----:B------:R-:W-:-:S02]  /*69e60*/  PRMT R18, R16, 0x7632, R18 ;  /* 0x0000763210127816 */ /* 0x000fc40000000012 */
[----:B------:R-:W-:Y:S02]  /*69e70*/  PRMT R0, R27, 0x7632, R0 ;  /* 0x000076321b007816 */ /* 0x000fe40000000000 */
[----:B0-----:R-:W-:Y:S01]  /*69e80*/  ISETP.LT.AND P4, PT, R3, UR4, !P0 ;  /* 0x0000000403007c0c */ /* 0x001fe2000c781270 */
[----:B------:R-:W0:Y:S01]  /*69e90*/  LDCU UR4, c[0x0][0x398] ;  /* 0x00007300ff0477ac */ /* 0x000e220008000800 */
[----:B------:R-:W-:Y:S01]  /*69ea0*/  IMAD.WIDE R2, R24, 0x2, R14 ;  /* 0x0000000218027825 */ /* 0x000fe200078e020e */
[----:B0-----:R-:W-:Y:S01]  /*69eb0*/  ISETP.LT.AND P1, PT, R26, UR4, !P1 ;  /* 0x000000041a007c0c */ /* 0x001fe2000cf21270 */
[----:B------:R-:W0:-:S12]  /*69ec0*/  LDCU UR4, c[0x0][0x3b8] ;  /* 0x00007700ff0477ac */ /* 0x000e180008000800 */
[----:B------:R4:W-:Y:S01]  /*69ed0*/  @P1 STG.E.U16 desc[UR8][R2.64], R18 ;  /* 0x0000001202001986 */ /* 0x0009e2000c101508 */
[----:B-1----:R-:W-:Y:S01]  /*69ee0*/  ISETP.LT.AND P1, PT, R17, UR5, !P0 ;  /* 0x0000000511007c0c */ /* 0x002fe2000c721270 */
[----:B------:R-:W1:Y:S01]  /*69ef0*/  LDCU UR5, c[0x0][0x398] ;  /* 0x00007300ff0577ac */ /* 0x000e620008000800 */
[----:B0-----:R-:W-:Y:S01]  /*69f00*/  VIADD R17, R24, UR4 ;  /* 0x0000000418117c36 */ /* 0x001fe20008000000 */
[----:B------:R-:W0:Y:S03]  /*69f10*/  LDCU UR4, c[0x0][0x398] ;  /* 0x00007300ff0477ac */ /* 0x000e260008000800 */
[----:B------:R-:W-:-:S05]  /*69f20*/  IMAD.WIDE R6, R17, 0x2, R6 ;  /* 0x0000000211067825 */ /* 0x000fca00078e0206 */
[----:B------:R2:W-:Y:S01]  /*69f30*/  @P5 STG.E.U16 desc[UR8][R6.64], R27 ;  /* 0x0000001b06005986 */ /* 0x0005e2000c101508 */
[----:B------:R-:W-:Y:S01]  /*69f40*/  IMAD.WIDE R4, R17, 0x2, R4 ;  /* 0x0000000211047825 */ /* 0x000fe200078e0204 */
[----:B-1----:R-:W-:-:S03]  /*69f50*/  ISETP.LT.AND P5, PT, R25, UR5, !P0 ;  /* 0x0000000519007c0c */ /* 0x002fc6000c7a1270 */
[----:B------:R-:W-:Y:S01]  /*69f60*/  IMAD.WIDE R8, R17, 0x2, R8 ;  /* 0x0000000211087825 */ /* 0x000fe200078e0208 */
[----:B0-----:R-:W-:-:S03]  /*69f70*/  ISETP.LT.AND P0, PT, R26, UR4, !P0 ;  /* 0x000000041a007c0c */ /* 0x001fc6000c701270 */
[----:B------:R-:W-:Y:S01]  /*69f80*/  IMAD.WIDE R22, R17, 0x2, R22 ;  /* 0x0000000211167825 */ /* 0x000fe200078e0216 */
[----:B----4-:R-:W-:Y:S01]  /*69f90*/  PRMT R2, R28, 0x7632, R2 ;  /* 0x000076321c027816 */ /* 0x010fe20000000002 */
[----:B------:R0:W-:Y:S01]  /*69fa0*/  @P3 STG.E.U16 desc[UR8][R4.64], R0 ;  /* 0x0000000004003986 */ /* 0x0001e2000c101508 */
[----:B--2---:R-:W-:Y:S01]  /*69fb0*/  PRMT R6, R29, 0x7632, R6 ;  /* 0x000076321d067816 */ /* 0x004fe20000000006 */
[C---:B------:R-:W-:Y:S02]  /*69fc0*/  IMAD.WIDE R20, R17.reuse, 0x2, R20 ;  /* 0x0000000211147825 */ /* 0x040fe400078e0214 */
[----:B------:R0:W-:Y:S02]  /*69fd0*/  @P2 STG.E.U16 desc[UR8][R8.64], R28 ;  /* 0x0000001c08002986 */ /* 0x0001e4000c101508 */
[C---:B------:R-:W-:Y:S02]  /*69fe0*/  IMAD.WIDE R12, R17.reuse, 0x2, R12 ;  /* 0x00000002110c7825 */ /* 0x040fe400078e020c */
[----:B------:R0:W-:Y:S02]  /*69ff0*/  @P6 STG.E.U16 desc[UR8][R22.64], R2 ;  /* 0x0000000216006986 */ /* 0x0001e4000c101508 */
[----:B------:R-:W-:-:S02]  /*6a000*/  IMAD.WIDE R10, R17, 0x2, R10 ;  /* 0x00000002110a7825 */ /* 0x000fc400078e020a */
[----:B------:R0:W-:Y:S04]  /*6a010*/  @P4 STG.E.U16 desc[UR8][R20.64], R29 ;  /* 0x0000001d14004986 */ /* 0x0001e8000c101508 */
[----:B------:R0:W-:Y:S01]  /*6a020*/  @P1 STG.E.U16 desc[UR8][R12.64], R6 ;  /* 0x000000060c001986 */ /* 0x0001e2000c101508 */
[----:B------:R-:W-:-:S03]  /*6a030*/  IMAD.WIDE R14, R17, 0x2, R14 ;  /* 0x00000002110e7825 */ /* 0x000fc600078e020e */
[----:B------:R0:W-:Y:S01]  /*6a040*/  @P5 STG.E.U16 desc[UR8][R10.64], R19 ;  /* 0x000000130a005986 */ /* 0x0001e2000c101508 */
[----:B------:R-:W-:Y:S05]  /*6a050*/  @!P0 EXIT ;  /* 0x000000000000894d */ /* 0x000fea0003800000 */
[----:B------:R-:W-:-:S05]  /*6a060*/  PRMT R7, R19, 0x7632, R7 ;  /* 0x0000763213077816 */ /* 0x000fca0000000007 */
[----:B------:R-:W-:Y:S01]  /*6a070*/  STG.E.U16 desc[UR8][R14.64], R7 ;  /* 0x000000070e007986 */ /* 0x000fe2000c101508 */
[----:B------:R-:W-:Y:S05]  /*6a080*/  EXIT ;  /* 0x000000000000794d */ /* 0x000fea0003800000 */
.L_x_2:
[----:B------:R-:W-:-:S00]  /*6a090*/  BRA `(.L_x_2) ;  /* 0xfffffffc00fc7947 */ /* 0x000fc0000383ffff */
[----:B------:R-:W-:-:S00]  /*6a0a0*/  NOP ;  /* 0x0000000000007918 */ /* 0x000fc00000000000 */
        /* <DEDUP_REMOVED lines=13> */
.L_x_3:


//--------------------- .nv.shared.matmul_kernel  --------------------------
	.section	.nv.shared.matmul_kernel,"aw",@nobits
	.sectionflags	@""
	.align	16
	.zero		1024


//--------------------- .nv.shared.reserved.0     --------------------------
	.section	.nv.shared.reserved.0,"aw",@nobits
	.weak		__nv_reservedSMEM_offset_0_alias
	.size		__nv_reservedSMEM_offset_0_alias, 0, 64
	.other		__nv_reservedSMEM_offset_0_alias,@"STO_CUDA_RESERVED_SHARED STV_DEFAULT"
__nv_reservedSMEM_offset_0_alias:
	.zero		0
	.zero		64


//--------------------- .nv.constant0.matmul_kernel --------------------------
	.section	.nv.constant0.matmul_kernel,"a",@progbits
	.sectionflags	@""
	.align	4
.nv.constant0.matmul_kernel:
	.zero		976


//--------------------- SYMBOLS --------------------------

	.type		.nv.reservedSmem.offset0,@object
	.size		.nv.reservedSmem.offset0,0x4
	.type		.nv.reservedSmem.cap,@object
	.size		.nv.reservedSmem.cap,0x4
